//
// Generated by NVIDIA NVVM Compiler
//
// Compiler Build ID: CL-36424714
// Cuda compilation tools, release 13.0, V13.0.88
// Based on NVVM 20.0.0
//

.version 9.0
.target sm_100
.address_size 64

	// .globl	_ZN3cub18CUB_300001_SM_10006detail11EmptyKernelIvEEvv
// _ZZN12ashvardanian17cuda_warps_kernelEPKfmPfE6shared has been demoted
// _ZZN3cub18CUB_300001_SM_10006detail6reduce28DeviceReduceSingleTileKernelINS2_10policy_hubIfjN4cuda3std3__44plusIfEEE10Policy1000EN6thrust24THRUST_300001_SM_1000_NS6detail15normal_iteratorINSD_10device_ptrIKfEEEEPfjS9_ffNS7_10__identityEEEvT0_T1_T2_T3_T4_T6_E12temp_storage has been demoted
// _ZZN3cub18CUB_300001_SM_10006detail6reduce18DeviceReduceKernelINS2_10policy_hubIfjN4cuda3std3__44plusIfEEE10Policy1000EN6thrust24THRUST_300001_SM_1000_NS6detail15normal_iteratorINSD_10device_ptrIKfEEEEjS9_fNS7_10__identityEEEvT0_PT3_T1_NS0_13GridEvenShareISO_EET2_T4_E12temp_storage has been demoted
// _ZZN3cub18CUB_300001_SM_10006detail6reduce28DeviceReduceSingleTileKernelINS2_10policy_hubIfjN4cuda3std3__44plusIfEEE10Policy1000EPfSC_iS9_ffNS7_10__identityEEEvT0_T1_T2_T3_T4_T6_E12temp_storage has been demoted
// _ZZN3cub18CUB_300001_SM_10006detail6reduce28DeviceReduceSingleTileKernelINS2_10policy_hubIfyN4cuda3std3__44plusIfEEE10Policy1000EN6thrust24THRUST_300001_SM_1000_NS6detail15normal_iteratorINSD_10device_ptrIKfEEEEPfyS9_ffNS7_10__identityEEEvT0_T1_T2_T3_T4_T6_E12temp_storage has been demoted
// _ZZN3cub18CUB_300001_SM_10006detail6reduce18DeviceReduceKernelINS2_10policy_hubIfyN4cuda3std3__44plusIfEEE10Policy1000EN6thrust24THRUST_300001_SM_1000_NS6detail15normal_iteratorINSD_10device_ptrIKfEEEEyS9_fNS7_10__identityEEEvT0_PT3_T1_NS0_13GridEvenShareISO_EET2_T4_E12temp_storage has been demoted
// _ZZN3cub18CUB_300001_SM_10006detail6reduce28DeviceReduceSingleTileKernelINS2_10policy_hubIfyN4cuda3std3__44plusIfEEE10Policy1000EPfSC_iS9_ffNS7_10__identityEEEvT0_T1_T2_T3_T4_T6_E12temp_storage has been demoted
// _ZZN3cub18CUB_300001_SM_10006detail6reduce28DeviceReduceSingleTileKernelINS2_10policy_hubIN12ashvardanian17cuda_thrust_fma_t6pair_tEjNS6_18interleaving_add_tEE10Policy1000EN6thrust24THRUST_300001_SM_1000_NS10device_ptrIKS7_EEPS7_jS8_S7_S7_N4cuda3std3__410__identityEEEvT0_T1_T2_T3_T4_T6_E12temp_storage has been demoted
// _ZZN3cub18CUB_300001_SM_10006detail6reduce18DeviceReduceKernelINS2_10policy_hubIN12ashvardanian17cuda_thrust_fma_t6pair_tEjNS6_18interleaving_add_tEE10Policy1000EN6thrust24THRUST_300001_SM_1000_NS10device_ptrIKS7_EEjS8_S7_N4cuda3std3__410__identityEEEvT0_PT3_T1_NS0_13GridEvenShareISN_EET2_T4_E12temp_storage has been demoted
// _ZZN3cub18CUB_300001_SM_10006detail6reduce28DeviceReduceSingleTileKernelINS2_10policy_hubIN12ashvardanian17cuda_thrust_fma_t6pair_tEjNS6_18interleaving_add_tEE10Policy1000EPS7_SB_iS8_S7_S7_N4cuda3std3__410__identityEEEvT0_T1_T2_T3_T4_T6_E12temp_storage has been demoted
// _ZZN3cub18CUB_300001_SM_10006detail6reduce28DeviceReduceSingleTileKernelINS2_10policy_hubIN12ashvardanian17cuda_thrust_fma_t6pair_tEyNS6_18interleaving_add_tEE10Policy1000EN6thrust24THRUST_300001_SM_1000_NS10device_ptrIKS7_EEPS7_yS8_S7_S7_N4cuda3std3__410__identityEEEvT0_T1_T2_T3_T4_T6_E12temp_storage has been demoted
// _ZZN3cub18CUB_300001_SM_10006detail6reduce18DeviceReduceKernelINS2_10policy_hubIN12ashvardanian17cuda_thrust_fma_t6pair_tEyNS6_18interleaving_add_tEE10Policy1000EN6thrust24THRUST_300001_SM_1000_NS10device_ptrIKS7_EEyS8_S7_N4cuda3std3__410__identityEEEvT0_PT3_T1_NS0_13GridEvenShareISN_EET2_T4_E12temp_storage has been demoted
// _ZZN3cub18CUB_300001_SM_10006detail6reduce28DeviceReduceSingleTileKernelINS2_10policy_hubIN12ashvardanian17cuda_thrust_fma_t6pair_tEyNS6_18interleaving_add_tEE10Policy1000EPS7_SB_iS8_S7_S7_N4cuda3std3__410__identityEEEvT0_T1_T2_T3_T4_T6_E12temp_storage has been demoted
// _ZZN3cub18CUB_300001_SM_10006detail6reduce28DeviceReduceSingleTileKernelINS2_10policy_hubIfjN4cuda3std3__44plusIvEEE10Policy1000EPfSC_jS9_ffNS7_10__identityEEEvT0_T1_T2_T3_T4_T6_E12temp_storage has been demoted
// _ZZN3cub18CUB_300001_SM_10006detail6reduce18DeviceReduceKernelINS2_10policy_hubIfjN4cuda3std3__44plusIvEEE10Policy1000EPfjS9_fNS7_10__identityEEEvT0_PT3_T1_NS0_13GridEvenShareISH_EET2_T4_E12temp_storage has been demoted
// _ZZN3cub18CUB_300001_SM_10006detail6reduce28DeviceReduceSingleTileKernelINS2_10policy_hubIfjN4cuda3std3__44plusIvEEE10Policy1000EPfSC_iS9_ffNS7_10__identityEEEvT0_T1_T2_T3_T4_T6_E12temp_storage has been demoted
// _ZZN3cub18CUB_300001_SM_10006detail6reduce28DeviceReduceSingleTileKernelINS2_10policy_hubIfjN4cuda3std3__44plusIvEEE10Policy1000EPKfPfjS9_ffNS7_10__identityEEEvT0_T1_T2_T3_T4_T6_E12temp_storage has been demoted
// _ZZN3cub18CUB_300001_SM_10006detail6reduce18DeviceReduceKernelINS2_10policy_hubIfjN4cuda3std3__44plusIvEEE10Policy1000EPKfjS9_fNS7_10__identityEEEvT0_PT3_T1_NS0_13GridEvenShareISI_EET2_T4_E12temp_storage has been demoted
.global .align 1 .b8 _ZN34_INTERNAL_315beb79_4_k_cu_a09895554cuda3std3__45__cpo5beginE[1];
.global .align 1 .b8 _ZN34_INTERNAL_315beb79_4_k_cu_a09895554cuda3std3__45__cpo3endE[1];
.global .align 1 .b8 _ZN34_INTERNAL_315beb79_4_k_cu_a09895554cuda3std3__45__cpo6cbeginE[1];
.global .align 1 .b8 _ZN34_INTERNAL_315beb79_4_k_cu_a09895554cuda3std3__45__cpo4cendE[1];
.global .align 1 .b8 _ZN34_INTERNAL_315beb79_4_k_cu_a09895554cuda3std3__45__cpo6rbeginE[1];
.global .align 1 .b8 _ZN34_INTERNAL_315beb79_4_k_cu_a09895554cuda3std3__45__cpo4rendE[1];
.global .align 1 .b8 _ZN34_INTERNAL_315beb79_4_k_cu_a09895554cuda3std3__45__cpo7crbeginE[1];
.global .align 1 .b8 _ZN34_INTERNAL_315beb79_4_k_cu_a09895554cuda3std3__45__cpo5crendE[1];
.global .align 1 .b8 _ZN34_INTERNAL_315beb79_4_k_cu_a09895554cuda3std3__436_GLOBAL__N__315beb79_4_k_cu_a09895556ignoreE[1];
.global .align 1 .b8 _ZN34_INTERNAL_315beb79_4_k_cu_a09895554cuda3std3__419piecewise_constructE[1];
.global .align 1 .b8 _ZN34_INTERNAL_315beb79_4_k_cu_a09895554cuda3std3__48in_placeE[1];
.global .align 1 .b8 _ZN34_INTERNAL_315beb79_4_k_cu_a09895554cuda3std3__420unreachable_sentinelE[1];
.global .align 1 .b8 _ZN34_INTERNAL_315beb79_4_k_cu_a09895554cuda3std3__47nulloptE[1];
.global .align 1 .b8 _ZN34_INTERNAL_315beb79_4_k_cu_a09895554cuda3std3__48unexpectE[1];
.global .align 1 .b8 _ZN34_INTERNAL_315beb79_4_k_cu_a09895554cuda3std6ranges3__45__cpo4swapE[1];
.global .align 1 .b8 _ZN34_INTERNAL_315beb79_4_k_cu_a09895554cuda3std6ranges3__45__cpo9iter_moveE[1];
.global .align 1 .b8 _ZN34_INTERNAL_315beb79_4_k_cu_a09895554cuda3std6ranges3__45__cpo5beginE[1];
.global .align 1 .b8 _ZN34_INTERNAL_315beb79_4_k_cu_a09895554cuda3std6ranges3__45__cpo3endE[1];
.global .align 1 .b8 _ZN34_INTERNAL_315beb79_4_k_cu_a09895554cuda3std6ranges3__45__cpo6cbeginE[1];
.global .align 1 .b8 _ZN34_INTERNAL_315beb79_4_k_cu_a09895554cuda3std6ranges3__45__cpo4cendE[1];
.global .align 1 .b8 _ZN34_INTERNAL_315beb79_4_k_cu_a09895554cuda3std6ranges3__45__cpo7advanceE[1];
.global .align 1 .b8 _ZN34_INTERNAL_315beb79_4_k_cu_a09895554cuda3std6ranges3__45__cpo9iter_swapE[1];
.global .align 1 .b8 _ZN34_INTERNAL_315beb79_4_k_cu_a09895554cuda3std6ranges3__45__cpo4nextE[1];
.global .align 1 .b8 _ZN34_INTERNAL_315beb79_4_k_cu_a09895554cuda3std6ranges3__45__cpo4prevE[1];
.global .align 1 .b8 _ZN34_INTERNAL_315beb79_4_k_cu_a09895554cuda3std6ranges3__45__cpo4dataE[1];
.global .align 1 .b8 _ZN34_INTERNAL_315beb79_4_k_cu_a09895554cuda3std6ranges3__45__cpo5cdataE[1];
.global .align 1 .b8 _ZN34_INTERNAL_315beb79_4_k_cu_a09895554cuda3std6ranges3__45__cpo4sizeE[1];
.global .align 1 .b8 _ZN34_INTERNAL_315beb79_4_k_cu_a09895554cuda3std6ranges3__45__cpo5ssizeE[1];
.global .align 1 .b8 _ZN34_INTERNAL_315beb79_4_k_cu_a09895554cuda3std6ranges3__45__cpo8distanceE[1];
.global .align 1 .b8 _ZN34_INTERNAL_315beb79_4_k_cu_a09895556thrust24THRUST_300001_SM_1000_NS8cuda_cub3parE[1];
.global .align 1 .b8 _ZN34_INTERNAL_315beb79_4_k_cu_a09895556thrust24THRUST_300001_SM_1000_NS8cuda_cub10par_nosyncE[1];
.global .align 1 .b8 _ZN34_INTERNAL_315beb79_4_k_cu_a09895556thrust24THRUST_300001_SM_1000_NS6system6detail10sequential3seqE[1];
.global .align 1 .b8 _ZN34_INTERNAL_315beb79_4_k_cu_a09895556thrust24THRUST_300001_SM_1000_NS6system3cpp3parE[1];
.global .align 1 .b8 _ZN34_INTERNAL_315beb79_4_k_cu_a09895556thrust24THRUST_300001_SM_1000_NS12placeholders2_1E[1];
.global .align 1 .b8 _ZN34_INTERNAL_315beb79_4_k_cu_a09895556thrust24THRUST_300001_SM_1000_NS12placeholders2_2E[1];
.global .align 1 .b8 _ZN34_INTERNAL_315beb79_4_k_cu_a09895556thrust24THRUST_300001_SM_1000_NS12placeholders2_3E[1];
.global .align 1 .b8 _ZN34_INTERNAL_315beb79_4_k_cu_a09895556thrust24THRUST_300001_SM_1000_NS12placeholders2_4E[1];
.global .align 1 .b8 _ZN34_INTERNAL_315beb79_4_k_cu_a09895556thrust24THRUST_300001_SM_1000_NS12placeholders2_5E[1];
.global .align 1 .b8 _ZN34_INTERNAL_315beb79_4_k_cu_a09895556thrust24THRUST_300001_SM_1000_NS12placeholders2_6E[1];
.global .align 1 .b8 _ZN34_INTERNAL_315beb79_4_k_cu_a09895556thrust24THRUST_300001_SM_1000_NS12placeholders2_7E[1];
.global .align 1 .b8 _ZN34_INTERNAL_315beb79_4_k_cu_a09895556thrust24THRUST_300001_SM_1000_NS12placeholders2_8E[1];
.global .align 1 .b8 _ZN34_INTERNAL_315beb79_4_k_cu_a09895556thrust24THRUST_300001_SM_1000_NS12placeholders2_9E[1];
.global .align 1 .b8 _ZN34_INTERNAL_315beb79_4_k_cu_a09895556thrust24THRUST_300001_SM_1000_NS12placeholders3_10E[1];
.global .align 1 .b8 _ZN34_INTERNAL_315beb79_4_k_cu_a09895556thrust24THRUST_300001_SM_1000_NS3seqE[1];
.global .align 1 .b8 _ZN34_INTERNAL_315beb79_4_k_cu_a09895556thrust24THRUST_300001_SM_1000_NS6deviceE[1];
.extern .shared .align 16 .b8 _ZN12ashvardanian6sharedE[];

.visible .entry _ZN3cub18CUB_300001_SM_10006detail11EmptyKernelIvEEvv()
{


	ret;

}
	// .globl	_ZN3cub18CUB_300001_SM_10006detail8for_each13static_kernelINS2_12policy_hub_t12policy_500_tEmN6thrust24THRUST_300001_SM_1000_NS8cuda_cub20__uninitialized_fill7functorINS7_10device_ptrIfEEfEEEEvT0_T1_
.visible .entry _ZN3cub18CUB_300001_SM_10006detail8for_each13static_kernelINS2_12policy_hub_t12policy_500_tEmN6thrust24THRUST_300001_SM_1000_NS8cuda_cub20__uninitialized_fill7functorINS7_10device_ptrIfEEfEEEEvT0_T1_(
	.param .u64 _ZN3cub18CUB_300001_SM_10006detail8for_each13static_kernelINS2_12policy_hub_t12policy_500_tEmN6thrust24THRUST_300001_SM_1000_NS8cuda_cub20__uninitialized_fill7functorINS7_10device_ptrIfEEfEEEEvT0_T1__param_0,
	.param .align 8 .b8 _ZN3cub18CUB_300001_SM_10006detail8for_each13static_kernelINS2_12policy_hub_t12policy_500_tEmN6thrust24THRUST_300001_SM_1000_NS8cuda_cub20__uninitialized_fill7functorINS7_10device_ptrIfEEfEEEEvT0_T1__param_1[16]
)
.maxntid 256
{
	.reg .pred 	%p<4>;
	.reg .b16 	%rs<5>;
	.reg .b32 	%r<10>;
	.reg .b32 	%f<3>;
	.reg .b64 	%rd<16>;

	ld.param.f32 	%f2, [_ZN3cub18CUB_300001_SM_10006detail8for_each13static_kernelINS2_12policy_hub_t12policy_500_tEmN6thrust24THRUST_300001_SM_1000_NS8cuda_cub20__uninitialized_fill7functorINS7_10device_ptrIfEEfEEEEvT0_T1__param_1+8];
	ld.param.u64 	%rd4, [_ZN3cub18CUB_300001_SM_10006detail8for_each13static_kernelINS2_12policy_hub_t12policy_500_tEmN6thrust24THRUST_300001_SM_1000_NS8cuda_cub20__uninitialized_fill7functorINS7_10device_ptrIfEEfEEEEvT0_T1__param_1];
	ld.param.u64 	%rd5, [_ZN3cub18CUB_300001_SM_10006detail8for_each13static_kernelINS2_12policy_hub_t12policy_500_tEmN6thrust24THRUST_300001_SM_1000_NS8cuda_cub20__uninitialized_fill7functorINS7_10device_ptrIfEEfEEEEvT0_T1__param_0];
	mov.u32 	%r7, %ctaid.x;
	mul.wide.u32 	%rd1, %r7, 512;
	sub.s64 	%rd2, %rd5, %rd1;
	setp.lt.u64 	%p1, %rd2, 512;
	@%p1 bra 	$L__BB1_2;
	mov.u32 	%r9, %tid.x;
	cvta.to.global.u64 	%rd11, %rd4;
	cvt.u64.u32 	%rd12, %r9;
	add.s64 	%rd13, %rd1, %rd12;
	shl.b64 	%rd14, %rd13, 2;
	add.s64 	%rd15, %rd11, %rd14;
	st.global.f32 	[%rd15], %f2;
	st.global.f32 	[%rd15+1024], %f2;
	bra.uni 	$L__BB1_6;
$L__BB1_2:
	cvta.to.global.u64 	%rd6, %rd4;
	mov.u32 	%r1, %tid.x;
	cvt.u64.u32 	%rd7, %r1;
	setp.le.u64 	%p2, %rd2, %rd7;
	add.s64 	%rd8, %rd1, %rd7;
	shl.b64 	%rd9, %rd8, 2;
	add.s64 	%rd3, %rd6, %rd9;
	@%p2 bra 	$L__BB1_4;
	st.global.f32 	[%rd3], %f2;
$L__BB1_4:
	add.s32 	%r8, %r1, 256;
	cvt.u64.u32 	%rd10, %r8;
	setp.le.u64 	%p3, %rd2, %rd10;
	@%p3 bra 	$L__BB1_6;
	st.global.f32 	[%rd3+1024], %f2;
$L__BB1_6:
	ret;

}
	// .globl	_ZN3cub18CUB_300001_SM_10006detail8for_each13static_kernelINS2_12policy_hub_t12policy_500_tEmN6thrust24THRUST_300001_SM_1000_NS8cuda_cub20__uninitialized_fill7functorINS7_10device_ptrIcEEcEEEEvT0_T1_
.visible .entry _ZN3cub18CUB_300001_SM_10006detail8for_each13static_kernelINS2_12policy_hub_t12policy_500_tEmN6thrust24THRUST_300001_SM_1000_NS8cuda_cub20__uninitialized_fill7functorINS7_10device_ptrIcEEcEEEEvT0_T1_(
	.param .u64 _ZN3cub18CUB_300001_SM_10006detail8for_each13static_kernelINS2_12policy_hub_t12policy_500_tEmN6thrust24THRUST_300001_SM_1000_NS8cuda_cub20__uninitialized_fill7functorINS7_10device_ptrIcEEcEEEEvT0_T1__param_0,
	.param .align 8 .b8 _ZN3cub18CUB_300001_SM_10006detail8for_each13static_kernelINS2_12policy_hub_t12policy_500_tEmN6thrust24THRUST_300001_SM_1000_NS8cuda_cub20__uninitialized_fill7functorINS7_10device_ptrIcEEcEEEEvT0_T1__param_1[16]
)
.maxntid 256
{
	.reg .pred 	%p<4>;
	.reg .b16 	%rs<10>;
	.reg .b32 	%r<15>;
	.reg .b64 	%rd<14>;

	ld.param.u32 	%r7, [_ZN3cub18CUB_300001_SM_10006detail8for_each13static_kernelINS2_12policy_hub_t12policy_500_tEmN6thrust24THRUST_300001_SM_1000_NS8cuda_cub20__uninitialized_fill7functorINS7_10device_ptrIcEEcEEEEvT0_T1__param_1+8];
	bfe.u32 	%r11, %r7, 0, 8;
	cvt.u16.u32 	%rs2, %r11;
	ld.param.u64 	%rd4, [_ZN3cub18CUB_300001_SM_10006detail8for_each13static_kernelINS2_12policy_hub_t12policy_500_tEmN6thrust24THRUST_300001_SM_1000_NS8cuda_cub20__uninitialized_fill7functorINS7_10device_ptrIcEEcEEEEvT0_T1__param_1];
	ld.param.u64 	%rd5, [_ZN3cub18CUB_300001_SM_10006detail8for_each13static_kernelINS2_12policy_hub_t12policy_500_tEmN6thrust24THRUST_300001_SM_1000_NS8cuda_cub20__uninitialized_fill7functorINS7_10device_ptrIcEEcEEEEvT0_T1__param_0];
	mov.u32 	%r12, %ctaid.x;
	mul.wide.u32 	%rd1, %r12, 512;
	sub.s64 	%rd2, %rd5, %rd1;
	setp.lt.u64 	%p1, %rd2, 512;
	@%p1 bra 	$L__BB2_2;
	mov.u32 	%r14, %tid.x;
	cvta.to.global.u64 	%rd10, %rd4;
	cvt.u64.u32 	%rd11, %r14;
	add.s64 	%rd12, %rd1, %rd11;
	add.s64 	%rd13, %rd10, %rd12;
	st.global.u8 	[%rd13], %rs2;
	st.global.u8 	[%rd13+256], %rs2;
	bra.uni 	$L__BB2_6;
$L__BB2_2:
	cvta.to.global.u64 	%rd6, %rd4;
	mov.u32 	%r1, %tid.x;
	cvt.u64.u32 	%rd7, %r1;
	setp.le.u64 	%p2, %rd2, %rd7;
	add.s64 	%rd8, %rd1, %rd7;
	add.s64 	%rd3, %rd6, %rd8;
	@%p2 bra 	$L__BB2_4;
	st.global.u8 	[%rd3], %rs2;
$L__BB2_4:
	add.s32 	%r13, %r1, 256;
	cvt.u64.u32 	%rd9, %r13;
	setp.le.u64 	%p3, %rd2, %rd9;
	@%p3 bra 	$L__BB2_6;
	st.global.u8 	[%rd3+256], %rs2;
$L__BB2_6:
	ret;

}
	// .globl	_ZN3cub18CUB_300001_SM_10006detail6reduce28DeviceReduceSingleTileKernelINS2_10policy_hubIfjN4cuda3std3__44plusIfEEE10Policy1000EN6thrust24THRUST_300001_SM_1000_NS6detail15normal_iteratorINSD_10device_ptrIKfEEEEPfjS9_ffNS7_10__identityEEEvT0_T1_T2_T3_T4_T6_
.visible .entry _ZN3cub18CUB_300001_SM_10006detail6reduce28DeviceReduceSingleTileKernelINS2_10policy_hubIfjN4cuda3std3__44plusIfEEE10Policy1000EN6thrust24THRUST_300001_SM_1000_NS6detail15normal_iteratorINSD_10device_ptrIKfEEEEPfjS9_ffNS7_10__identityEEEvT0_T1_T2_T3_T4_T6_(
	.param .align 8 .b8 _ZN3cub18CUB_300001_SM_10006detail6reduce28DeviceReduceSingleTileKernelINS2_10policy_hubIfjN4cuda3std3__44plusIfEEE10Policy1000EN6thrust24THRUST_300001_SM_1000_NS6detail15normal_iteratorINSD_10device_ptrIKfEEEEPfjS9_ffNS7_10__identityEEEvT0_T1_T2_T3_T4_T6__param_0[8],
	.param .u64 .ptr .align 1 _ZN3cub18CUB_300001_SM_10006detail6reduce28DeviceReduceSingleTileKernelINS2_10policy_hubIfjN4cuda3std3__44plusIfEEE10Policy1000EN6thrust24THRUST_300001_SM_1000_NS6detail15normal_iteratorINSD_10device_ptrIKfEEEEPfjS9_ffNS7_10__identityEEEvT0_T1_T2_T3_T4_T6__param_1,
	.param .u32 _ZN3cub18CUB_300001_SM_10006detail6reduce28DeviceReduceSingleTileKernelINS2_10policy_hubIfjN4cuda3std3__44plusIfEEE10Policy1000EN6thrust24THRUST_300001_SM_1000_NS6detail15normal_iteratorINSD_10device_ptrIKfEEEEPfjS9_ffNS7_10__identityEEEvT0_T1_T2_T3_T4_T6__param_2,
	.param .align 1 .b8 _ZN3cub18CUB_300001_SM_10006detail6reduce28DeviceReduceSingleTileKernelINS2_10policy_hubIfjN4cuda3std3__44plusIfEEE10Policy1000EN6thrust24THRUST_300001_SM_1000_NS6detail15normal_iteratorINSD_10device_ptrIKfEEEEPfjS9_ffNS7_10__identityEEEvT0_T1_T2_T3_T4_T6__param_3[1],
	.param .f32 _ZN3cub18CUB_300001_SM_10006detail6reduce28DeviceReduceSingleTileKernelINS2_10policy_hubIfjN4cuda3std3__44plusIfEEE10Policy1000EN6thrust24THRUST_300001_SM_1000_NS6detail15normal_iteratorINSD_10device_ptrIKfEEEEPfjS9_ffNS7_10__identityEEEvT0_T1_T2_T3_T4_T6__param_4,
	.param .align 1 .b8 _ZN3cub18CUB_300001_SM_10006detail6reduce28DeviceReduceSingleTileKernelINS2_10policy_hubIfjN4cuda3std3__44plusIfEEE10Policy1000EN6thrust24THRUST_300001_SM_1000_NS6detail15normal_iteratorINSD_10device_ptrIKfEEEEPfjS9_ffNS7_10__identityEEEvT0_T1_T2_T3_T4_T6__param_5[1]
)
.maxntid 512
.minnctapersm 1
{
	.reg .pred 	%p<67>;
	.reg .b32 	%r<211>;
	.reg .b32 	%f<384>;
	.reg .b64 	%rd<84>;
	// demoted variable
	.shared .align 4 .b8 _ZZN3cub18CUB_300001_SM_10006detail6reduce28DeviceReduceSingleTileKernelINS2_10policy_hubIfjN4cuda3std3__44plusIfEEE10Policy1000EN6thrust24THRUST_300001_SM_1000_NS6detail15normal_iteratorINSD_10device_ptrIKfEEEEPfjS9_ffNS7_10__identityEEEvT0_T1_T2_T3_T4_T6_E12temp_storage[84];
	ld.param.u64 	%rd9, [_ZN3cub18CUB_300001_SM_10006detail6reduce28DeviceReduceSingleTileKernelINS2_10policy_hubIfjN4cuda3std3__44plusIfEEE10Policy1000EN6thrust24THRUST_300001_SM_1000_NS6detail15normal_iteratorINSD_10device_ptrIKfEEEEPfjS9_ffNS7_10__identityEEEvT0_T1_T2_T3_T4_T6__param_0];
	ld.param.u64 	%rd10, [_ZN3cub18CUB_300001_SM_10006detail6reduce28DeviceReduceSingleTileKernelINS2_10policy_hubIfjN4cuda3std3__44plusIfEEE10Policy1000EN6thrust24THRUST_300001_SM_1000_NS6detail15normal_iteratorINSD_10device_ptrIKfEEEEPfjS9_ffNS7_10__identityEEEvT0_T1_T2_T3_T4_T6__param_1];
	ld.param.u32 	%r51, [_ZN3cub18CUB_300001_SM_10006detail6reduce28DeviceReduceSingleTileKernelINS2_10policy_hubIfjN4cuda3std3__44plusIfEEE10Policy1000EN6thrust24THRUST_300001_SM_1000_NS6detail15normal_iteratorINSD_10device_ptrIKfEEEEPfjS9_ffNS7_10__identityEEEvT0_T1_T2_T3_T4_T6__param_2];
	ld.param.f32 	%f42, [_ZN3cub18CUB_300001_SM_10006detail6reduce28DeviceReduceSingleTileKernelINS2_10policy_hubIfjN4cuda3std3__44plusIfEEE10Policy1000EN6thrust24THRUST_300001_SM_1000_NS6detail15normal_iteratorINSD_10device_ptrIKfEEEEPfjS9_ffNS7_10__identityEEEvT0_T1_T2_T3_T4_T6__param_4];
	cvta.to.global.u64 	%rd1, %rd10;
	setp.ne.s32 	%p1, %r51, 0;
	@%p1 bra 	$L__BB3_3;
	mov.u32 	%r193, %tid.x;
	setp.ne.s32 	%p66, %r193, 0;
	@%p66 bra 	$L__BB3_52;
	st.global.f32 	[%rd1], %f42;
	bra.uni 	$L__BB3_52;
$L__BB3_3:
	cvta.to.global.u64 	%rd2, %rd9;
	setp.gt.u32 	%p2, %r51, 8191;
	@%p2 bra 	$L__BB3_28;
	mov.u32 	%r1, %tid.x;
	setp.ge.u32 	%p24, %r1, %r51;
	mov.f32 	%f371, 0f00000000;
	mov.u32 	%r197, %r1;
	@%p24 bra 	$L__BB3_6;
	mul.wide.u32 	%rd73, %r1, 4;
	add.s64 	%rd74, %rd2, %rd73;
	ld.global.f32 	%f371, [%rd74];
	add.s32 	%r197, %r1, 512;
$L__BB3_6:
	setp.ge.u32 	%p25, %r197, %r51;
	@%p25 bra 	$L__BB3_19;
	not.b32 	%r120, %r197;
	add.s32 	%r121, %r51, %r120;
	shr.u32 	%r122, %r121, 9;
	add.s32 	%r4, %r122, 1;
	and.b32  	%r5, %r4, 15;
	setp.lt.u32 	%p26, %r121, 7680;
	@%p26 bra 	$L__BB3_10;
	and.b32  	%r123, %r4, 16777200;
	neg.s32 	%r195, %r123;
	mul.wide.u32 	%rd75, %r197, 4;
	add.s64 	%rd76, %rd75, %rd2;
	add.s64 	%rd82, %rd76, 16384;
$L__BB3_9:
	.pragma "nounroll";
	ld.global.f32 	%f205, [%rd82+-16384];
	add.f32 	%f206, %f371, %f205;
	ld.global.f32 	%f207, [%rd82+-14336];
	add.f32 	%f208, %f206, %f207;
	ld.global.f32 	%f209, [%rd82+-12288];
	add.f32 	%f210, %f208, %f209;
	ld.global.f32 	%f211, [%rd82+-10240];
	add.f32 	%f212, %f210, %f211;
	ld.global.f32 	%f213, [%rd82+-8192];
	add.f32 	%f214, %f212, %f213;
	ld.global.f32 	%f215, [%rd82+-6144];
	add.f32 	%f216, %f214, %f215;
	ld.global.f32 	%f217, [%rd82+-4096];
	add.f32 	%f218, %f216, %f217;
	ld.global.f32 	%f219, [%rd82+-2048];
	add.f32 	%f220, %f218, %f219;
	ld.global.f32 	%f221, [%rd82];
	add.f32 	%f222, %f220, %f221;
	ld.global.f32 	%f223, [%rd82+2048];
	add.f32 	%f224, %f222, %f223;
	ld.global.f32 	%f225, [%rd82+4096];
	add.f32 	%f226, %f224, %f225;
	ld.global.f32 	%f227, [%rd82+6144];
	add.f32 	%f228, %f226, %f227;
	ld.global.f32 	%f229, [%rd82+8192];
	add.f32 	%f230, %f228, %f229;
	ld.global.f32 	%f231, [%rd82+10240];
	add.f32 	%f232, %f230, %f231;
	ld.global.f32 	%f233, [%rd82+12288];
	add.f32 	%f234, %f232, %f233;
	ld.global.f32 	%f235, [%rd82+14336];
	add.f32 	%f371, %f234, %f235;
	add.s32 	%r197, %r197, 8192;
	add.s32 	%r195, %r195, 16;
	add.s64 	%rd82, %rd82, 32768;
	setp.ne.s32 	%p27, %r195, 0;
	@%p27 bra 	$L__BB3_9;
$L__BB3_10:
	setp.eq.s32 	%p28, %r5, 0;
	@%p28 bra 	$L__BB3_19;
	and.b32  	%r12, %r4, 7;
	setp.lt.u32 	%p29, %r5, 8;
	@%p29 bra 	$L__BB3_13;
	mul.wide.u32 	%rd77, %r197, 4;
	add.s64 	%rd78, %rd2, %rd77;
	ld.global.f32 	%f237, [%rd78];
	add.f32 	%f238, %f371, %f237;
	ld.global.f32 	%f239, [%rd78+2048];
	add.f32 	%f240, %f238, %f239;
	ld.global.f32 	%f241, [%rd78+4096];
	add.f32 	%f242, %f240, %f241;
	ld.global.f32 	%f243, [%rd78+6144];
	add.f32 	%f244, %f242, %f243;
	ld.global.f32 	%f245, [%rd78+8192];
	add.f32 	%f246, %f244, %f245;
	ld.global.f32 	%f247, [%rd78+10240];
	add.f32 	%f248, %f246, %f247;
	ld.global.f32 	%f249, [%rd78+12288];
	add.f32 	%f250, %f248, %f249;
	ld.global.f32 	%f251, [%rd78+14336];
	add.f32 	%f371, %f250, %f251;
	add.s32 	%r197, %r197, 4096;
$L__BB3_13:
	setp.eq.s32 	%p30, %r12, 0;
	@%p30 bra 	$L__BB3_19;
	and.b32  	%r15, %r4, 3;
	setp.lt.u32 	%p31, %r12, 4;
	@%p31 bra 	$L__BB3_16;
	mul.wide.u32 	%rd79, %r197, 4;
	add.s64 	%rd80, %rd2, %rd79;
	ld.global.f32 	%f253, [%rd80];
	add.f32 	%f254, %f371, %f253;
	ld.global.f32 	%f255, [%rd80+2048];
	add.f32 	%f256, %f254, %f255;
	ld.global.f32 	%f257, [%rd80+4096];
	add.f32 	%f258, %f256, %f257;
	ld.global.f32 	%f259, [%rd80+6144];
	add.f32 	%f371, %f258, %f259;
	add.s32 	%r197, %r197, 2048;
$L__BB3_16:
	setp.eq.s32 	%p32, %r15, 0;
	@%p32 bra 	$L__BB3_19;
	mul.wide.u32 	%rd81, %r197, 4;
	add.s64 	%rd83, %rd2, %rd81;
	neg.s32 	%r200, %r15;
$L__BB3_18:
	.pragma "nounroll";
	ld.global.f32 	%f260, [%rd83];
	add.f32 	%f371, %f371, %f260;
	add.s64 	%rd83, %rd83, 2048;
	add.s32 	%r200, %r200, 1;
	setp.ne.s32 	%p33, %r200, 0;
	@%p33 bra 	$L__BB3_18;
$L__BB3_19:
	setp.lt.u32 	%p34, %r51, 512;
	@%p34 bra 	$L__BB3_24;
	// begin inline asm
	mov.u32 %r162, %laneid;
	// end inline asm
	mov.b32 	%r164, %f371;
	mov.b32 	%r165, 1;
	mov.b32 	%r186, 31;
	mov.b32 	%r187, -1;
	// begin inline asm
	shfl.sync.down.b32 %r163, %r164, %r165, %r186, %r187;
	// end inline asm
	setp.gt.s32 	%p58, %r162, 30;
	mov.b32 	%f319, %r163;
	add.f32 	%f320, %f371, %f319;
	selp.f32 	%f321, %f371, %f320, %p58;
	mov.b32 	%r169, %f321;
	mov.b32 	%r170, 2;
	// begin inline asm
	shfl.sync.down.b32 %r168, %r169, %r170, %r186, %r187;
	// end inline asm
	setp.gt.s32 	%p59, %r162, 29;
	mov.b32 	%f322, %r168;
	add.f32 	%f323, %f321, %f322;
	selp.f32 	%f324, %f321, %f323, %p59;
	mov.b32 	%r174, %f324;
	mov.b32 	%r175, 4;
	// begin inline asm
	shfl.sync.down.b32 %r173, %r174, %r175, %r186, %r187;
	// end inline asm
	setp.gt.s32 	%p60, %r162, 27;
	mov.b32 	%f325, %r173;
	add.f32 	%f326, %f324, %f325;
	selp.f32 	%f327, %f324, %f326, %p60;
	mov.b32 	%r179, %f327;
	mov.b32 	%r180, 8;
	// begin inline asm
	shfl.sync.down.b32 %r178, %r179, %r180, %r186, %r187;
	// end inline asm
	setp.gt.s32 	%p61, %r162, 23;
	mov.b32 	%f328, %r178;
	add.f32 	%f329, %f327, %f328;
	selp.f32 	%f330, %f327, %f329, %p61;
	mov.b32 	%r184, %f330;
	mov.b32 	%r185, 16;
	// begin inline asm
	shfl.sync.down.b32 %r183, %r184, %r185, %r186, %r187;
	// end inline asm
	setp.gt.s32 	%p62, %r162, 15;
	mov.b32 	%f331, %r183;
	add.f32 	%f16, %f330, %f331;
	selp.f32 	%f383, %f330, %f16, %p62;
	setp.ne.s32 	%p63, %r162, 0;
	@%p63 bra 	$L__BB3_22;
	shr.u32 	%r188, %r1, 3;
	and.b32  	%r189, %r188, 124;
	mov.u32 	%r190, _ZZN3cub18CUB_300001_SM_10006detail6reduce28DeviceReduceSingleTileKernelINS2_10policy_hubIfjN4cuda3std3__44plusIfEEE10Policy1000EN6thrust24THRUST_300001_SM_1000_NS6detail15normal_iteratorINSD_10device_ptrIKfEEEEPfjS9_ffNS7_10__identityEEEvT0_T1_T2_T3_T4_T6_E12temp_storage;
	add.s32 	%r191, %r190, %r189;
	st.shared.f32 	[%r191+16], %f16;
$L__BB3_22:
	bar.sync 	0;
	setp.ne.s32 	%p64, %r1, 0;
	@%p64 bra 	$L__BB3_50;
	ld.shared.f32 	%f332, [_ZZN3cub18CUB_300001_SM_10006detail6reduce28DeviceReduceSingleTileKernelINS2_10policy_hubIfjN4cuda3std3__44plusIfEEE10Policy1000EN6thrust24THRUST_300001_SM_1000_NS6detail15normal_iteratorINSD_10device_ptrIKfEEEEPfjS9_ffNS7_10__identityEEEvT0_T1_T2_T3_T4_T6_E12temp_storage+20];
	add.f32 	%f333, %f383, %f332;
	ld.shared.f32 	%f334, [_ZZN3cub18CUB_300001_SM_10006detail6reduce28DeviceReduceSingleTileKernelINS2_10policy_hubIfjN4cuda3std3__44plusIfEEE10Policy1000EN6thrust24THRUST_300001_SM_1000_NS6detail15normal_iteratorINSD_10device_ptrIKfEEEEPfjS9_ffNS7_10__identityEEEvT0_T1_T2_T3_T4_T6_E12temp_storage+24];
	add.f32 	%f335, %f333, %f334;
	ld.shared.f32 	%f336, [_ZZN3cub18CUB_300001_SM_10006detail6reduce28DeviceReduceSingleTileKernelINS2_10policy_hubIfjN4cuda3std3__44plusIfEEE10Policy1000EN6thrust24THRUST_300001_SM_1000_NS6detail15normal_iteratorINSD_10device_ptrIKfEEEEPfjS9_ffNS7_10__identityEEEvT0_T1_T2_T3_T4_T6_E12temp_storage+28];
	add.f32 	%f337, %f335, %f336;
	ld.shared.f32 	%f338, [_ZZN3cub18CUB_300001_SM_10006detail6reduce28DeviceReduceSingleTileKernelINS2_10policy_hubIfjN4cuda3std3__44plusIfEEE10Policy1000EN6thrust24THRUST_300001_SM_1000_NS6detail15normal_iteratorINSD_10device_ptrIKfEEEEPfjS9_ffNS7_10__identityEEEvT0_T1_T2_T3_T4_T6_E12temp_storage+32];
	add.f32 	%f339, %f337, %f338;
	ld.shared.f32 	%f340, [_ZZN3cub18CUB_300001_SM_10006detail6reduce28DeviceReduceSingleTileKernelINS2_10policy_hubIfjN4cuda3std3__44plusIfEEE10Policy1000EN6thrust24THRUST_300001_SM_1000_NS6detail15normal_iteratorINSD_10device_ptrIKfEEEEPfjS9_ffNS7_10__identityEEEvT0_T1_T2_T3_T4_T6_E12temp_storage+36];
	add.f32 	%f341, %f339, %f340;
	ld.shared.f32 	%f342, [_ZZN3cub18CUB_300001_SM_10006detail6reduce28DeviceReduceSingleTileKernelINS2_10policy_hubIfjN4cuda3std3__44plusIfEEE10Policy1000EN6thrust24THRUST_300001_SM_1000_NS6detail15normal_iteratorINSD_10device_ptrIKfEEEEPfjS9_ffNS7_10__identityEEEvT0_T1_T2_T3_T4_T6_E12temp_storage+40];
	add.f32 	%f343, %f341, %f342;
	ld.shared.f32 	%f344, [_ZZN3cub18CUB_300001_SM_10006detail6reduce28DeviceReduceSingleTileKernelINS2_10policy_hubIfjN4cuda3std3__44plusIfEEE10Policy1000EN6thrust24THRUST_300001_SM_1000_NS6detail15normal_iteratorINSD_10device_ptrIKfEEEEPfjS9_ffNS7_10__identityEEEvT0_T1_T2_T3_T4_T6_E12temp_storage+44];
	add.f32 	%f345, %f343, %f344;
	ld.shared.f32 	%f346, [_ZZN3cub18CUB_300001_SM_10006detail6reduce28DeviceReduceSingleTileKernelINS2_10policy_hubIfjN4cuda3std3__44plusIfEEE10Policy1000EN6thrust24THRUST_300001_SM_1000_NS6detail15normal_iteratorINSD_10device_ptrIKfEEEEPfjS9_ffNS7_10__identityEEEvT0_T1_T2_T3_T4_T6_E12temp_storage+48];
	add.f32 	%f347, %f345, %f346;
	ld.shared.f32 	%f348, [_ZZN3cub18CUB_300001_SM_10006detail6reduce28DeviceReduceSingleTileKernelINS2_10policy_hubIfjN4cuda3std3__44plusIfEEE10Policy1000EN6thrust24THRUST_300001_SM_1000_NS6detail15normal_iteratorINSD_10device_ptrIKfEEEEPfjS9_ffNS7_10__identityEEEvT0_T1_T2_T3_T4_T6_E12temp_storage+52];
	add.f32 	%f349, %f347, %f348;
	ld.shared.f32 	%f350, [_ZZN3cub18CUB_300001_SM_10006detail6reduce28DeviceReduceSingleTileKernelINS2_10policy_hubIfjN4cuda3std3__44plusIfEEE10Policy1000EN6thrust24THRUST_300001_SM_1000_NS6detail15normal_iteratorINSD_10device_ptrIKfEEEEPfjS9_ffNS7_10__identityEEEvT0_T1_T2_T3_T4_T6_E12temp_storage+56];
	add.f32 	%f351, %f349, %f350;
	ld.shared.f32 	%f352, [_ZZN3cub18CUB_300001_SM_10006detail6reduce28DeviceReduceSingleTileKernelINS2_10policy_hubIfjN4cuda3std3__44plusIfEEE10Policy1000EN6thrust24THRUST_300001_SM_1000_NS6detail15normal_iteratorINSD_10device_ptrIKfEEEEPfjS9_ffNS7_10__identityEEEvT0_T1_T2_T3_T4_T6_E12temp_storage+60];
	add.f32 	%f353, %f351, %f352;
	ld.shared.f32 	%f354, [_ZZN3cub18CUB_300001_SM_10006detail6reduce28DeviceReduceSingleTileKernelINS2_10policy_hubIfjN4cuda3std3__44plusIfEEE10Policy1000EN6thrust24THRUST_300001_SM_1000_NS6detail15normal_iteratorINSD_10device_ptrIKfEEEEPfjS9_ffNS7_10__identityEEEvT0_T1_T2_T3_T4_T6_E12temp_storage+64];
	add.f32 	%f355, %f353, %f354;
	ld.shared.f32 	%f356, [_ZZN3cub18CUB_300001_SM_10006detail6reduce28DeviceReduceSingleTileKernelINS2_10policy_hubIfjN4cuda3std3__44plusIfEEE10Policy1000EN6thrust24THRUST_300001_SM_1000_NS6detail15normal_iteratorINSD_10device_ptrIKfEEEEPfjS9_ffNS7_10__identityEEEvT0_T1_T2_T3_T4_T6_E12temp_storage+68];
	add.f32 	%f357, %f355, %f356;
	ld.shared.f32 	%f358, [_ZZN3cub18CUB_300001_SM_10006detail6reduce28DeviceReduceSingleTileKernelINS2_10policy_hubIfjN4cuda3std3__44plusIfEEE10Policy1000EN6thrust24THRUST_300001_SM_1000_NS6detail15normal_iteratorINSD_10device_ptrIKfEEEEPfjS9_ffNS7_10__identityEEEvT0_T1_T2_T3_T4_T6_E12temp_storage+72];
	add.f32 	%f359, %f357, %f358;
	ld.shared.f32 	%f360, [_ZZN3cub18CUB_300001_SM_10006detail6reduce28DeviceReduceSingleTileKernelINS2_10policy_hubIfjN4cuda3std3__44plusIfEEE10Policy1000EN6thrust24THRUST_300001_SM_1000_NS6detail15normal_iteratorINSD_10device_ptrIKfEEEEPfjS9_ffNS7_10__identityEEEvT0_T1_T2_T3_T4_T6_E12temp_storage+76];
	add.f32 	%f383, %f359, %f360;
	bra.uni 	$L__BB3_50;
$L__BB3_24:
	// begin inline asm
	mov.u32 %r124, %laneid;
	// end inline asm
	and.b32  	%r150, %r1, 992;
	add.s32 	%r151, %r150, 32;
	setp.gt.u32 	%p35, %r151, %r51;
	not.b32 	%r152, %r150;
	add.s32 	%r153, %r51, %r152;
	selp.b32 	%r148, %r153, 31, %p35;
	mov.b32 	%r126, %f371;
	mov.b32 	%r127, 1;
	mov.b32 	%r149, -1;
	// begin inline asm
	shfl.sync.down.b32 %r125, %r126, %r127, %r148, %r149;
	// end inline asm
	setp.lt.s32 	%p36, %r124, %r148;
	mov.b32 	%f261, %r125;
	add.f32 	%f262, %f371, %f261;
	selp.f32 	%f263, %f262, %f371, %p36;
	mov.b32 	%r131, %f263;
	mov.b32 	%r132, 2;
	// begin inline asm
	shfl.sync.down.b32 %r130, %r131, %r132, %r148, %r149;
	// end inline asm
	add.s32 	%r154, %r124, 2;
	setp.gt.s32 	%p37, %r154, %r148;
	mov.b32 	%f264, %r130;
	add.f32 	%f265, %f263, %f264;
	selp.f32 	%f266, %f263, %f265, %p37;
	mov.b32 	%r136, %f266;
	mov.b32 	%r137, 4;
	// begin inline asm
	shfl.sync.down.b32 %r135, %r136, %r137, %r148, %r149;
	// end inline asm
	add.s32 	%r155, %r124, 4;
	setp.gt.s32 	%p38, %r155, %r148;
	mov.b32 	%f267, %r135;
	add.f32 	%f268, %f266, %f267;
	selp.f32 	%f269, %f266, %f268, %p38;
	mov.b32 	%r141, %f269;
	mov.b32 	%r142, 8;
	// begin inline asm
	shfl.sync.down.b32 %r140, %r141, %r142, %r148, %r149;
	// end inline asm
	add.s32 	%r156, %r124, 8;
	setp.gt.s32 	%p39, %r156, %r148;
	mov.b32 	%f270, %r140;
	add.f32 	%f271, %f269, %f270;
	selp.f32 	%f272, %f269, %f271, %p39;
	mov.b32 	%r146, %f272;
	mov.b32 	%r147, 16;
	// begin inline asm
	shfl.sync.down.b32 %r145, %r146, %r147, %r148, %r149;
	// end inline asm
	add.s32 	%r157, %r124, 16;
	setp.gt.s32 	%p40, %r157, %r148;
	mov.b32 	%f273, %r145;
	add.f32 	%f274, %f272, %f273;
	selp.f32 	%f383, %f272, %f274, %p40;
	setp.ne.s32 	%p41, %r124, 0;
	@%p41 bra 	$L__BB3_26;
	shr.u32 	%r158, %r1, 3;
	and.b32  	%r159, %r158, 124;
	mov.u32 	%r160, _ZZN3cub18CUB_300001_SM_10006detail6reduce28DeviceReduceSingleTileKernelINS2_10policy_hubIfjN4cuda3std3__44plusIfEEE10Policy1000EN6thrust24THRUST_300001_SM_1000_NS6detail15normal_iteratorINSD_10device_ptrIKfEEEEPfjS9_ffNS7_10__identityEEEvT0_T1_T2_T3_T4_T6_E12temp_storage;
	add.s32 	%r161, %r160, %r159;
	st.shared.f32 	[%r161+16], %f383;
$L__BB3_26:
	bar.sync 	0;
	setp.ne.s32 	%p42, %r1, 0;
	@%p42 bra 	$L__BB3_50;
	setp.gt.u32 	%p43, %r51, 32;
	ld.shared.f32 	%f275, [_ZZN3cub18CUB_300001_SM_10006detail6reduce28DeviceReduceSingleTileKernelINS2_10policy_hubIfjN4cuda3std3__44plusIfEEE10Policy1000EN6thrust24THRUST_300001_SM_1000_NS6detail15normal_iteratorINSD_10device_ptrIKfEEEEPfjS9_ffNS7_10__identityEEEvT0_T1_T2_T3_T4_T6_E12temp_storage+20];
	add.f32 	%f276, %f383, %f275;
	selp.f32 	%f277, %f276, %f383, %p43;
	setp.gt.u32 	%p44, %r51, 64;
	ld.shared.f32 	%f278, [_ZZN3cub18CUB_300001_SM_10006detail6reduce28DeviceReduceSingleTileKernelINS2_10policy_hubIfjN4cuda3std3__44plusIfEEE10Policy1000EN6thrust24THRUST_300001_SM_1000_NS6detail15normal_iteratorINSD_10device_ptrIKfEEEEPfjS9_ffNS7_10__identityEEEvT0_T1_T2_T3_T4_T6_E12temp_storage+24];
	add.f32 	%f279, %f278, %f277;
	selp.f32 	%f280, %f279, %f277, %p44;
	setp.gt.u32 	%p45, %r51, 96;
	ld.shared.f32 	%f281, [_ZZN3cub18CUB_300001_SM_10006detail6reduce28DeviceReduceSingleTileKernelINS2_10policy_hubIfjN4cuda3std3__44plusIfEEE10Policy1000EN6thrust24THRUST_300001_SM_1000_NS6detail15normal_iteratorINSD_10device_ptrIKfEEEEPfjS9_ffNS7_10__identityEEEvT0_T1_T2_T3_T4_T6_E12temp_storage+28];
	add.f32 	%f282, %f281, %f280;
	selp.f32 	%f283, %f282, %f280, %p45;
	setp.gt.u32 	%p46, %r51, 128;
	ld.shared.f32 	%f284, [_ZZN3cub18CUB_300001_SM_10006detail6reduce28DeviceReduceSingleTileKernelINS2_10policy_hubIfjN4cuda3std3__44plusIfEEE10Policy1000EN6thrust24THRUST_300001_SM_1000_NS6detail15normal_iteratorINSD_10device_ptrIKfEEEEPfjS9_ffNS7_10__identityEEEvT0_T1_T2_T3_T4_T6_E12temp_storage+32];
	add.f32 	%f285, %f284, %f283;
	selp.f32 	%f286, %f285, %f283, %p46;
	setp.gt.u32 	%p47, %r51, 160;
	ld.shared.f32 	%f287, [_ZZN3cub18CUB_300001_SM_10006detail6reduce28DeviceReduceSingleTileKernelINS2_10policy_hubIfjN4cuda3std3__44plusIfEEE10Policy1000EN6thrust24THRUST_300001_SM_1000_NS6detail15normal_iteratorINSD_10device_ptrIKfEEEEPfjS9_ffNS7_10__identityEEEvT0_T1_T2_T3_T4_T6_E12temp_storage+36];
	add.f32 	%f288, %f287, %f286;
	selp.f32 	%f289, %f288, %f286, %p47;
	setp.gt.u32 	%p48, %r51, 192;
	ld.shared.f32 	%f290, [_ZZN3cub18CUB_300001_SM_10006detail6reduce28DeviceReduceSingleTileKernelINS2_10policy_hubIfjN4cuda3std3__44plusIfEEE10Policy1000EN6thrust24THRUST_300001_SM_1000_NS6detail15normal_iteratorINSD_10device_ptrIKfEEEEPfjS9_ffNS7_10__identityEEEvT0_T1_T2_T3_T4_T6_E12temp_storage+40];
	add.f32 	%f291, %f290, %f289;
	selp.f32 	%f292, %f291, %f289, %p48;
	setp.gt.u32 	%p49, %r51, 224;
	ld.shared.f32 	%f293, [_ZZN3cub18CUB_300001_SM_10006detail6reduce28DeviceReduceSingleTileKernelINS2_10policy_hubIfjN4cuda3std3__44plusIfEEE10Policy1000EN6thrust24THRUST_300001_SM_1000_NS6detail15normal_iteratorINSD_10device_ptrIKfEEEEPfjS9_ffNS7_10__identityEEEvT0_T1_T2_T3_T4_T6_E12temp_storage+44];
	add.f32 	%f294, %f293, %f292;
	selp.f32 	%f295, %f294, %f292, %p49;
	setp.gt.u32 	%p50, %r51, 256;
	ld.shared.f32 	%f296, [_ZZN3cub18CUB_300001_SM_10006detail6reduce28DeviceReduceSingleTileKernelINS2_10policy_hubIfjN4cuda3std3__44plusIfEEE10Policy1000EN6thrust24THRUST_300001_SM_1000_NS6detail15normal_iteratorINSD_10device_ptrIKfEEEEPfjS9_ffNS7_10__identityEEEvT0_T1_T2_T3_T4_T6_E12temp_storage+48];
	add.f32 	%f297, %f296, %f295;
	selp.f32 	%f298, %f297, %f295, %p50;
	setp.gt.u32 	%p51, %r51, 288;
	ld.shared.f32 	%f299, [_ZZN3cub18CUB_300001_SM_10006detail6reduce28DeviceReduceSingleTileKernelINS2_10policy_hubIfjN4cuda3std3__44plusIfEEE10Policy1000EN6thrust24THRUST_300001_SM_1000_NS6detail15normal_iteratorINSD_10device_ptrIKfEEEEPfjS9_ffNS7_10__identityEEEvT0_T1_T2_T3_T4_T6_E12temp_storage+52];
	add.f32 	%f300, %f299, %f298;
	selp.f32 	%f301, %f300, %f298, %p51;
	setp.gt.u32 	%p52, %r51, 320;
	ld.shared.f32 	%f302, [_ZZN3cub18CUB_300001_SM_10006detail6reduce28DeviceReduceSingleTileKernelINS2_10policy_hubIfjN4cuda3std3__44plusIfEEE10Policy1000EN6thrust24THRUST_300001_SM_1000_NS6detail15normal_iteratorINSD_10device_ptrIKfEEEEPfjS9_ffNS7_10__identityEEEvT0_T1_T2_T3_T4_T6_E12temp_storage+56];
	add.f32 	%f303, %f302, %f301;
	selp.f32 	%f304, %f303, %f301, %p52;
	setp.gt.u32 	%p53, %r51, 352;
	ld.shared.f32 	%f305, [_ZZN3cub18CUB_300001_SM_10006detail6reduce28DeviceReduceSingleTileKernelINS2_10policy_hubIfjN4cuda3std3__44plusIfEEE10Policy1000EN6thrust24THRUST_300001_SM_1000_NS6detail15normal_iteratorINSD_10device_ptrIKfEEEEPfjS9_ffNS7_10__identityEEEvT0_T1_T2_T3_T4_T6_E12temp_storage+60];
	add.f32 	%f306, %f305, %f304;
	selp.f32 	%f307, %f306, %f304, %p53;
	setp.gt.u32 	%p54, %r51, 384;
	ld.shared.f32 	%f308, [_ZZN3cub18CUB_300001_SM_10006detail6reduce28DeviceReduceSingleTileKernelINS2_10policy_hubIfjN4cuda3std3__44plusIfEEE10Policy1000EN6thrust24THRUST_300001_SM_1000_NS6detail15normal_iteratorINSD_10device_ptrIKfEEEEPfjS9_ffNS7_10__identityEEEvT0_T1_T2_T3_T4_T6_E12temp_storage+64];
	add.f32 	%f309, %f308, %f307;
	selp.f32 	%f310, %f309, %f307, %p54;
	setp.gt.u32 	%p55, %r51, 416;
	ld.shared.f32 	%f311, [_ZZN3cub18CUB_300001_SM_10006detail6reduce28DeviceReduceSingleTileKernelINS2_10policy_hubIfjN4cuda3std3__44plusIfEEE10Policy1000EN6thrust24THRUST_300001_SM_1000_NS6detail15normal_iteratorINSD_10device_ptrIKfEEEEPfjS9_ffNS7_10__identityEEEvT0_T1_T2_T3_T4_T6_E12temp_storage+68];
	add.f32 	%f312, %f311, %f310;
	selp.f32 	%f313, %f312, %f310, %p55;
	setp.gt.u32 	%p56, %r51, 448;
	ld.shared.f32 	%f314, [_ZZN3cub18CUB_300001_SM_10006detail6reduce28DeviceReduceSingleTileKernelINS2_10policy_hubIfjN4cuda3std3__44plusIfEEE10Policy1000EN6thrust24THRUST_300001_SM_1000_NS6detail15normal_iteratorINSD_10device_ptrIKfEEEEPfjS9_ffNS7_10__identityEEEvT0_T1_T2_T3_T4_T6_E12temp_storage+72];
	add.f32 	%f315, %f314, %f313;
	selp.f32 	%f316, %f315, %f313, %p56;
	setp.gt.u32 	%p57, %r51, 480;
	ld.shared.f32 	%f317, [_ZZN3cub18CUB_300001_SM_10006detail6reduce28DeviceReduceSingleTileKernelINS2_10policy_hubIfjN4cuda3std3__44plusIfEEE10Policy1000EN6thrust24THRUST_300001_SM_1000_NS6detail15normal_iteratorINSD_10device_ptrIKfEEEEPfjS9_ffNS7_10__identityEEEvT0_T1_T2_T3_T4_T6_E12temp_storage+76];
	add.f32 	%f318, %f317, %f316;
	selp.f32 	%f383, %f318, %f316, %p57;
	bra.uni 	$L__BB3_50;
$L__BB3_28:
	mov.u32 	%r21, %tid.x;
	mul.wide.u32 	%rd11, %r21, 4;
	add.s64 	%rd12, %rd2, %rd11;
	ld.global.f32 	%f43, [%rd12];
	ld.global.f32 	%f44, [%rd12+2048];
	ld.global.f32 	%f45, [%rd12+4096];
	ld.global.f32 	%f46, [%rd12+6144];
	ld.global.f32 	%f47, [%rd12+8192];
	ld.global.f32 	%f48, [%rd12+10240];
	ld.global.f32 	%f49, [%rd12+12288];
	ld.global.f32 	%f50, [%rd12+14336];
	ld.global.f32 	%f51, [%rd12+16384];
	ld.global.f32 	%f52, [%rd12+18432];
	ld.global.f32 	%f53, [%rd12+20480];
	ld.global.f32 	%f54, [%rd12+22528];
	ld.global.f32 	%f55, [%rd12+24576];
	ld.global.f32 	%f56, [%rd12+26624];
	ld.global.f32 	%f57, [%rd12+28672];
	ld.global.f32 	%f58, [%rd12+30720];
	add.f32 	%f59, %f43, %f44;
	add.f32 	%f60, %f45, %f46;
	add.f32 	%f61, %f47, %f48;
	add.f32 	%f62, %f49, %f50;
	add.f32 	%f63, %f51, %f52;
	add.f32 	%f64, %f53, %f54;
	add.f32 	%f65, %f55, %f56;
	add.f32 	%f66, %f57, %f58;
	add.f32 	%f67, %f59, %f60;
	add.f32 	%f68, %f61, %f62;
	add.f32 	%f69, %f63, %f64;
	add.f32 	%f70, %f65, %f66;
	add.f32 	%f71, %f67, %f68;
	add.f32 	%f72, %f69, %f70;
	add.f32 	%f382, %f71, %f72;
	add.s32 	%r22, %r51, -8192;
	setp.lt.u32 	%p3, %r22, 8192;
	mov.b32 	%r202, 8192;
	@%p3 bra 	$L__BB3_32;
	mov.b32 	%r202, 8192;
$L__BB3_30:
	add.s32 	%r54, %r21, %r202;
	mul.wide.u32 	%rd13, %r54, 4;
	add.s64 	%rd14, %rd2, %rd13;
	ld.global.f32 	%f73, [%rd14];
	ld.global.f32 	%f74, [%rd14+2048];
	ld.global.f32 	%f75, [%rd14+4096];
	ld.global.f32 	%f76, [%rd14+6144];
	ld.global.f32 	%f77, [%rd14+8192];
	ld.global.f32 	%f78, [%rd14+10240];
	ld.global.f32 	%f79, [%rd14+12288];
	ld.global.f32 	%f80, [%rd14+14336];
	ld.global.f32 	%f81, [%rd14+16384];
	ld.global.f32 	%f82, [%rd14+18432];
	ld.global.f32 	%f83, [%rd14+20480];
	ld.global.f32 	%f84, [%rd14+22528];
	ld.global.f32 	%f85, [%rd14+24576];
	ld.global.f32 	%f86, [%rd14+26624];
	ld.global.f32 	%f87, [%rd14+28672];
	ld.global.f32 	%f88, [%rd14+30720];
	add.f32 	%f89, %f382, %f73;
	add.f32 	%f90, %f74, %f75;
	add.f32 	%f91, %f76, %f77;
	add.f32 	%f92, %f78, %f79;
	add.f32 	%f93, %f80, %f81;
	add.f32 	%f94, %f82, %f83;
	add.f32 	%f95, %f84, %f85;
	add.f32 	%f96, %f86, %f87;
	add.f32 	%f97, %f89, %f90;
	add.f32 	%f98, %f91, %f92;
	add.f32 	%f99, %f93, %f94;
	add.f32 	%f100, %f95, %f96;
	add.f32 	%f101, %f97, %f98;
	add.f32 	%f102, %f99, %f100;
	add.f32 	%f103, %f101, %f102;
	add.f32 	%f382, %f103, %f88;
	sub.s32 	%r55, %r51, %r202;
	setp.lt.u32 	%p4, %r55, 8192;
	@%p4 bra 	$L__BB3_46;
	add.s32 	%r202, %r202, 8192;
	setp.le.u32 	%p5, %r202, %r22;
	@%p5 bra 	$L__BB3_30;
$L__BB3_32:
	setp.le.u32 	%p6, %r51, %r202;
	sub.s32 	%r56, %r51, %r202;
	setp.ge.s32 	%p7, %r21, %r56;
	or.pred  	%p8, %p6, %p7;
	@%p8 bra 	$L__BB3_46;
	not.b32 	%r58, %r21;
	add.s32 	%r59, %r51, %r58;
	sub.s32 	%r60, %r59, %r202;
	shr.u32 	%r61, %r60, 9;
	add.s32 	%r26, %r61, 1;
	and.b32  	%r27, %r26, 15;
	setp.lt.u32 	%p9, %r60, 7680;
	mov.u32 	%r207, %r21;
	@%p9 bra 	$L__BB3_37;
	or.b32  	%r205, %r21, 4096;
	add.s32 	%r204, %r21, %r202;
	and.b32  	%r62, %r26, 16777200;
	neg.s32 	%r203, %r62;
$L__BB3_35:
	.pragma "nounroll";
	mul.wide.u32 	%rd15, %r204, 4;
	add.s64 	%rd16, %rd2, %rd15;
	ld.global.f32 	%f105, [%rd16];
	add.f32 	%f106, %f382, %f105;
	add.s32 	%r63, %r204, 512;
	mul.wide.u32 	%rd17, %r63, 4;
	add.s64 	%rd18, %rd2, %rd17;
	ld.global.f32 	%f107, [%rd18];
	add.f32 	%f108, %f106, %f107;
	add.s32 	%r64, %r204, 1024;
	mul.wide.u32 	%rd19, %r64, 4;
	add.s64 	%rd20, %rd2, %rd19;
	ld.global.f32 	%f109, [%rd20];
	add.f32 	%f110, %f108, %f109;
	add.s32 	%r65, %r204, 1536;
	mul.wide.u32 	%rd21, %r65, 4;
	add.s64 	%rd22, %rd2, %rd21;
	ld.global.f32 	%f111, [%rd22];
	add.f32 	%f112, %f110, %f111;
	add.s32 	%r66, %r204, 2048;
	mul.wide.u32 	%rd23, %r66, 4;
	add.s64 	%rd24, %rd2, %rd23;
	ld.global.f32 	%f113, [%rd24];
	add.f32 	%f114, %f112, %f113;
	add.s32 	%r67, %r204, 2560;
	mul.wide.u32 	%rd25, %r67, 4;
	add.s64 	%rd26, %rd2, %rd25;
	ld.global.f32 	%f115, [%rd26];
	add.f32 	%f116, %f114, %f115;
	add.s32 	%r68, %r204, 3072;
	mul.wide.u32 	%rd27, %r68, 4;
	add.s64 	%rd28, %rd2, %rd27;
	ld.global.f32 	%f117, [%rd28];
	add.f32 	%f118, %f116, %f117;
	add.s32 	%r69, %r204, 3584;
	mul.wide.u32 	%rd29, %r69, 4;
	add.s64 	%rd30, %rd2, %rd29;
	ld.global.f32 	%f119, [%rd30];
	add.f32 	%f120, %f118, %f119;
	add.s32 	%r70, %r204, 4096;
	mul.wide.u32 	%rd31, %r70, 4;
	add.s64 	%rd32, %rd2, %rd31;
	ld.global.f32 	%f121, [%rd32];
	add.f32 	%f122, %f120, %f121;
	add.s32 	%r71, %r204, 4608;
	mul.wide.u32 	%rd33, %r71, 4;
	add.s64 	%rd34, %rd2, %rd33;
	ld.global.f32 	%f123, [%rd34];
	add.f32 	%f124, %f122, %f123;
	add.s32 	%r72, %r204, 5120;
	mul.wide.u32 	%rd35, %r72, 4;
	add.s64 	%rd36, %rd2, %rd35;
	ld.global.f32 	%f125, [%rd36];
	add.f32 	%f126, %f124, %f125;
	add.s32 	%r73, %r204, 5632;
	mul.wide.u32 	%rd37, %r73, 4;
	add.s64 	%rd38, %rd2, %rd37;
	ld.global.f32 	%f127, [%rd38];
	add.f32 	%f128, %f126, %f127;
	add.s32 	%r74, %r204, 6144;
	mul.wide.u32 	%rd39, %r74, 4;
	add.s64 	%rd40, %rd2, %rd39;
	ld.global.f32 	%f129, [%rd40];
	add.f32 	%f130, %f128, %f129;
	add.s32 	%r75, %r204, 6656;
	mul.wide.u32 	%rd41, %r75, 4;
	add.s64 	%rd42, %rd2, %rd41;
	ld.global.f32 	%f131, [%rd42];
	add.f32 	%f132, %f130, %f131;
	add.s32 	%r76, %r204, 7168;
	mul.wide.u32 	%rd43, %r76, 4;
	add.s64 	%rd44, %rd2, %rd43;
	ld.global.f32 	%f133, [%rd44];
	add.f32 	%f134, %f132, %f133;
	add.s32 	%r77, %r204, 7680;
	mul.wide.u32 	%rd45, %r77, 4;
	add.s64 	%rd46, %rd2, %rd45;
	ld.global.f32 	%f135, [%rd46];
	add.f32 	%f382, %f134, %f135;
	add.s32 	%r205, %r205, 8192;
	add.s32 	%r204, %r204, 8192;
	add.s32 	%r203, %r203, 16;
	setp.ne.s32 	%p10, %r203, 0;
	@%p10 bra 	$L__BB3_35;
	add.s32 	%r207, %r205, -4096;
$L__BB3_37:
	setp.eq.s32 	%p11, %r27, 0;
	@%p11 bra 	$L__BB3_46;
	and.b32  	%r39, %r26, 7;
	setp.lt.u32 	%p12, %r27, 8;
	@%p12 bra 	$L__BB3_40;
	add.s32 	%r78, %r207, %r202;
	mul.wide.u32 	%rd47, %r78, 4;
	add.s64 	%rd48, %rd2, %rd47;
	ld.global.f32 	%f137, [%rd48];
	add.f32 	%f138, %f382, %f137;
	add.s32 	%r79, %r78, 512;
	mul.wide.u32 	%rd49, %r79, 4;
	add.s64 	%rd50, %rd2, %rd49;
	ld.global.f32 	%f139, [%rd50];
	add.f32 	%f140, %f138, %f139;
	add.s32 	%r80, %r78, 1024;
	mul.wide.u32 	%rd51, %r80, 4;
	add.s64 	%rd52, %rd2, %rd51;
	ld.global.f32 	%f141, [%rd52];
	add.f32 	%f142, %f140, %f141;
	add.s32 	%r81, %r78, 1536;
	mul.wide.u32 	%rd53, %r81, 4;
	add.s64 	%rd54, %rd2, %rd53;
	ld.global.f32 	%f143, [%rd54];
	add.f32 	%f144, %f142, %f143;
	add.s32 	%r82, %r78, 2048;
	mul.wide.u32 	%rd55, %r82, 4;
	add.s64 	%rd56, %rd2, %rd55;
	ld.global.f32 	%f145, [%rd56];
	add.f32 	%f146, %f144, %f145;
	add.s32 	%r83, %r78, 2560;
	mul.wide.u32 	%rd57, %r83, 4;
	add.s64 	%rd58, %rd2, %rd57;
	ld.global.f32 	%f147, [%rd58];
	add.f32 	%f148, %f146, %f147;
	add.s32 	%r84, %r78, 3072;
	mul.wide.u32 	%rd59, %r84, 4;
	add.s64 	%rd60, %rd2, %rd59;
	ld.global.f32 	%f149, [%rd60];
	add.f32 	%f150, %f148, %f149;
	add.s32 	%r85, %r78, 3584;
	mul.wide.u32 	%rd61, %r85, 4;
	add.s64 	%rd62, %rd2, %rd61;
	ld.global.f32 	%f151, [%rd62];
	add.f32 	%f382, %f150, %f151;
	add.s32 	%r207, %r207, 4096;
$L__BB3_40:
	setp.eq.s32 	%p13, %r39, 0;
	@%p13 bra 	$L__BB3_46;
	and.b32  	%r42, %r26, 3;
	setp.lt.u32 	%p14, %r39, 4;
	@%p14 bra 	$L__BB3_43;
	add.s32 	%r86, %r207, %r202;
	mul.wide.u32 	%rd63, %r86, 4;
	add.s64 	%rd64, %rd2, %rd63;
	ld.global.f32 	%f153, [%rd64];
	add.f32 	%f154, %f382, %f153;
	add.s32 	%r87, %r86, 512;
	mul.wide.u32 	%rd65, %r87, 4;
	add.s64 	%rd66, %rd2, %rd65;
	ld.global.f32 	%f155, [%rd66];
	add.f32 	%f156, %f154, %f155;
	add.s32 	%r88, %r86, 1024;
	mul.wide.u32 	%rd67, %r88, 4;
	add.s64 	%rd68, %rd2, %rd67;
	ld.global.f32 	%f157, [%rd68];
	add.f32 	%f158, %f156, %f157;
	add.s32 	%r89, %r86, 1536;
	mul.wide.u32 	%rd69, %r89, 4;
	add.s64 	%rd70, %rd2, %rd69;
	ld.global.f32 	%f159, [%rd70];
	add.f32 	%f382, %f158, %f159;
	add.s32 	%r207, %r207, 2048;
$L__BB3_43:
	setp.eq.s32 	%p15, %r42, 0;
	@%p15 bra 	$L__BB3_46;
	add.s32 	%r210, %r207, %r202;
	neg.s32 	%r209, %r42;
$L__BB3_45:
	.pragma "nounroll";
	mul.wide.u32 	%rd71, %r210, 4;
	add.s64 	%rd72, %rd2, %rd71;
	ld.global.f32 	%f160, [%rd72];
	add.f32 	%f382, %f382, %f160;
	add.s32 	%r210, %r210, 512;
	add.s32 	%r209, %r209, 1;
	setp.ne.s32 	%p16, %r209, 0;
	@%p16 bra 	$L__BB3_45;
$L__BB3_46:
	// begin inline asm
	mov.u32 %r90, %laneid;
	// end inline asm
	mov.b32 	%r92, %f382;
	mov.b32 	%r93, 1;
	mov.b32 	%r114, 31;
	mov.b32 	%r115, -1;
	// begin inline asm
	shfl.sync.down.b32 %r91, %r92, %r93, %r114, %r115;
	// end inline asm
	setp.gt.s32 	%p17, %r90, 30;
	mov.b32 	%f161, %r91;
	add.f32 	%f162, %f382, %f161;
	selp.f32 	%f163, %f382, %f162, %p17;
	mov.b32 	%r97, %f163;
	mov.b32 	%r98, 2;
	// begin inline asm
	shfl.sync.down.b32 %r96, %r97, %r98, %r114, %r115;
	// end inline asm
	setp.gt.s32 	%p18, %r90, 29;
	mov.b32 	%f164, %r96;
	add.f32 	%f165, %f163, %f164;
	selp.f32 	%f166, %f163, %f165, %p18;
	mov.b32 	%r102, %f166;
	mov.b32 	%r103, 4;
	// begin inline asm
	shfl.sync.down.b32 %r101, %r102, %r103, %r114, %r115;
	// end inline asm
	setp.gt.s32 	%p19, %r90, 27;
	mov.b32 	%f167, %r101;
	add.f32 	%f168, %f166, %f167;
	selp.f32 	%f169, %f166, %f168, %p19;
	mov.b32 	%r107, %f169;
	mov.b32 	%r108, 8;
	// begin inline asm
	shfl.sync.down.b32 %r106, %r107, %r108, %r114, %r115;
	// end inline asm
	setp.gt.s32 	%p20, %r90, 23;
	mov.b32 	%f170, %r106;
	add.f32 	%f171, %f169, %f170;
	selp.f32 	%f172, %f169, %f171, %p20;
	mov.b32 	%r112, %f172;
	mov.b32 	%r113, 16;
	// begin inline asm
	shfl.sync.down.b32 %r111, %r112, %r113, %r114, %r115;
	// end inline asm
	setp.gt.s32 	%p21, %r90, 15;
	mov.b32 	%f173, %r111;
	add.f32 	%f38, %f172, %f173;
	selp.f32 	%f383, %f172, %f38, %p21;
	setp.ne.s32 	%p22, %r90, 0;
	@%p22 bra 	$L__BB3_48;
	shr.u32 	%r116, %r21, 3;
	and.b32  	%r117, %r116, 124;
	mov.u32 	%r118, _ZZN3cub18CUB_300001_SM_10006detail6reduce28DeviceReduceSingleTileKernelINS2_10policy_hubIfjN4cuda3std3__44plusIfEEE10Policy1000EN6thrust24THRUST_300001_SM_1000_NS6detail15normal_iteratorINSD_10device_ptrIKfEEEEPfjS9_ffNS7_10__identityEEEvT0_T1_T2_T3_T4_T6_E12temp_storage;
	add.s32 	%r119, %r118, %r117;
	st.shared.f32 	[%r119+16], %f38;
$L__BB3_48:
	bar.sync 	0;
	setp.ne.s32 	%p23, %r21, 0;
	@%p23 bra 	$L__BB3_50;
	ld.shared.f32 	%f174, [_ZZN3cub18CUB_300001_SM_10006detail6reduce28DeviceReduceSingleTileKernelINS2_10policy_hubIfjN4cuda3std3__44plusIfEEE10Policy1000EN6thrust24THRUST_300001_SM_1000_NS6detail15normal_iteratorINSD_10device_ptrIKfEEEEPfjS9_ffNS7_10__identityEEEvT0_T1_T2_T3_T4_T6_E12temp_storage+20];
	add.f32 	%f175, %f383, %f174;
	ld.shared.f32 	%f176, [_ZZN3cub18CUB_300001_SM_10006detail6reduce28DeviceReduceSingleTileKernelINS2_10policy_hubIfjN4cuda3std3__44plusIfEEE10Policy1000EN6thrust24THRUST_300001_SM_1000_NS6detail15normal_iteratorINSD_10device_ptrIKfEEEEPfjS9_ffNS7_10__identityEEEvT0_T1_T2_T3_T4_T6_E12temp_storage+24];
	add.f32 	%f177, %f175, %f176;
	ld.shared.f32 	%f178, [_ZZN3cub18CUB_300001_SM_10006detail6reduce28DeviceReduceSingleTileKernelINS2_10policy_hubIfjN4cuda3std3__44plusIfEEE10Policy1000EN6thrust24THRUST_300001_SM_1000_NS6detail15normal_iteratorINSD_10device_ptrIKfEEEEPfjS9_ffNS7_10__identityEEEvT0_T1_T2_T3_T4_T6_E12temp_storage+28];
	add.f32 	%f179, %f177, %f178;
	ld.shared.f32 	%f180, [_ZZN3cub18CUB_300001_SM_10006detail6reduce28DeviceReduceSingleTileKernelINS2_10policy_hubIfjN4cuda3std3__44plusIfEEE10Policy1000EN6thrust24THRUST_300001_SM_1000_NS6detail15normal_iteratorINSD_10device_ptrIKfEEEEPfjS9_ffNS7_10__identityEEEvT0_T1_T2_T3_T4_T6_E12temp_storage+32];
	add.f32 	%f181, %f179, %f180;
	ld.shared.f32 	%f182, [_ZZN3cub18CUB_300001_SM_10006detail6reduce28DeviceReduceSingleTileKernelINS2_10policy_hubIfjN4cuda3std3__44plusIfEEE10Policy1000EN6thrust24THRUST_300001_SM_1000_NS6detail15normal_iteratorINSD_10device_ptrIKfEEEEPfjS9_ffNS7_10__identityEEEvT0_T1_T2_T3_T4_T6_E12temp_storage+36];
	add.f32 	%f183, %f181, %f182;
	ld.shared.f32 	%f184, [_ZZN3cub18CUB_300001_SM_10006detail6reduce28DeviceReduceSingleTileKernelINS2_10policy_hubIfjN4cuda3std3__44plusIfEEE10Policy1000EN6thrust24THRUST_300001_SM_1000_NS6detail15normal_iteratorINSD_10device_ptrIKfEEEEPfjS9_ffNS7_10__identityEEEvT0_T1_T2_T3_T4_T6_E12temp_storage+40];
	add.f32 	%f185, %f183, %f184;
	ld.shared.f32 	%f186, [_ZZN3cub18CUB_300001_SM_10006detail6reduce28DeviceReduceSingleTileKernelINS2_10policy_hubIfjN4cuda3std3__44plusIfEEE10Policy1000EN6thrust24THRUST_300001_SM_1000_NS6detail15normal_iteratorINSD_10device_ptrIKfEEEEPfjS9_ffNS7_10__identityEEEvT0_T1_T2_T3_T4_T6_E12temp_storage+44];
	add.f32 	%f187, %f185, %f186;
	ld.shared.f32 	%f188, [_ZZN3cub18CUB_300001_SM_10006detail6reduce28DeviceReduceSingleTileKernelINS2_10policy_hubIfjN4cuda3std3__44plusIfEEE10Policy1000EN6thrust24THRUST_300001_SM_1000_NS6detail15normal_iteratorINSD_10device_ptrIKfEEEEPfjS9_ffNS7_10__identityEEEvT0_T1_T2_T3_T4_T6_E12temp_storage+48];
	add.f32 	%f189, %f187, %f188;
	ld.shared.f32 	%f190, [_ZZN3cub18CUB_300001_SM_10006detail6reduce28DeviceReduceSingleTileKernelINS2_10policy_hubIfjN4cuda3std3__44plusIfEEE10Policy1000EN6thrust24THRUST_300001_SM_1000_NS6detail15normal_iteratorINSD_10device_ptrIKfEEEEPfjS9_ffNS7_10__identityEEEvT0_T1_T2_T3_T4_T6_E12temp_storage+52];
	add.f32 	%f191, %f189, %f190;
	ld.shared.f32 	%f192, [_ZZN3cub18CUB_300001_SM_10006detail6reduce28DeviceReduceSingleTileKernelINS2_10policy_hubIfjN4cuda3std3__44plusIfEEE10Policy1000EN6thrust24THRUST_300001_SM_1000_NS6detail15normal_iteratorINSD_10device_ptrIKfEEEEPfjS9_ffNS7_10__identityEEEvT0_T1_T2_T3_T4_T6_E12temp_storage+56];
	add.f32 	%f193, %f191, %f192;
	ld.shared.f32 	%f194, [_ZZN3cub18CUB_300001_SM_10006detail6reduce28DeviceReduceSingleTileKernelINS2_10policy_hubIfjN4cuda3std3__44plusIfEEE10Policy1000EN6thrust24THRUST_300001_SM_1000_NS6detail15normal_iteratorINSD_10device_ptrIKfEEEEPfjS9_ffNS7_10__identityEEEvT0_T1_T2_T3_T4_T6_E12temp_storage+60];
	add.f32 	%f195, %f193, %f194;
	ld.shared.f32 	%f196, [_ZZN3cub18CUB_300001_SM_10006detail6reduce28DeviceReduceSingleTileKernelINS2_10policy_hubIfjN4cuda3std3__44plusIfEEE10Policy1000EN6thrust24THRUST_300001_SM_1000_NS6detail15normal_iteratorINSD_10device_ptrIKfEEEEPfjS9_ffNS7_10__identityEEEvT0_T1_T2_T3_T4_T6_E12temp_storage+64];
	add.f32 	%f197, %f195, %f196;
	ld.shared.f32 	%f198, [_ZZN3cub18CUB_300001_SM_10006detail6reduce28DeviceReduceSingleTileKernelINS2_10policy_hubIfjN4cuda3std3__44plusIfEEE10Policy1000EN6thrust24THRUST_300001_SM_1000_NS6detail15normal_iteratorINSD_10device_ptrIKfEEEEPfjS9_ffNS7_10__identityEEEvT0_T1_T2_T3_T4_T6_E12temp_storage+68];
	add.f32 	%f199, %f197, %f198;
	ld.shared.f32 	%f200, [_ZZN3cub18CUB_300001_SM_10006detail6reduce28DeviceReduceSingleTileKernelINS2_10policy_hubIfjN4cuda3std3__44plusIfEEE10Policy1000EN6thrust24THRUST_300001_SM_1000_NS6detail15normal_iteratorINSD_10device_ptrIKfEEEEPfjS9_ffNS7_10__identityEEEvT0_T1_T2_T3_T4_T6_E12temp_storage+72];
	add.f32 	%f201, %f199, %f200;
	ld.shared.f32 	%f202, [_ZZN3cub18CUB_300001_SM_10006detail6reduce28DeviceReduceSingleTileKernelINS2_10policy_hubIfjN4cuda3std3__44plusIfEEE10Policy1000EN6thrust24THRUST_300001_SM_1000_NS6detail15normal_iteratorINSD_10device_ptrIKfEEEEPfjS9_ffNS7_10__identityEEEvT0_T1_T2_T3_T4_T6_E12temp_storage+76];
	add.f32 	%f383, %f201, %f202;
$L__BB3_50:
	mov.u32 	%r192, %tid.x;
	setp.ne.s32 	%p65, %r192, 0;
	@%p65 bra 	$L__BB3_52;
	add.f32 	%f361, %f42, %f383;
	st.global.f32 	[%rd1], %f361;
$L__BB3_52:
	ret;

}
	// .globl	_ZN3cub18CUB_300001_SM_10006detail6reduce18DeviceReduceKernelINS2_10policy_hubIfjN4cuda3std3__44plusIfEEE10Policy1000EN6thrust24THRUST_300001_SM_1000_NS6detail15normal_iteratorINSD_10device_ptrIKfEEEEjS9_fNS7_10__identityEEEvT0_PT3_T1_NS0_13GridEvenShareISO_EET2_T4_
.visible .entry _ZN3cub18CUB_300001_SM_10006detail6reduce18DeviceReduceKernelINS2_10policy_hubIfjN4cuda3std3__44plusIfEEE10Policy1000EN6thrust24THRUST_300001_SM_1000_NS6detail15normal_iteratorINSD_10device_ptrIKfEEEEjS9_fNS7_10__identityEEEvT0_PT3_T1_NS0_13GridEvenShareISO_EET2_T4_(
	.param .align 8 .b8 _ZN3cub18CUB_300001_SM_10006detail6reduce18DeviceReduceKernelINS2_10policy_hubIfjN4cuda3std3__44plusIfEEE10Policy1000EN6thrust24THRUST_300001_SM_1000_NS6detail15normal_iteratorINSD_10device_ptrIKfEEEEjS9_fNS7_10__identityEEEvT0_PT3_T1_NS0_13GridEvenShareISO_EET2_T4__param_0[8],
	.param .u64 .ptr .align 1 _ZN3cub18CUB_300001_SM_10006detail6reduce18DeviceReduceKernelINS2_10policy_hubIfjN4cuda3std3__44plusIfEEE10Policy1000EN6thrust24THRUST_300001_SM_1000_NS6detail15normal_iteratorINSD_10device_ptrIKfEEEEjS9_fNS7_10__identityEEEvT0_PT3_T1_NS0_13GridEvenShareISO_EET2_T4__param_1,
	.param .u32 _ZN3cub18CUB_300001_SM_10006detail6reduce18DeviceReduceKernelINS2_10policy_hubIfjN4cuda3std3__44plusIfEEE10Policy1000EN6thrust24THRUST_300001_SM_1000_NS6detail15normal_iteratorINSD_10device_ptrIKfEEEEjS9_fNS7_10__identityEEEvT0_PT3_T1_NS0_13GridEvenShareISO_EET2_T4__param_2,
	.param .align 4 .b8 _ZN3cub18CUB_300001_SM_10006detail6reduce18DeviceReduceKernelINS2_10policy_hubIfjN4cuda3std3__44plusIfEEE10Policy1000EN6thrust24THRUST_300001_SM_1000_NS6detail15normal_iteratorINSD_10device_ptrIKfEEEEjS9_fNS7_10__identityEEEvT0_PT3_T1_NS0_13GridEvenShareISO_EET2_T4__param_3[40],
	.param .align 1 .b8 _ZN3cub18CUB_300001_SM_10006detail6reduce18DeviceReduceKernelINS2_10policy_hubIfjN4cuda3std3__44plusIfEEE10Policy1000EN6thrust24THRUST_300001_SM_1000_NS6detail15normal_iteratorINSD_10device_ptrIKfEEEEjS9_fNS7_10__identityEEEvT0_PT3_T1_NS0_13GridEvenShareISO_EET2_T4__param_4[1],
	.param .align 1 .b8 _ZN3cub18CUB_300001_SM_10006detail6reduce18DeviceReduceKernelINS2_10policy_hubIfjN4cuda3std3__44plusIfEEE10Policy1000EN6thrust24THRUST_300001_SM_1000_NS6detail15normal_iteratorINSD_10device_ptrIKfEEEEjS9_fNS7_10__identityEEEvT0_PT3_T1_NS0_13GridEvenShareISO_EET2_T4__param_5[1]
)
.maxntid 512
{
	.reg .pred 	%p<65>;
	.reg .b16 	%rs<4>;
	.reg .b32 	%r<279>;
	.reg .b32 	%f<380>;
	.reg .b64 	%rd<130>;
	// demoted variable
	.shared .align 4 .b8 _ZZN3cub18CUB_300001_SM_10006detail6reduce18DeviceReduceKernelINS2_10policy_hubIfjN4cuda3std3__44plusIfEEE10Policy1000EN6thrust24THRUST_300001_SM_1000_NS6detail15normal_iteratorINSD_10device_ptrIKfEEEEjS9_fNS7_10__identityEEEvT0_PT3_T1_NS0_13GridEvenShareISO_EET2_T4_E12temp_storage[84];
	ld.param.u32 	%r1, [_ZN3cub18CUB_300001_SM_10006detail6reduce18DeviceReduceKernelINS2_10policy_hubIfjN4cuda3std3__44plusIfEEE10Policy1000EN6thrust24THRUST_300001_SM_1000_NS6detail15normal_iteratorINSD_10device_ptrIKfEEEEjS9_fNS7_10__identityEEEvT0_PT3_T1_NS0_13GridEvenShareISO_EET2_T4__param_3+20];
	ld.param.u32 	%r2, [_ZN3cub18CUB_300001_SM_10006detail6reduce18DeviceReduceKernelINS2_10policy_hubIfjN4cuda3std3__44plusIfEEE10Policy1000EN6thrust24THRUST_300001_SM_1000_NS6detail15normal_iteratorINSD_10device_ptrIKfEEEEjS9_fNS7_10__identityEEEvT0_PT3_T1_NS0_13GridEvenShareISO_EET2_T4__param_3+24];
	ld.param.u64 	%rd3, [_ZN3cub18CUB_300001_SM_10006detail6reduce18DeviceReduceKernelINS2_10policy_hubIfjN4cuda3std3__44plusIfEEE10Policy1000EN6thrust24THRUST_300001_SM_1000_NS6detail15normal_iteratorINSD_10device_ptrIKfEEEEjS9_fNS7_10__identityEEEvT0_PT3_T1_NS0_13GridEvenShareISO_EET2_T4__param_0];
	cvta.to.global.u64 	%rd1, %rd3;
	mov.u32 	%r3, %ctaid.x;
	shl.b32 	%r4, %r2, 13;
	shl.b32 	%r270, %r3, 13;
	sub.s32 	%r6, %r1, %r270;
	setp.gt.u32 	%p1, %r6, 8191;
	@%p1 bra 	$L__BB4_26;
	mov.u32 	%r7, %tid.x;
	setp.ge.u32 	%p23, %r7, %r6;
	mov.f32 	%f368, 0f00000000;
	mov.u32 	%r261, %r7;
	@%p23 bra 	$L__BB4_3;
	add.s32 	%r155, %r270, %r7;
	mul.wide.u32 	%rd66, %r155, 4;
	add.s64 	%rd67, %rd1, %rd66;
	ld.global.f32 	%f368, [%rd67];
	add.s32 	%r261, %r7, 512;
$L__BB4_3:
	setp.ge.u32 	%p24, %r261, %r6;
	@%p24 bra 	$L__BB4_17;
	not.b32 	%r156, %r261;
	add.s32 	%r157, %r1, %r156;
	sub.s32 	%r158, %r157, %r270;
	shr.u32 	%r159, %r158, 9;
	add.s32 	%r10, %r159, 1;
	and.b32  	%r11, %r10, 15;
	setp.lt.u32 	%p25, %r158, 7680;
	@%p25 bra 	$L__BB4_8;
	or.b32  	%r260, %r261, 4096;
	add.s32 	%r259, %r261, %r270;
	and.b32  	%r160, %r10, 16777200;
	neg.s32 	%r258, %r160;
$L__BB4_6:
	.pragma "nounroll";
	mul.wide.u32 	%rd68, %r259, 4;
	add.s64 	%rd69, %rd1, %rd68;
	ld.global.f32 	%f203, [%rd69];
	add.f32 	%f204, %f368, %f203;
	add.s32 	%r161, %r259, 512;
	mul.wide.u32 	%rd70, %r161, 4;
	add.s64 	%rd71, %rd1, %rd70;
	ld.global.f32 	%f205, [%rd71];
	add.f32 	%f206, %f204, %f205;
	add.s32 	%r162, %r259, 1024;
	mul.wide.u32 	%rd72, %r162, 4;
	add.s64 	%rd73, %rd1, %rd72;
	ld.global.f32 	%f207, [%rd73];
	add.f32 	%f208, %f206, %f207;
	add.s32 	%r163, %r259, 1536;
	mul.wide.u32 	%rd74, %r163, 4;
	add.s64 	%rd75, %rd1, %rd74;
	ld.global.f32 	%f209, [%rd75];
	add.f32 	%f210, %f208, %f209;
	add.s32 	%r164, %r259, 2048;
	mul.wide.u32 	%rd76, %r164, 4;
	add.s64 	%rd77, %rd1, %rd76;
	ld.global.f32 	%f211, [%rd77];
	add.f32 	%f212, %f210, %f211;
	add.s32 	%r165, %r259, 2560;
	mul.wide.u32 	%rd78, %r165, 4;
	add.s64 	%rd79, %rd1, %rd78;
	ld.global.f32 	%f213, [%rd79];
	add.f32 	%f214, %f212, %f213;
	add.s32 	%r166, %r259, 3072;
	mul.wide.u32 	%rd80, %r166, 4;
	add.s64 	%rd81, %rd1, %rd80;
	ld.global.f32 	%f215, [%rd81];
	add.f32 	%f216, %f214, %f215;
	add.s32 	%r167, %r259, 3584;
	mul.wide.u32 	%rd82, %r167, 4;
	add.s64 	%rd83, %rd1, %rd82;
	ld.global.f32 	%f217, [%rd83];
	add.f32 	%f218, %f216, %f217;
	add.s32 	%r168, %r259, 4096;
	mul.wide.u32 	%rd84, %r168, 4;
	add.s64 	%rd85, %rd1, %rd84;
	ld.global.f32 	%f219, [%rd85];
	add.f32 	%f220, %f218, %f219;
	add.s32 	%r169, %r259, 4608;
	mul.wide.u32 	%rd86, %r169, 4;
	add.s64 	%rd87, %rd1, %rd86;
	ld.global.f32 	%f221, [%rd87];
	add.f32 	%f222, %f220, %f221;
	add.s32 	%r170, %r259, 5120;
	mul.wide.u32 	%rd88, %r170, 4;
	add.s64 	%rd89, %rd1, %rd88;
	ld.global.f32 	%f223, [%rd89];
	add.f32 	%f224, %f222, %f223;
	add.s32 	%r171, %r259, 5632;
	mul.wide.u32 	%rd90, %r171, 4;
	add.s64 	%rd91, %rd1, %rd90;
	ld.global.f32 	%f225, [%rd91];
	add.f32 	%f226, %f224, %f225;
	add.s32 	%r172, %r259, 6144;
	mul.wide.u32 	%rd92, %r172, 4;
	add.s64 	%rd93, %rd1, %rd92;
	ld.global.f32 	%f227, [%rd93];
	add.f32 	%f228, %f226, %f227;
	add.s32 	%r173, %r259, 6656;
	mul.wide.u32 	%rd94, %r173, 4;
	add.s64 	%rd95, %rd1, %rd94;
	ld.global.f32 	%f229, [%rd95];
	add.f32 	%f230, %f228, %f229;
	add.s32 	%r174, %r259, 7168;
	mul.wide.u32 	%rd96, %r174, 4;
	add.s64 	%rd97, %rd1, %rd96;
	ld.global.f32 	%f231, [%rd97];
	add.f32 	%f232, %f230, %f231;
	add.s32 	%r175, %r259, 7680;
	mul.wide.u32 	%rd98, %r175, 4;
	add.s64 	%rd99, %rd1, %rd98;
	ld.global.f32 	%f233, [%rd99];
	add.f32 	%f368, %f232, %f233;
	add.s32 	%r260, %r260, 8192;
	add.s32 	%r259, %r259, 8192;
	add.s32 	%r258, %r258, 16;
	setp.ne.s32 	%p26, %r258, 0;
	@%p26 bra 	$L__BB4_6;
	add.s32 	%r261, %r260, -4096;
$L__BB4_8:
	setp.eq.s32 	%p27, %r11, 0;
	@%p27 bra 	$L__BB4_17;
	and.b32  	%r23, %r10, 7;
	setp.lt.u32 	%p28, %r11, 8;
	@%p28 bra 	$L__BB4_11;
	add.s32 	%r176, %r270, %r261;
	mul.wide.u32 	%rd100, %r176, 4;
	add.s64 	%rd101, %rd1, %rd100;
	ld.global.f32 	%f235, [%rd101];
	add.f32 	%f236, %f368, %f235;
	add.s32 	%r177, %r176, 512;
	mul.wide.u32 	%rd102, %r177, 4;
	add.s64 	%rd103, %rd1, %rd102;
	ld.global.f32 	%f237, [%rd103];
	add.f32 	%f238, %f236, %f237;
	add.s32 	%r178, %r176, 1024;
	mul.wide.u32 	%rd104, %r178, 4;
	add.s64 	%rd105, %rd1, %rd104;
	ld.global.f32 	%f239, [%rd105];
	add.f32 	%f240, %f238, %f239;
	add.s32 	%r179, %r176, 1536;
	mul.wide.u32 	%rd106, %r179, 4;
	add.s64 	%rd107, %rd1, %rd106;
	ld.global.f32 	%f241, [%rd107];
	add.f32 	%f242, %f240, %f241;
	add.s32 	%r180, %r176, 2048;
	mul.wide.u32 	%rd108, %r180, 4;
	add.s64 	%rd109, %rd1, %rd108;
	ld.global.f32 	%f243, [%rd109];
	add.f32 	%f244, %f242, %f243;
	add.s32 	%r181, %r176, 2560;
	mul.wide.u32 	%rd110, %r181, 4;
	add.s64 	%rd111, %rd1, %rd110;
	ld.global.f32 	%f245, [%rd111];
	add.f32 	%f246, %f244, %f245;
	add.s32 	%r182, %r176, 3072;
	mul.wide.u32 	%rd112, %r182, 4;
	add.s64 	%rd113, %rd1, %rd112;
	ld.global.f32 	%f247, [%rd113];
	add.f32 	%f248, %f246, %f247;
	add.s32 	%r183, %r176, 3584;
	mul.wide.u32 	%rd114, %r183, 4;
	add.s64 	%rd115, %rd1, %rd114;
	ld.global.f32 	%f249, [%rd115];
	add.f32 	%f368, %f248, %f249;
	add.s32 	%r261, %r261, 4096;
$L__BB4_11:
	setp.eq.s32 	%p29, %r23, 0;
	@%p29 bra 	$L__BB4_17;
	and.b32  	%r26, %r10, 3;
	setp.lt.u32 	%p30, %r23, 4;
	@%p30 bra 	$L__BB4_14;
	add.s32 	%r184, %r270, %r261;
	mul.wide.u32 	%rd116, %r184, 4;
	add.s64 	%rd117, %rd1, %rd116;
	ld.global.f32 	%f251, [%rd117];
	add.f32 	%f252, %f368, %f251;
	add.s32 	%r185, %r184, 512;
	mul.wide.u32 	%rd118, %r185, 4;
	add.s64 	%rd119, %rd1, %rd118;
	ld.global.f32 	%f253, [%rd119];
	add.f32 	%f254, %f252, %f253;
	add.s32 	%r186, %r184, 1024;
	mul.wide.u32 	%rd120, %r186, 4;
	add.s64 	%rd121, %rd1, %rd120;
	ld.global.f32 	%f255, [%rd121];
	add.f32 	%f256, %f254, %f255;
	add.s32 	%r187, %r184, 1536;
	mul.wide.u32 	%rd122, %r187, 4;
	add.s64 	%rd123, %rd1, %rd122;
	ld.global.f32 	%f257, [%rd123];
	add.f32 	%f368, %f256, %f257;
	add.s32 	%r261, %r261, 2048;
$L__BB4_14:
	setp.eq.s32 	%p31, %r26, 0;
	@%p31 bra 	$L__BB4_17;
	add.s32 	%r265, %r261, %r270;
	neg.s32 	%r264, %r26;
$L__BB4_16:
	.pragma "nounroll";
	mul.wide.u32 	%rd124, %r265, 4;
	add.s64 	%rd125, %rd1, %rd124;
	ld.global.f32 	%f258, [%rd125];
	add.f32 	%f368, %f368, %f258;
	add.s32 	%r265, %r265, 512;
	add.s32 	%r264, %r264, 1;
	setp.ne.s32 	%p32, %r264, 0;
	@%p32 bra 	$L__BB4_16;
$L__BB4_17:
	setp.lt.u32 	%p33, %r6, 512;
	@%p33 bra 	$L__BB4_22;
	// begin inline asm
	mov.u32 %r226, %laneid;
	// end inline asm
	mov.b32 	%r228, %f368;
	mov.b32 	%r229, 1;
	mov.b32 	%r250, 31;
	mov.b32 	%r251, -1;
	// begin inline asm
	shfl.sync.down.b32 %r227, %r228, %r229, %r250, %r251;
	// end inline asm
	setp.gt.s32 	%p57, %r226, 30;
	mov.b32 	%f317, %r227;
	add.f32 	%f318, %f368, %f317;
	selp.f32 	%f319, %f368, %f318, %p57;
	mov.b32 	%r233, %f319;
	mov.b32 	%r234, 2;
	// begin inline asm
	shfl.sync.down.b32 %r232, %r233, %r234, %r250, %r251;
	// end inline asm
	setp.gt.s32 	%p58, %r226, 29;
	mov.b32 	%f320, %r232;
	add.f32 	%f321, %f319, %f320;
	selp.f32 	%f322, %f319, %f321, %p58;
	mov.b32 	%r238, %f322;
	mov.b32 	%r239, 4;
	// begin inline asm
	shfl.sync.down.b32 %r237, %r238, %r239, %r250, %r251;
	// end inline asm
	setp.gt.s32 	%p59, %r226, 27;
	mov.b32 	%f323, %r237;
	add.f32 	%f324, %f322, %f323;
	selp.f32 	%f325, %f322, %f324, %p59;
	mov.b32 	%r243, %f325;
	mov.b32 	%r244, 8;
	// begin inline asm
	shfl.sync.down.b32 %r242, %r243, %r244, %r250, %r251;
	// end inline asm
	setp.gt.s32 	%p60, %r226, 23;
	mov.b32 	%f326, %r242;
	add.f32 	%f327, %f325, %f326;
	selp.f32 	%f328, %f325, %f327, %p60;
	mov.b32 	%r248, %f328;
	mov.b32 	%r249, 16;
	// begin inline asm
	shfl.sync.down.b32 %r247, %r248, %r249, %r250, %r251;
	// end inline asm
	setp.gt.s32 	%p61, %r226, 15;
	mov.b32 	%f329, %r247;
	add.f32 	%f16, %f328, %f329;
	selp.f32 	%f379, %f328, %f16, %p61;
	setp.ne.s32 	%p62, %r226, 0;
	@%p62 bra 	$L__BB4_20;
	shr.u32 	%r252, %r7, 3;
	and.b32  	%r253, %r252, 124;
	mov.u32 	%r254, _ZZN3cub18CUB_300001_SM_10006detail6reduce18DeviceReduceKernelINS2_10policy_hubIfjN4cuda3std3__44plusIfEEE10Policy1000EN6thrust24THRUST_300001_SM_1000_NS6detail15normal_iteratorINSD_10device_ptrIKfEEEEjS9_fNS7_10__identityEEEvT0_PT3_T1_NS0_13GridEvenShareISO_EET2_T4_E12temp_storage;
	add.s32 	%r255, %r254, %r253;
	st.shared.f32 	[%r255+16], %f16;
$L__BB4_20:
	bar.sync 	0;
	setp.ne.s32 	%p63, %r7, 0;
	@%p63 bra 	$L__BB4_48;
	ld.shared.f32 	%f330, [_ZZN3cub18CUB_300001_SM_10006detail6reduce18DeviceReduceKernelINS2_10policy_hubIfjN4cuda3std3__44plusIfEEE10Policy1000EN6thrust24THRUST_300001_SM_1000_NS6detail15normal_iteratorINSD_10device_ptrIKfEEEEjS9_fNS7_10__identityEEEvT0_PT3_T1_NS0_13GridEvenShareISO_EET2_T4_E12temp_storage+20];
	add.f32 	%f331, %f379, %f330;
	ld.shared.f32 	%f332, [_ZZN3cub18CUB_300001_SM_10006detail6reduce18DeviceReduceKernelINS2_10policy_hubIfjN4cuda3std3__44plusIfEEE10Policy1000EN6thrust24THRUST_300001_SM_1000_NS6detail15normal_iteratorINSD_10device_ptrIKfEEEEjS9_fNS7_10__identityEEEvT0_PT3_T1_NS0_13GridEvenShareISO_EET2_T4_E12temp_storage+24];
	add.f32 	%f333, %f331, %f332;
	ld.shared.f32 	%f334, [_ZZN3cub18CUB_300001_SM_10006detail6reduce18DeviceReduceKernelINS2_10policy_hubIfjN4cuda3std3__44plusIfEEE10Policy1000EN6thrust24THRUST_300001_SM_1000_NS6detail15normal_iteratorINSD_10device_ptrIKfEEEEjS9_fNS7_10__identityEEEvT0_PT3_T1_NS0_13GridEvenShareISO_EET2_T4_E12temp_storage+28];
	add.f32 	%f335, %f333, %f334;
	ld.shared.f32 	%f336, [_ZZN3cub18CUB_300001_SM_10006detail6reduce18DeviceReduceKernelINS2_10policy_hubIfjN4cuda3std3__44plusIfEEE10Policy1000EN6thrust24THRUST_300001_SM_1000_NS6detail15normal_iteratorINSD_10device_ptrIKfEEEEjS9_fNS7_10__identityEEEvT0_PT3_T1_NS0_13GridEvenShareISO_EET2_T4_E12temp_storage+32];
	add.f32 	%f337, %f335, %f336;
	ld.shared.f32 	%f338, [_ZZN3cub18CUB_300001_SM_10006detail6reduce18DeviceReduceKernelINS2_10policy_hubIfjN4cuda3std3__44plusIfEEE10Policy1000EN6thrust24THRUST_300001_SM_1000_NS6detail15normal_iteratorINSD_10device_ptrIKfEEEEjS9_fNS7_10__identityEEEvT0_PT3_T1_NS0_13GridEvenShareISO_EET2_T4_E12temp_storage+36];
	add.f32 	%f339, %f337, %f338;
	ld.shared.f32 	%f340, [_ZZN3cub18CUB_300001_SM_10006detail6reduce18DeviceReduceKernelINS2_10policy_hubIfjN4cuda3std3__44plusIfEEE10Policy1000EN6thrust24THRUST_300001_SM_1000_NS6detail15normal_iteratorINSD_10device_ptrIKfEEEEjS9_fNS7_10__identityEEEvT0_PT3_T1_NS0_13GridEvenShareISO_EET2_T4_E12temp_storage+40];
	add.f32 	%f341, %f339, %f340;
	ld.shared.f32 	%f342, [_ZZN3cub18CUB_300001_SM_10006detail6reduce18DeviceReduceKernelINS2_10policy_hubIfjN4cuda3std3__44plusIfEEE10Policy1000EN6thrust24THRUST_300001_SM_1000_NS6detail15normal_iteratorINSD_10device_ptrIKfEEEEjS9_fNS7_10__identityEEEvT0_PT3_T1_NS0_13GridEvenShareISO_EET2_T4_E12temp_storage+44];
	add.f32 	%f343, %f341, %f342;
	ld.shared.f32 	%f344, [_ZZN3cub18CUB_300001_SM_10006detail6reduce18DeviceReduceKernelINS2_10policy_hubIfjN4cuda3std3__44plusIfEEE10Policy1000EN6thrust24THRUST_300001_SM_1000_NS6detail15normal_iteratorINSD_10device_ptrIKfEEEEjS9_fNS7_10__identityEEEvT0_PT3_T1_NS0_13GridEvenShareISO_EET2_T4_E12temp_storage+48];
	add.f32 	%f345, %f343, %f344;
	ld.shared.f32 	%f346, [_ZZN3cub18CUB_300001_SM_10006detail6reduce18DeviceReduceKernelINS2_10policy_hubIfjN4cuda3std3__44plusIfEEE10Policy1000EN6thrust24THRUST_300001_SM_1000_NS6detail15normal_iteratorINSD_10device_ptrIKfEEEEjS9_fNS7_10__identityEEEvT0_PT3_T1_NS0_13GridEvenShareISO_EET2_T4_E12temp_storage+52];
	add.f32 	%f347, %f345, %f346;
	ld.shared.f32 	%f348, [_ZZN3cub18CUB_300001_SM_10006detail6reduce18DeviceReduceKernelINS2_10policy_hubIfjN4cuda3std3__44plusIfEEE10Policy1000EN6thrust24THRUST_300001_SM_1000_NS6detail15normal_iteratorINSD_10device_ptrIKfEEEEjS9_fNS7_10__identityEEEvT0_PT3_T1_NS0_13GridEvenShareISO_EET2_T4_E12temp_storage+56];
	add.f32 	%f349, %f347, %f348;
	ld.shared.f32 	%f350, [_ZZN3cub18CUB_300001_SM_10006detail6reduce18DeviceReduceKernelINS2_10policy_hubIfjN4cuda3std3__44plusIfEEE10Policy1000EN6thrust24THRUST_300001_SM_1000_NS6detail15normal_iteratorINSD_10device_ptrIKfEEEEjS9_fNS7_10__identityEEEvT0_PT3_T1_NS0_13GridEvenShareISO_EET2_T4_E12temp_storage+60];
	add.f32 	%f351, %f349, %f350;
	ld.shared.f32 	%f352, [_ZZN3cub18CUB_300001_SM_10006detail6reduce18DeviceReduceKernelINS2_10policy_hubIfjN4cuda3std3__44plusIfEEE10Policy1000EN6thrust24THRUST_300001_SM_1000_NS6detail15normal_iteratorINSD_10device_ptrIKfEEEEjS9_fNS7_10__identityEEEvT0_PT3_T1_NS0_13GridEvenShareISO_EET2_T4_E12temp_storage+64];
	add.f32 	%f353, %f351, %f352;
	ld.shared.f32 	%f354, [_ZZN3cub18CUB_300001_SM_10006detail6reduce18DeviceReduceKernelINS2_10policy_hubIfjN4cuda3std3__44plusIfEEE10Policy1000EN6thrust24THRUST_300001_SM_1000_NS6detail15normal_iteratorINSD_10device_ptrIKfEEEEjS9_fNS7_10__identityEEEvT0_PT3_T1_NS0_13GridEvenShareISO_EET2_T4_E12temp_storage+68];
	add.f32 	%f355, %f353, %f354;
	ld.shared.f32 	%f356, [_ZZN3cub18CUB_300001_SM_10006detail6reduce18DeviceReduceKernelINS2_10policy_hubIfjN4cuda3std3__44plusIfEEE10Policy1000EN6thrust24THRUST_300001_SM_1000_NS6detail15normal_iteratorINSD_10device_ptrIKfEEEEjS9_fNS7_10__identityEEEvT0_PT3_T1_NS0_13GridEvenShareISO_EET2_T4_E12temp_storage+72];
	add.f32 	%f357, %f355, %f356;
	ld.shared.f32 	%f358, [_ZZN3cub18CUB_300001_SM_10006detail6reduce18DeviceReduceKernelINS2_10policy_hubIfjN4cuda3std3__44plusIfEEE10Policy1000EN6thrust24THRUST_300001_SM_1000_NS6detail15normal_iteratorINSD_10device_ptrIKfEEEEjS9_fNS7_10__identityEEEvT0_PT3_T1_NS0_13GridEvenShareISO_EET2_T4_E12temp_storage+76];
	add.f32 	%f379, %f357, %f358;
	bra.uni 	$L__BB4_48;
$L__BB4_22:
	// begin inline asm
	mov.u32 %r188, %laneid;
	// end inline asm
	and.b32  	%r214, %r7, 992;
	add.s32 	%r215, %r214, 32;
	setp.gt.u32 	%p34, %r215, %r6;
	not.b32 	%r216, %r214;
	add.s32 	%r217, %r6, %r216;
	selp.b32 	%r212, %r217, 31, %p34;
	mov.b32 	%r190, %f368;
	mov.b32 	%r191, 1;
	mov.b32 	%r213, -1;
	// begin inline asm
	shfl.sync.down.b32 %r189, %r190, %r191, %r212, %r213;
	// end inline asm
	setp.lt.s32 	%p35, %r188, %r212;
	mov.b32 	%f259, %r189;
	add.f32 	%f260, %f368, %f259;
	selp.f32 	%f261, %f260, %f368, %p35;
	mov.b32 	%r195, %f261;
	mov.b32 	%r196, 2;
	// begin inline asm
	shfl.sync.down.b32 %r194, %r195, %r196, %r212, %r213;
	// end inline asm
	add.s32 	%r218, %r188, 2;
	setp.gt.s32 	%p36, %r218, %r212;
	mov.b32 	%f262, %r194;
	add.f32 	%f263, %f261, %f262;
	selp.f32 	%f264, %f261, %f263, %p36;
	mov.b32 	%r200, %f264;
	mov.b32 	%r201, 4;
	// begin inline asm
	shfl.sync.down.b32 %r199, %r200, %r201, %r212, %r213;
	// end inline asm
	add.s32 	%r219, %r188, 4;
	setp.gt.s32 	%p37, %r219, %r212;
	mov.b32 	%f265, %r199;
	add.f32 	%f266, %f264, %f265;
	selp.f32 	%f267, %f264, %f266, %p37;
	mov.b32 	%r205, %f267;
	mov.b32 	%r206, 8;
	// begin inline asm
	shfl.sync.down.b32 %r204, %r205, %r206, %r212, %r213;
	// end inline asm
	add.s32 	%r220, %r188, 8;
	setp.gt.s32 	%p38, %r220, %r212;
	mov.b32 	%f268, %r204;
	add.f32 	%f269, %f267, %f268;
	selp.f32 	%f270, %f267, %f269, %p38;
	mov.b32 	%r210, %f270;
	mov.b32 	%r211, 16;
	// begin inline asm
	shfl.sync.down.b32 %r209, %r210, %r211, %r212, %r213;
	// end inline asm
	add.s32 	%r221, %r188, 16;
	setp.gt.s32 	%p39, %r221, %r212;
	mov.b32 	%f271, %r209;
	add.f32 	%f272, %f270, %f271;
	selp.f32 	%f379, %f270, %f272, %p39;
	setp.ne.s32 	%p40, %r188, 0;
	@%p40 bra 	$L__BB4_24;
	shr.u32 	%r222, %r7, 3;
	and.b32  	%r223, %r222, 124;
	mov.u32 	%r224, _ZZN3cub18CUB_300001_SM_10006detail6reduce18DeviceReduceKernelINS2_10policy_hubIfjN4cuda3std3__44plusIfEEE10Policy1000EN6thrust24THRUST_300001_SM_1000_NS6detail15normal_iteratorINSD_10device_ptrIKfEEEEjS9_fNS7_10__identityEEEvT0_PT3_T1_NS0_13GridEvenShareISO_EET2_T4_E12temp_storage;
	add.s32 	%r225, %r224, %r223;
	st.shared.f32 	[%r225+16], %f379;
$L__BB4_24:
	bar.sync 	0;
	setp.ne.s32 	%p41, %r7, 0;
	@%p41 bra 	$L__BB4_48;
	setp.gt.u32 	%p42, %r6, 32;
	ld.shared.f32 	%f273, [_ZZN3cub18CUB_300001_SM_10006detail6reduce18DeviceReduceKernelINS2_10policy_hubIfjN4cuda3std3__44plusIfEEE10Policy1000EN6thrust24THRUST_300001_SM_1000_NS6detail15normal_iteratorINSD_10device_ptrIKfEEEEjS9_fNS7_10__identityEEEvT0_PT3_T1_NS0_13GridEvenShareISO_EET2_T4_E12temp_storage+20];
	add.f32 	%f274, %f379, %f273;
	selp.f32 	%f275, %f274, %f379, %p42;
	setp.gt.u32 	%p43, %r6, 64;
	ld.shared.f32 	%f276, [_ZZN3cub18CUB_300001_SM_10006detail6reduce18DeviceReduceKernelINS2_10policy_hubIfjN4cuda3std3__44plusIfEEE10Policy1000EN6thrust24THRUST_300001_SM_1000_NS6detail15normal_iteratorINSD_10device_ptrIKfEEEEjS9_fNS7_10__identityEEEvT0_PT3_T1_NS0_13GridEvenShareISO_EET2_T4_E12temp_storage+24];
	add.f32 	%f277, %f276, %f275;
	selp.f32 	%f278, %f277, %f275, %p43;
	setp.gt.u32 	%p44, %r6, 96;
	ld.shared.f32 	%f279, [_ZZN3cub18CUB_300001_SM_10006detail6reduce18DeviceReduceKernelINS2_10policy_hubIfjN4cuda3std3__44plusIfEEE10Policy1000EN6thrust24THRUST_300001_SM_1000_NS6detail15normal_iteratorINSD_10device_ptrIKfEEEEjS9_fNS7_10__identityEEEvT0_PT3_T1_NS0_13GridEvenShareISO_EET2_T4_E12temp_storage+28];
	add.f32 	%f280, %f279, %f278;
	selp.f32 	%f281, %f280, %f278, %p44;
	setp.gt.u32 	%p45, %r6, 128;
	ld.shared.f32 	%f282, [_ZZN3cub18CUB_300001_SM_10006detail6reduce18DeviceReduceKernelINS2_10policy_hubIfjN4cuda3std3__44plusIfEEE10Policy1000EN6thrust24THRUST_300001_SM_1000_NS6detail15normal_iteratorINSD_10device_ptrIKfEEEEjS9_fNS7_10__identityEEEvT0_PT3_T1_NS0_13GridEvenShareISO_EET2_T4_E12temp_storage+32];
	add.f32 	%f283, %f282, %f281;
	selp.f32 	%f284, %f283, %f281, %p45;
	setp.gt.u32 	%p46, %r6, 160;
	ld.shared.f32 	%f285, [_ZZN3cub18CUB_300001_SM_10006detail6reduce18DeviceReduceKernelINS2_10policy_hubIfjN4cuda3std3__44plusIfEEE10Policy1000EN6thrust24THRUST_300001_SM_1000_NS6detail15normal_iteratorINSD_10device_ptrIKfEEEEjS9_fNS7_10__identityEEEvT0_PT3_T1_NS0_13GridEvenShareISO_EET2_T4_E12temp_storage+36];
	add.f32 	%f286, %f285, %f284;
	selp.f32 	%f287, %f286, %f284, %p46;
	setp.gt.u32 	%p47, %r6, 192;
	ld.shared.f32 	%f288, [_ZZN3cub18CUB_300001_SM_10006detail6reduce18DeviceReduceKernelINS2_10policy_hubIfjN4cuda3std3__44plusIfEEE10Policy1000EN6thrust24THRUST_300001_SM_1000_NS6detail15normal_iteratorINSD_10device_ptrIKfEEEEjS9_fNS7_10__identityEEEvT0_PT3_T1_NS0_13GridEvenShareISO_EET2_T4_E12temp_storage+40];
	add.f32 	%f289, %f288, %f287;
	selp.f32 	%f290, %f289, %f287, %p47;
	setp.gt.u32 	%p48, %r6, 224;
	ld.shared.f32 	%f291, [_ZZN3cub18CUB_300001_SM_10006detail6reduce18DeviceReduceKernelINS2_10policy_hubIfjN4cuda3std3__44plusIfEEE10Policy1000EN6thrust24THRUST_300001_SM_1000_NS6detail15normal_iteratorINSD_10device_ptrIKfEEEEjS9_fNS7_10__identityEEEvT0_PT3_T1_NS0_13GridEvenShareISO_EET2_T4_E12temp_storage+44];
	add.f32 	%f292, %f291, %f290;
	selp.f32 	%f293, %f292, %f290, %p48;
	setp.gt.u32 	%p49, %r6, 256;
	ld.shared.f32 	%f294, [_ZZN3cub18CUB_300001_SM_10006detail6reduce18DeviceReduceKernelINS2_10policy_hubIfjN4cuda3std3__44plusIfEEE10Policy1000EN6thrust24THRUST_300001_SM_1000_NS6detail15normal_iteratorINSD_10device_ptrIKfEEEEjS9_fNS7_10__identityEEEvT0_PT3_T1_NS0_13GridEvenShareISO_EET2_T4_E12temp_storage+48];
	add.f32 	%f295, %f294, %f293;
	selp.f32 	%f296, %f295, %f293, %p49;
	setp.gt.u32 	%p50, %r6, 288;
	ld.shared.f32 	%f297, [_ZZN3cub18CUB_300001_SM_10006detail6reduce18DeviceReduceKernelINS2_10policy_hubIfjN4cuda3std3__44plusIfEEE10Policy1000EN6thrust24THRUST_300001_SM_1000_NS6detail15normal_iteratorINSD_10device_ptrIKfEEEEjS9_fNS7_10__identityEEEvT0_PT3_T1_NS0_13GridEvenShareISO_EET2_T4_E12temp_storage+52];
	add.f32 	%f298, %f297, %f296;
	selp.f32 	%f299, %f298, %f296, %p50;
	setp.gt.u32 	%p51, %r6, 320;
	ld.shared.f32 	%f300, [_ZZN3cub18CUB_300001_SM_10006detail6reduce18DeviceReduceKernelINS2_10policy_hubIfjN4cuda3std3__44plusIfEEE10Policy1000EN6thrust24THRUST_300001_SM_1000_NS6detail15normal_iteratorINSD_10device_ptrIKfEEEEjS9_fNS7_10__identityEEEvT0_PT3_T1_NS0_13GridEvenShareISO_EET2_T4_E12temp_storage+56];
	add.f32 	%f301, %f300, %f299;
	selp.f32 	%f302, %f301, %f299, %p51;
	setp.gt.u32 	%p52, %r6, 352;
	ld.shared.f32 	%f303, [_ZZN3cub18CUB_300001_SM_10006detail6reduce18DeviceReduceKernelINS2_10policy_hubIfjN4cuda3std3__44plusIfEEE10Policy1000EN6thrust24THRUST_300001_SM_1000_NS6detail15normal_iteratorINSD_10device_ptrIKfEEEEjS9_fNS7_10__identityEEEvT0_PT3_T1_NS0_13GridEvenShareISO_EET2_T4_E12temp_storage+60];
	add.f32 	%f304, %f303, %f302;
	selp.f32 	%f305, %f304, %f302, %p52;
	setp.gt.u32 	%p53, %r6, 384;
	ld.shared.f32 	%f306, [_ZZN3cub18CUB_300001_SM_10006detail6reduce18DeviceReduceKernelINS2_10policy_hubIfjN4cuda3std3__44plusIfEEE10Policy1000EN6thrust24THRUST_300001_SM_1000_NS6detail15normal_iteratorINSD_10device_ptrIKfEEEEjS9_fNS7_10__identityEEEvT0_PT3_T1_NS0_13GridEvenShareISO_EET2_T4_E12temp_storage+64];
	add.f32 	%f307, %f306, %f305;
	selp.f32 	%f308, %f307, %f305, %p53;
	setp.gt.u32 	%p54, %r6, 416;
	ld.shared.f32 	%f309, [_ZZN3cub18CUB_300001_SM_10006detail6reduce18DeviceReduceKernelINS2_10policy_hubIfjN4cuda3std3__44plusIfEEE10Policy1000EN6thrust24THRUST_300001_SM_1000_NS6detail15normal_iteratorINSD_10device_ptrIKfEEEEjS9_fNS7_10__identityEEEvT0_PT3_T1_NS0_13GridEvenShareISO_EET2_T4_E12temp_storage+68];
	add.f32 	%f310, %f309, %f308;
	selp.f32 	%f311, %f310, %f308, %p54;
	setp.gt.u32 	%p55, %r6, 448;
	ld.shared.f32 	%f312, [_ZZN3cub18CUB_300001_SM_10006detail6reduce18DeviceReduceKernelINS2_10policy_hubIfjN4cuda3std3__44plusIfEEE10Policy1000EN6thrust24THRUST_300001_SM_1000_NS6detail15normal_iteratorINSD_10device_ptrIKfEEEEjS9_fNS7_10__identityEEEvT0_PT3_T1_NS0_13GridEvenShareISO_EET2_T4_E12temp_storage+72];
	add.f32 	%f313, %f312, %f311;
	selp.f32 	%f314, %f313, %f311, %p55;
	setp.gt.u32 	%p56, %r6, 480;
	ld.shared.f32 	%f315, [_ZZN3cub18CUB_300001_SM_10006detail6reduce18DeviceReduceKernelINS2_10policy_hubIfjN4cuda3std3__44plusIfEEE10Policy1000EN6thrust24THRUST_300001_SM_1000_NS6detail15normal_iteratorINSD_10device_ptrIKfEEEEjS9_fNS7_10__identityEEEvT0_PT3_T1_NS0_13GridEvenShareISO_EET2_T4_E12temp_storage+76];
	add.f32 	%f316, %f315, %f314;
	selp.f32 	%f379, %f316, %f314, %p56;
	bra.uni 	$L__BB4_48;
$L__BB4_26:
	mov.u32 	%r35, %tid.x;
	add.s32 	%r72, %r35, %r270;
	mul.wide.u32 	%rd4, %r72, 4;
	add.s64 	%rd5, %rd1, %rd4;
	ld.global.f32 	%f41, [%rd5];
	ld.global.f32 	%f42, [%rd5+2048];
	ld.global.f32 	%f43, [%rd5+4096];
	ld.global.f32 	%f44, [%rd5+6144];
	ld.global.f32 	%f45, [%rd5+8192];
	ld.global.f32 	%f46, [%rd5+10240];
	ld.global.f32 	%f47, [%rd5+12288];
	ld.global.f32 	%f48, [%rd5+14336];
	ld.global.f32 	%f49, [%rd5+16384];
	ld.global.f32 	%f50, [%rd5+18432];
	ld.global.f32 	%f51, [%rd5+20480];
	ld.global.f32 	%f52, [%rd5+22528];
	ld.global.f32 	%f53, [%rd5+24576];
	ld.global.f32 	%f54, [%rd5+26624];
	ld.global.f32 	%f55, [%rd5+28672];
	ld.global.f32 	%f56, [%rd5+30720];
	add.f32 	%f57, %f41, %f42;
	add.f32 	%f58, %f43, %f44;
	add.f32 	%f59, %f45, %f46;
	add.f32 	%f60, %f47, %f48;
	add.f32 	%f61, %f49, %f50;
	add.f32 	%f62, %f51, %f52;
	add.f32 	%f63, %f53, %f54;
	add.f32 	%f64, %f55, %f56;
	add.f32 	%f65, %f57, %f58;
	add.f32 	%f66, %f59, %f60;
	add.f32 	%f67, %f61, %f62;
	add.f32 	%f68, %f63, %f64;
	add.f32 	%f69, %f65, %f66;
	add.f32 	%f70, %f67, %f68;
	add.f32 	%f378, %f69, %f70;
	setp.lt.u32 	%p2, %r6, %r4;
	@%p2 bra 	$L__BB4_44;
	add.s32 	%r36, %r4, %r270;
	not.b32 	%r74, %r35;
	add.s32 	%r75, %r74, %r1;
	sub.s32 	%r76, %r75, %r4;
	sub.s32 	%r267, %r76, %r270;
	add.s32 	%r77, %r36, %r35;
	add.s32 	%r266, %r77, 4096;
	mov.b32 	%r269, 0;
	mov.u32 	%r268, %r36;
$L__BB4_28:
	add.s32 	%r270, %r270, %r4;
	add.s32 	%r79, %r1, -8192;
	setp.gt.u32 	%p3, %r270, %r79;
	@%p3 bra 	$L__BB4_30;
	add.s32 	%r80, %r35, %r270;
	mul.wide.u32 	%rd6, %r80, 4;
	add.s64 	%rd7, %rd1, %rd6;
	ld.global.f32 	%f71, [%rd7];
	ld.global.f32 	%f72, [%rd7+2048];
	ld.global.f32 	%f73, [%rd7+4096];
	ld.global.f32 	%f74, [%rd7+6144];
	ld.global.f32 	%f75, [%rd7+8192];
	ld.global.f32 	%f76, [%rd7+10240];
	ld.global.f32 	%f77, [%rd7+12288];
	ld.global.f32 	%f78, [%rd7+14336];
	ld.global.f32 	%f79, [%rd7+16384];
	ld.global.f32 	%f80, [%rd7+18432];
	ld.global.f32 	%f81, [%rd7+20480];
	ld.global.f32 	%f82, [%rd7+22528];
	ld.global.f32 	%f83, [%rd7+24576];
	ld.global.f32 	%f84, [%rd7+26624];
	ld.global.f32 	%f85, [%rd7+28672];
	ld.global.f32 	%f86, [%rd7+30720];
	add.f32 	%f87, %f378, %f71;
	add.f32 	%f88, %f72, %f73;
	add.f32 	%f89, %f74, %f75;
	add.f32 	%f90, %f76, %f77;
	add.f32 	%f91, %f78, %f79;
	add.f32 	%f92, %f80, %f81;
	add.f32 	%f93, %f82, %f83;
	add.f32 	%f94, %f84, %f85;
	add.f32 	%f95, %f87, %f88;
	add.f32 	%f96, %f89, %f90;
	add.f32 	%f97, %f91, %f92;
	add.f32 	%f98, %f93, %f94;
	add.f32 	%f99, %f95, %f96;
	add.f32 	%f100, %f97, %f98;
	add.f32 	%f101, %f99, %f100;
	add.f32 	%f378, %f101, %f86;
	sub.s32 	%r81, %r1, %r270;
	setp.lt.u32 	%p4, %r81, %r4;
	add.s32 	%r269, %r269, 1;
	add.s32 	%r268, %r268, %r4;
	sub.s32 	%r267, %r267, %r4;
	add.s32 	%r266, %r266, %r4;
	@%p4 bra 	$L__BB4_44;
	bra.uni 	$L__BB4_28;
$L__BB4_30:
	setp.le.u32 	%p5, %r1, %r270;
	sub.s32 	%r83, %r1, %r270;
	setp.ge.s32 	%p6, %r35, %r83;
	or.pred  	%p7, %p5, %p6;
	@%p7 bra 	$L__BB4_44;
	not.b32 	%r85, %r35;
	add.s32 	%r86, %r1, %r85;
	sub.s32 	%r87, %r86, %r36;
	mul.lo.s32 	%r88, %r2, %r269;
	shl.b32 	%r89, %r88, 13;
	sub.s32 	%r90, %r87, %r89;
	shr.u32 	%r91, %r90, 9;
	add.s32 	%r49, %r91, 1;
	and.b32  	%r50, %r49, 15;
	setp.lt.u32 	%p8, %r90, 7680;
	mov.u32 	%r275, %r35;
	@%p8 bra 	$L__BB4_35;
	or.b32  	%r273, %r35, 4096;
	shr.u32 	%r92, %r267, 9;
	add.s32 	%r93, %r92, 1;
	and.b32  	%r94, %r93, 16777200;
	neg.s32 	%r271, %r94;
$L__BB4_33:
	.pragma "nounroll";
	add.s32 	%r95, %r266, -4096;
	mul.wide.u32 	%rd8, %r95, 4;
	add.s64 	%rd9, %rd1, %rd8;
	ld.global.f32 	%f103, [%rd9];
	add.f32 	%f104, %f378, %f103;
	add.s32 	%r96, %r266, -3584;
	mul.wide.u32 	%rd10, %r96, 4;
	add.s64 	%rd11, %rd1, %rd10;
	ld.global.f32 	%f105, [%rd11];
	add.f32 	%f106, %f104, %f105;
	add.s32 	%r97, %r266, -3072;
	mul.wide.u32 	%rd12, %r97, 4;
	add.s64 	%rd13, %rd1, %rd12;
	ld.global.f32 	%f107, [%rd13];
	add.f32 	%f108, %f106, %f107;
	add.s32 	%r98, %r266, -2560;
	mul.wide.u32 	%rd14, %r98, 4;
	add.s64 	%rd15, %rd1, %rd14;
	ld.global.f32 	%f109, [%rd15];
	add.f32 	%f110, %f108, %f109;
	add.s32 	%r99, %r266, -2048;
	mul.wide.u32 	%rd16, %r99, 4;
	add.s64 	%rd17, %rd1, %rd16;
	ld.global.f32 	%f111, [%rd17];
	add.f32 	%f112, %f110, %f111;
	add.s32 	%r100, %r266, -1536;
	mul.wide.u32 	%rd18, %r100, 4;
	add.s64 	%rd19, %rd1, %rd18;
	ld.global.f32 	%f113, [%rd19];
	add.f32 	%f114, %f112, %f113;
	add.s32 	%r101, %r266, -1024;
	mul.wide.u32 	%rd20, %r101, 4;
	add.s64 	%rd21, %rd1, %rd20;
	ld.global.f32 	%f115, [%rd21];
	add.f32 	%f116, %f114, %f115;
	add.s32 	%r102, %r266, 3584;
	add.s32 	%r103, %r266, -512;
	mul.wide.u32 	%rd22, %r103, 4;
	add.s64 	%rd23, %rd1, %rd22;
	ld.global.f32 	%f117, [%rd23];
	add.f32 	%f118, %f116, %f117;
	mul.wide.u32 	%rd24, %r266, 4;
	add.s64 	%rd25, %rd1, %rd24;
	ld.global.f32 	%f119, [%rd25];
	add.f32 	%f120, %f118, %f119;
	add.s32 	%r104, %r266, 512;
	mul.wide.u32 	%rd26, %r104, 4;
	add.s64 	%rd27, %rd1, %rd26;
	ld.global.f32 	%f121, [%rd27];
	add.f32 	%f122, %f120, %f121;
	add.s32 	%r105, %r266, 1024;
	mul.wide.u32 	%rd28, %r105, 4;
	add.s64 	%rd29, %rd1, %rd28;
	ld.global.f32 	%f123, [%rd29];
	add.f32 	%f124, %f122, %f123;
	add.s32 	%r106, %r266, 1536;
	mul.wide.u32 	%rd30, %r106, 4;
	add.s64 	%rd31, %rd1, %rd30;
	ld.global.f32 	%f125, [%rd31];
	add.f32 	%f126, %f124, %f125;
	add.s32 	%r107, %r266, 2048;
	mul.wide.u32 	%rd32, %r107, 4;
	add.s64 	%rd33, %rd1, %rd32;
	ld.global.f32 	%f127, [%rd33];
	add.f32 	%f128, %f126, %f127;
	add.s32 	%r108, %r266, 2560;
	mul.wide.u32 	%rd34, %r108, 4;
	add.s64 	%rd35, %rd1, %rd34;
	ld.global.f32 	%f129, [%rd35];
	add.f32 	%f130, %f128, %f129;
	add.s32 	%r109, %r266, 3072;
	mul.wide.u32 	%rd36, %r109, 4;
	add.s64 	%rd37, %rd1, %rd36;
	ld.global.f32 	%f131, [%rd37];
	add.f32 	%f132, %f130, %f131;
	mul.wide.u32 	%rd38, %r102, 4;
	add.s64 	%rd39, %rd1, %rd38;
	ld.global.f32 	%f133, [%rd39];
	add.f32 	%f378, %f132, %f133;
	add.s32 	%r273, %r273, 8192;
	add.s32 	%r266, %r266, 8192;
	add.s32 	%r271, %r271, 16;
	setp.ne.s32 	%p9, %r271, 0;
	@%p9 bra 	$L__BB4_33;
	add.s32 	%r275, %r273, -4096;
$L__BB4_35:
	setp.eq.s32 	%p10, %r50, 0;
	@%p10 bra 	$L__BB4_44;
	and.b32  	%r61, %r49, 7;
	setp.lt.u32 	%p11, %r50, 8;
	@%p11 bra 	$L__BB4_38;
	add.s32 	%r110, %r275, %r270;
	mul.wide.u32 	%rd40, %r110, 4;
	add.s64 	%rd41, %rd1, %rd40;
	ld.global.f32 	%f135, [%rd41];
	add.f32 	%f136, %f378, %f135;
	add.s32 	%r111, %r110, 512;
	mul.wide.u32 	%rd42, %r111, 4;
	add.s64 	%rd43, %rd1, %rd42;
	ld.global.f32 	%f137, [%rd43];
	add.f32 	%f138, %f136, %f137;
	add.s32 	%r112, %r110, 1024;
	mul.wide.u32 	%rd44, %r112, 4;
	add.s64 	%rd45, %rd1, %rd44;
	ld.global.f32 	%f139, [%rd45];
	add.f32 	%f140, %f138, %f139;
	add.s32 	%r113, %r110, 1536;
	mul.wide.u32 	%rd46, %r113, 4;
	add.s64 	%rd47, %rd1, %rd46;
	ld.global.f32 	%f141, [%rd47];
	add.f32 	%f142, %f140, %f141;
	add.s32 	%r114, %r110, 2048;
	mul.wide.u32 	%rd48, %r114, 4;
	add.s64 	%rd49, %rd1, %rd48;
	ld.global.f32 	%f143, [%rd49];
	add.f32 	%f144, %f142, %f143;
	add.s32 	%r115, %r110, 2560;
	mul.wide.u32 	%rd50, %r115, 4;
	add.s64 	%rd51, %rd1, %rd50;
	ld.global.f32 	%f145, [%rd51];
	add.f32 	%f146, %f144, %f145;
	add.s32 	%r116, %r110, 3072;
	mul.wide.u32 	%rd52, %r116, 4;
	add.s64 	%rd53, %rd1, %rd52;
	ld.global.f32 	%f147, [%rd53];
	add.f32 	%f148, %f146, %f147;
	add.s32 	%r117, %r110, 3584;
	mul.wide.u32 	%rd54, %r117, 4;
	add.s64 	%rd55, %rd1, %rd54;
	ld.global.f32 	%f149, [%rd55];
	add.f32 	%f378, %f148, %f149;
	add.s32 	%r275, %r275, 4096;
$L__BB4_38:
	setp.eq.s32 	%p12, %r61, 0;
	@%p12 bra 	$L__BB4_44;
	setp.lt.u32 	%p13, %r61, 4;
	@%p13 bra 	$L__BB4_41;
	add.s32 	%r118, %r275, %r270;
	mul.wide.u32 	%rd56, %r118, 4;
	add.s64 	%rd57, %rd1, %rd56;
	ld.global.f32 	%f151, [%rd57];
	add.f32 	%f152, %f378, %f151;
	add.s32 	%r119, %r118, 512;
	mul.wide.u32 	%rd58, %r119, 4;
	add.s64 	%rd59, %rd1, %rd58;
	ld.global.f32 	%f153, [%rd59];
	add.f32 	%f154, %f152, %f153;
	add.s32 	%r120, %r118, 1024;
	mul.wide.u32 	%rd60, %r120, 4;
	add.s64 	%rd61, %rd1, %rd60;
	ld.global.f32 	%f155, [%rd61];
	add.f32 	%f156, %f154, %f155;
	add.s32 	%r121, %r118, 1536;
	mul.wide.u32 	%rd62, %r121, 4;
	add.s64 	%rd63, %rd1, %rd62;
	ld.global.f32 	%f157, [%rd63];
	add.f32 	%f378, %f156, %f157;
	add.s32 	%r275, %r275, 2048;
$L__BB4_41:
	and.b32  	%r122, %r49, 3;
	setp.eq.s32 	%p14, %r122, 0;
	@%p14 bra 	$L__BB4_44;
	add.s32 	%r278, %r275, %r268;
	cvt.u16.u32 	%rs1, %r267;
	shr.u16 	%rs2, %rs1, 9;
	add.s16 	%rs3, %rs2, 1;
	cvt.u32.u16 	%r123, %rs3;
	and.b32  	%r124, %r123, 3;
	neg.s32 	%r277, %r124;
$L__BB4_43:
	.pragma "nounroll";
	mul.wide.u32 	%rd64, %r278, 4;
	add.s64 	%rd65, %rd1, %rd64;
	ld.global.f32 	%f158, [%rd65];
	add.f32 	%f378, %f378, %f158;
	add.s32 	%r278, %r278, 512;
	add.s32 	%r277, %r277, 1;
	setp.ne.s32 	%p15, %r277, 0;
	@%p15 bra 	$L__BB4_43;
$L__BB4_44:
	// begin inline asm
	mov.u32 %r125, %laneid;
	// end inline asm
	mov.b32 	%r127, %f378;
	mov.b32 	%r128, 1;
	mov.b32 	%r149, 31;
	mov.b32 	%r150, -1;
	// begin inline asm
	shfl.sync.down.b32 %r126, %r127, %r128, %r149, %r150;
	// end inline asm
	setp.gt.s32 	%p16, %r125, 30;
	mov.b32 	%f159, %r126;
	add.f32 	%f160, %f378, %f159;
	selp.f32 	%f161, %f378, %f160, %p16;
	mov.b32 	%r132, %f161;
	mov.b32 	%r133, 2;
	// begin inline asm
	shfl.sync.down.b32 %r131, %r132, %r133, %r149, %r150;
	// end inline asm
	setp.gt.s32 	%p17, %r125, 29;
	mov.b32 	%f162, %r131;
	add.f32 	%f163, %f161, %f162;
	selp.f32 	%f164, %f161, %f163, %p17;
	mov.b32 	%r137, %f164;
	mov.b32 	%r138, 4;
	// begin inline asm
	shfl.sync.down.b32 %r136, %r137, %r138, %r149, %r150;
	// end inline asm
	setp.gt.s32 	%p18, %r125, 27;
	mov.b32 	%f165, %r136;
	add.f32 	%f166, %f164, %f165;
	selp.f32 	%f167, %f164, %f166, %p18;
	mov.b32 	%r142, %f167;
	mov.b32 	%r143, 8;
	// begin inline asm
	shfl.sync.down.b32 %r141, %r142, %r143, %r149, %r150;
	// end inline asm
	setp.gt.s32 	%p19, %r125, 23;
	mov.b32 	%f168, %r141;
	add.f32 	%f169, %f167, %f168;
	selp.f32 	%f170, %f167, %f169, %p19;
	mov.b32 	%r147, %f170;
	mov.b32 	%r148, 16;
	// begin inline asm
	shfl.sync.down.b32 %r146, %r147, %r148, %r149, %r150;
	// end inline asm
	setp.gt.s32 	%p20, %r125, 15;
	mov.b32 	%f171, %r146;
	add.f32 	%f37, %f170, %f171;
	selp.f32 	%f379, %f170, %f37, %p20;
	setp.ne.s32 	%p21, %r125, 0;
	@%p21 bra 	$L__BB4_46;
	shr.u32 	%r151, %r35, 3;
	and.b32  	%r152, %r151, 124;
	mov.u32 	%r153, _ZZN3cub18CUB_300001_SM_10006detail6reduce18DeviceReduceKernelINS2_10policy_hubIfjN4cuda3std3__44plusIfEEE10Policy1000EN6thrust24THRUST_300001_SM_1000_NS6detail15normal_iteratorINSD_10device_ptrIKfEEEEjS9_fNS7_10__identityEEEvT0_PT3_T1_NS0_13GridEvenShareISO_EET2_T4_E12temp_storage;
	add.s32 	%r154, %r153, %r152;
	st.shared.f32 	[%r154+16], %f37;
$L__BB4_46:
	bar.sync 	0;
	setp.ne.s32 	%p22, %r35, 0;
	@%p22 bra 	$L__BB4_48;
	ld.shared.f32 	%f172, [_ZZN3cub18CUB_300001_SM_10006detail6reduce18DeviceReduceKernelINS2_10policy_hubIfjN4cuda3std3__44plusIfEEE10Policy1000EN6thrust24THRUST_300001_SM_1000_NS6detail15normal_iteratorINSD_10device_ptrIKfEEEEjS9_fNS7_10__identityEEEvT0_PT3_T1_NS0_13GridEvenShareISO_EET2_T4_E12temp_storage+20];
	add.f32 	%f173, %f379, %f172;
	ld.shared.f32 	%f174, [_ZZN3cub18CUB_300001_SM_10006detail6reduce18DeviceReduceKernelINS2_10policy_hubIfjN4cuda3std3__44plusIfEEE10Policy1000EN6thrust24THRUST_300001_SM_1000_NS6detail15normal_iteratorINSD_10device_ptrIKfEEEEjS9_fNS7_10__identityEEEvT0_PT3_T1_NS0_13GridEvenShareISO_EET2_T4_E12temp_storage+24];
	add.f32 	%f175, %f173, %f174;
	ld.shared.f32 	%f176, [_ZZN3cub18CUB_300001_SM_10006detail6reduce18DeviceReduceKernelINS2_10policy_hubIfjN4cuda3std3__44plusIfEEE10Policy1000EN6thrust24THRUST_300001_SM_1000_NS6detail15normal_iteratorINSD_10device_ptrIKfEEEEjS9_fNS7_10__identityEEEvT0_PT3_T1_NS0_13GridEvenShareISO_EET2_T4_E12temp_storage+28];
	add.f32 	%f177, %f175, %f176;
	ld.shared.f32 	%f178, [_ZZN3cub18CUB_300001_SM_10006detail6reduce18DeviceReduceKernelINS2_10policy_hubIfjN4cuda3std3__44plusIfEEE10Policy1000EN6thrust24THRUST_300001_SM_1000_NS6detail15normal_iteratorINSD_10device_ptrIKfEEEEjS9_fNS7_10__identityEEEvT0_PT3_T1_NS0_13GridEvenShareISO_EET2_T4_E12temp_storage+32];
	add.f32 	%f179, %f177, %f178;
	ld.shared.f32 	%f180, [_ZZN3cub18CUB_300001_SM_10006detail6reduce18DeviceReduceKernelINS2_10policy_hubIfjN4cuda3std3__44plusIfEEE10Policy1000EN6thrust24THRUST_300001_SM_1000_NS6detail15normal_iteratorINSD_10device_ptrIKfEEEEjS9_fNS7_10__identityEEEvT0_PT3_T1_NS0_13GridEvenShareISO_EET2_T4_E12temp_storage+36];
	add.f32 	%f181, %f179, %f180;
	ld.shared.f32 	%f182, [_ZZN3cub18CUB_300001_SM_10006detail6reduce18DeviceReduceKernelINS2_10policy_hubIfjN4cuda3std3__44plusIfEEE10Policy1000EN6thrust24THRUST_300001_SM_1000_NS6detail15normal_iteratorINSD_10device_ptrIKfEEEEjS9_fNS7_10__identityEEEvT0_PT3_T1_NS0_13GridEvenShareISO_EET2_T4_E12temp_storage+40];
	add.f32 	%f183, %f181, %f182;
	ld.shared.f32 	%f184, [_ZZN3cub18CUB_300001_SM_10006detail6reduce18DeviceReduceKernelINS2_10policy_hubIfjN4cuda3std3__44plusIfEEE10Policy1000EN6thrust24THRUST_300001_SM_1000_NS6detail15normal_iteratorINSD_10device_ptrIKfEEEEjS9_fNS7_10__identityEEEvT0_PT3_T1_NS0_13GridEvenShareISO_EET2_T4_E12temp_storage+44];
	add.f32 	%f185, %f183, %f184;
	ld.shared.f32 	%f186, [_ZZN3cub18CUB_300001_SM_10006detail6reduce18DeviceReduceKernelINS2_10policy_hubIfjN4cuda3std3__44plusIfEEE10Policy1000EN6thrust24THRUST_300001_SM_1000_NS6detail15normal_iteratorINSD_10device_ptrIKfEEEEjS9_fNS7_10__identityEEEvT0_PT3_T1_NS0_13GridEvenShareISO_EET2_T4_E12temp_storage+48];
	add.f32 	%f187, %f185, %f186;
	ld.shared.f32 	%f188, [_ZZN3cub18CUB_300001_SM_10006detail6reduce18DeviceReduceKernelINS2_10policy_hubIfjN4cuda3std3__44plusIfEEE10Policy1000EN6thrust24THRUST_300001_SM_1000_NS6detail15normal_iteratorINSD_10device_ptrIKfEEEEjS9_fNS7_10__identityEEEvT0_PT3_T1_NS0_13GridEvenShareISO_EET2_T4_E12temp_storage+52];
	add.f32 	%f189, %f187, %f188;
	ld.shared.f32 	%f190, [_ZZN3cub18CUB_300001_SM_10006detail6reduce18DeviceReduceKernelINS2_10policy_hubIfjN4cuda3std3__44plusIfEEE10Policy1000EN6thrust24THRUST_300001_SM_1000_NS6detail15normal_iteratorINSD_10device_ptrIKfEEEEjS9_fNS7_10__identityEEEvT0_PT3_T1_NS0_13GridEvenShareISO_EET2_T4_E12temp_storage+56];
	add.f32 	%f191, %f189, %f190;
	ld.shared.f32 	%f192, [_ZZN3cub18CUB_300001_SM_10006detail6reduce18DeviceReduceKernelINS2_10policy_hubIfjN4cuda3std3__44plusIfEEE10Policy1000EN6thrust24THRUST_300001_SM_1000_NS6detail15normal_iteratorINSD_10device_ptrIKfEEEEjS9_fNS7_10__identityEEEvT0_PT3_T1_NS0_13GridEvenShareISO_EET2_T4_E12temp_storage+60];
	add.f32 	%f193, %f191, %f192;
	ld.shared.f32 	%f194, [_ZZN3cub18CUB_300001_SM_10006detail6reduce18DeviceReduceKernelINS2_10policy_hubIfjN4cuda3std3__44plusIfEEE10Policy1000EN6thrust24THRUST_300001_SM_1000_NS6detail15normal_iteratorINSD_10device_ptrIKfEEEEjS9_fNS7_10__identityEEEvT0_PT3_T1_NS0_13GridEvenShareISO_EET2_T4_E12temp_storage+64];
	add.f32 	%f195, %f193, %f194;
	ld.shared.f32 	%f196, [_ZZN3cub18CUB_300001_SM_10006detail6reduce18DeviceReduceKernelINS2_10policy_hubIfjN4cuda3std3__44plusIfEEE10Policy1000EN6thrust24THRUST_300001_SM_1000_NS6detail15normal_iteratorINSD_10device_ptrIKfEEEEjS9_fNS7_10__identityEEEvT0_PT3_T1_NS0_13GridEvenShareISO_EET2_T4_E12temp_storage+68];
	add.f32 	%f197, %f195, %f196;
	ld.shared.f32 	%f198, [_ZZN3cub18CUB_300001_SM_10006detail6reduce18DeviceReduceKernelINS2_10policy_hubIfjN4cuda3std3__44plusIfEEE10Policy1000EN6thrust24THRUST_300001_SM_1000_NS6detail15normal_iteratorINSD_10device_ptrIKfEEEEjS9_fNS7_10__identityEEEvT0_PT3_T1_NS0_13GridEvenShareISO_EET2_T4_E12temp_storage+72];
	add.f32 	%f199, %f197, %f198;
	ld.shared.f32 	%f200, [_ZZN3cub18CUB_300001_SM_10006detail6reduce18DeviceReduceKernelINS2_10policy_hubIfjN4cuda3std3__44plusIfEEE10Policy1000EN6thrust24THRUST_300001_SM_1000_NS6detail15normal_iteratorINSD_10device_ptrIKfEEEEjS9_fNS7_10__identityEEEvT0_PT3_T1_NS0_13GridEvenShareISO_EET2_T4_E12temp_storage+76];
	add.f32 	%f379, %f199, %f200;
$L__BB4_48:
	mov.u32 	%r256, %tid.x;
	setp.ne.s32 	%p64, %r256, 0;
	@%p64 bra 	$L__BB4_50;
	ld.param.u64 	%rd129, [_ZN3cub18CUB_300001_SM_10006detail6reduce18DeviceReduceKernelINS2_10policy_hubIfjN4cuda3std3__44plusIfEEE10Policy1000EN6thrust24THRUST_300001_SM_1000_NS6detail15normal_iteratorINSD_10device_ptrIKfEEEEjS9_fNS7_10__identityEEEvT0_PT3_T1_NS0_13GridEvenShareISO_EET2_T4__param_1];
	cvta.to.global.u64 	%rd126, %rd129;
	mul.wide.u32 	%rd127, %r3, 4;
	add.s64 	%rd128, %rd126, %rd127;
	st.global.f32 	[%rd128], %f379;
$L__BB4_50:
	ret;

}
	// .globl	_ZN3cub18CUB_300001_SM_10006detail6reduce28DeviceReduceSingleTileKernelINS2_10policy_hubIfjN4cuda3std3__44plusIfEEE10Policy1000EPfSC_iS9_ffNS7_10__identityEEEvT0_T1_T2_T3_T4_T6_
.visible .entry _ZN3cub18CUB_300001_SM_10006detail6reduce28DeviceReduceSingleTileKernelINS2_10policy_hubIfjN4cuda3std3__44plusIfEEE10Policy1000EPfSC_iS9_ffNS7_10__identityEEEvT0_T1_T2_T3_T4_T6_(
	.param .u64 .ptr .align 1 _ZN3cub18CUB_300001_SM_10006detail6reduce28DeviceReduceSingleTileKernelINS2_10policy_hubIfjN4cuda3std3__44plusIfEEE10Policy1000EPfSC_iS9_ffNS7_10__identityEEEvT0_T1_T2_T3_T4_T6__param_0,
	.param .u64 .ptr .align 1 _ZN3cub18CUB_300001_SM_10006detail6reduce28DeviceReduceSingleTileKernelINS2_10policy_hubIfjN4cuda3std3__44plusIfEEE10Policy1000EPfSC_iS9_ffNS7_10__identityEEEvT0_T1_T2_T3_T4_T6__param_1,
	.param .u32 _ZN3cub18CUB_300001_SM_10006detail6reduce28DeviceReduceSingleTileKernelINS2_10policy_hubIfjN4cuda3std3__44plusIfEEE10Policy1000EPfSC_iS9_ffNS7_10__identityEEEvT0_T1_T2_T3_T4_T6__param_2,
	.param .align 1 .b8 _ZN3cub18CUB_300001_SM_10006detail6reduce28DeviceReduceSingleTileKernelINS2_10policy_hubIfjN4cuda3std3__44plusIfEEE10Policy1000EPfSC_iS9_ffNS7_10__identityEEEvT0_T1_T2_T3_T4_T6__param_3[1],
	.param .f32 _ZN3cub18CUB_300001_SM_10006detail6reduce28DeviceReduceSingleTileKernelINS2_10policy_hubIfjN4cuda3std3__44plusIfEEE10Policy1000EPfSC_iS9_ffNS7_10__identityEEEvT0_T1_T2_T3_T4_T6__param_4,
	.param .align 1 .b8 _ZN3cub18CUB_300001_SM_10006detail6reduce28DeviceReduceSingleTileKernelINS2_10policy_hubIfjN4cuda3std3__44plusIfEEE10Policy1000EPfSC_iS9_ffNS7_10__identityEEEvT0_T1_T2_T3_T4_T6__param_5[1]
)
.maxntid 512
.minnctapersm 1
{
	.reg .pred 	%p<113>;
	.reg .b32 	%r<407>;
	.reg .b32 	%f<531>;
	.reg .b64 	%rd<133>;
	// demoted variable
	.shared .align 4 .b8 _ZZN3cub18CUB_300001_SM_10006detail6reduce28DeviceReduceSingleTileKernelINS2_10policy_hubIfjN4cuda3std3__44plusIfEEE10Policy1000EPfSC_iS9_ffNS7_10__identityEEEvT0_T1_T2_T3_T4_T6_E12temp_storage[84];
	ld.param.u64 	%rd16, [_ZN3cub18CUB_300001_SM_10006detail6reduce28DeviceReduceSingleTileKernelINS2_10policy_hubIfjN4cuda3std3__44plusIfEEE10Policy1000EPfSC_iS9_ffNS7_10__identityEEEvT0_T1_T2_T3_T4_T6__param_0];
	ld.param.u64 	%rd17, [_ZN3cub18CUB_300001_SM_10006detail6reduce28DeviceReduceSingleTileKernelINS2_10policy_hubIfjN4cuda3std3__44plusIfEEE10Policy1000EPfSC_iS9_ffNS7_10__identityEEEvT0_T1_T2_T3_T4_T6__param_1];
	ld.param.u32 	%r67, [_ZN3cub18CUB_300001_SM_10006detail6reduce28DeviceReduceSingleTileKernelINS2_10policy_hubIfjN4cuda3std3__44plusIfEEE10Policy1000EPfSC_iS9_ffNS7_10__identityEEEvT0_T1_T2_T3_T4_T6__param_2];
	ld.param.f32 	%f58, [_ZN3cub18CUB_300001_SM_10006detail6reduce28DeviceReduceSingleTileKernelINS2_10policy_hubIfjN4cuda3std3__44plusIfEEE10Policy1000EPfSC_iS9_ffNS7_10__identityEEEvT0_T1_T2_T3_T4_T6__param_4];
	cvta.to.global.u64 	%rd1, %rd17;
	setp.ne.s32 	%p1, %r67, 0;
	@%p1 bra 	$L__BB5_3;
	mov.u32 	%r380, %tid.x;
	setp.ne.s32 	%p112, %r380, 0;
	@%p112 bra 	$L__BB5_74;
	st.global.f32 	[%rd1], %f58;
	bra.uni 	$L__BB5_74;
$L__BB5_3:
	and.b64  	%rd18, %rd16, 7;
	setp.ne.s64 	%p2, %rd18, 0;
	@%p2 bra 	$L__BB5_38;
	setp.gt.s32 	%p57, %r67, 8191;
	@%p57 bra 	$L__BB5_22;
	mov.u32 	%r1, %tid.x;
	setp.ge.s32 	%p74, %r1, %r67;
	mov.f32 	%f509, 0f00000000;
	mov.u32 	%r384, %r1;
	@%p74 bra 	$L__BB5_7;
	mul.wide.u32 	%rd121, %r1, 4;
	add.s64 	%rd120, %rd16, %rd121;
	// begin inline asm
	ld.global.nc.u32 %r300, [%rd120];
	// end inline asm
	mov.b32 	%f509, %r300;
	add.s32 	%r384, %r1, 512;
$L__BB5_7:
	setp.ge.s32 	%p75, %r384, %r67;
	@%p75 bra 	$L__BB5_13;
	not.b32 	%r301, %r384;
	add.s32 	%r4, %r67, %r301;
	and.b32  	%r302, %r4, 1536;
	setp.eq.s32 	%p76, %r302, 1536;
	@%p76 bra 	$L__BB5_11;
	mul.wide.u32 	%rd122, %r384, 4;
	add.s64 	%rd129, %rd16, %rd122;
	shr.u32 	%r303, %r4, 9;
	add.s32 	%r304, %r303, 1;
	and.b32  	%r305, %r304, 3;
	neg.s32 	%r382, %r305;
$L__BB5_10:
	.pragma "nounroll";
	// begin inline asm
	ld.global.nc.u32 %r306, [%rd129];
	// end inline asm
	mov.b32 	%f395, %r306;
	add.f32 	%f509, %f509, %f395;
	add.s32 	%r384, %r384, 512;
	add.s64 	%rd129, %rd129, 2048;
	add.s32 	%r382, %r382, 1;
	setp.ne.s32 	%p77, %r382, 0;
	@%p77 bra 	$L__BB5_10;
$L__BB5_11:
	setp.lt.u32 	%p78, %r4, 1536;
	@%p78 bra 	$L__BB5_13;
$L__BB5_12:
	mul.wide.s32 	%rd128, %r384, 4;
	add.s64 	%rd124, %rd16, %rd128;
	// begin inline asm
	ld.global.nc.u32 %r307, [%rd124];
	// end inline asm
	mov.b32 	%f396, %r307;
	add.f32 	%f397, %f509, %f396;
	add.s64 	%rd125, %rd124, 2048;
	// begin inline asm
	ld.global.nc.u32 %r308, [%rd125];
	// end inline asm
	mov.b32 	%f398, %r308;
	add.f32 	%f399, %f397, %f398;
	add.s64 	%rd126, %rd124, 4096;
	// begin inline asm
	ld.global.nc.u32 %r309, [%rd126];
	// end inline asm
	mov.b32 	%f400, %r309;
	add.f32 	%f401, %f399, %f400;
	add.s64 	%rd127, %rd124, 6144;
	// begin inline asm
	ld.global.nc.u32 %r310, [%rd127];
	// end inline asm
	mov.b32 	%f402, %r310;
	add.f32 	%f509, %f401, %f402;
	add.s32 	%r384, %r384, 2048;
	setp.lt.s32 	%p79, %r384, %r67;
	@%p79 bra 	$L__BB5_12;
$L__BB5_13:
	setp.lt.s32 	%p80, %r67, 512;
	@%p80 bra 	$L__BB5_18;
	// begin inline asm
	mov.u32 %r349, %laneid;
	// end inline asm
	mov.b32 	%r351, %f509;
	mov.b32 	%r352, 1;
	mov.b32 	%r373, 31;
	mov.b32 	%r374, -1;
	// begin inline asm
	shfl.sync.down.b32 %r350, %r351, %r352, %r373, %r374;
	// end inline asm
	setp.gt.s32 	%p104, %r349, 30;
	mov.b32 	%f461, %r350;
	add.f32 	%f462, %f509, %f461;
	selp.f32 	%f463, %f509, %f462, %p104;
	mov.b32 	%r356, %f463;
	mov.b32 	%r357, 2;
	// begin inline asm
	shfl.sync.down.b32 %r355, %r356, %r357, %r373, %r374;
	// end inline asm
	setp.gt.s32 	%p105, %r349, 29;
	mov.b32 	%f464, %r355;
	add.f32 	%f465, %f463, %f464;
	selp.f32 	%f466, %f463, %f465, %p105;
	mov.b32 	%r361, %f466;
	mov.b32 	%r362, 4;
	// begin inline asm
	shfl.sync.down.b32 %r360, %r361, %r362, %r373, %r374;
	// end inline asm
	setp.gt.s32 	%p106, %r349, 27;
	mov.b32 	%f467, %r360;
	add.f32 	%f468, %f466, %f467;
	selp.f32 	%f469, %f466, %f468, %p106;
	mov.b32 	%r366, %f469;
	mov.b32 	%r367, 8;
	// begin inline asm
	shfl.sync.down.b32 %r365, %r366, %r367, %r373, %r374;
	// end inline asm
	setp.gt.s32 	%p107, %r349, 23;
	mov.b32 	%f470, %r365;
	add.f32 	%f471, %f469, %f470;
	selp.f32 	%f472, %f469, %f471, %p107;
	mov.b32 	%r371, %f472;
	mov.b32 	%r372, 16;
	// begin inline asm
	shfl.sync.down.b32 %r370, %r371, %r372, %r373, %r374;
	// end inline asm
	setp.gt.s32 	%p108, %r349, 15;
	mov.b32 	%f473, %r370;
	add.f32 	%f10, %f472, %f473;
	selp.f32 	%f530, %f472, %f10, %p108;
	setp.ne.s32 	%p109, %r349, 0;
	@%p109 bra 	$L__BB5_16;
	shr.u32 	%r375, %r1, 3;
	and.b32  	%r376, %r375, 124;
	mov.u32 	%r377, _ZZN3cub18CUB_300001_SM_10006detail6reduce28DeviceReduceSingleTileKernelINS2_10policy_hubIfjN4cuda3std3__44plusIfEEE10Policy1000EPfSC_iS9_ffNS7_10__identityEEEvT0_T1_T2_T3_T4_T6_E12temp_storage;
	add.s32 	%r378, %r377, %r376;
	st.shared.f32 	[%r378+16], %f10;
$L__BB5_16:
	bar.sync 	0;
	setp.ne.s32 	%p110, %r1, 0;
	@%p110 bra 	$L__BB5_72;
	ld.shared.f32 	%f474, [_ZZN3cub18CUB_300001_SM_10006detail6reduce28DeviceReduceSingleTileKernelINS2_10policy_hubIfjN4cuda3std3__44plusIfEEE10Policy1000EPfSC_iS9_ffNS7_10__identityEEEvT0_T1_T2_T3_T4_T6_E12temp_storage+20];
	add.f32 	%f475, %f530, %f474;
	ld.shared.f32 	%f476, [_ZZN3cub18CUB_300001_SM_10006detail6reduce28DeviceReduceSingleTileKernelINS2_10policy_hubIfjN4cuda3std3__44plusIfEEE10Policy1000EPfSC_iS9_ffNS7_10__identityEEEvT0_T1_T2_T3_T4_T6_E12temp_storage+24];
	add.f32 	%f477, %f475, %f476;
	ld.shared.f32 	%f478, [_ZZN3cub18CUB_300001_SM_10006detail6reduce28DeviceReduceSingleTileKernelINS2_10policy_hubIfjN4cuda3std3__44plusIfEEE10Policy1000EPfSC_iS9_ffNS7_10__identityEEEvT0_T1_T2_T3_T4_T6_E12temp_storage+28];
	add.f32 	%f479, %f477, %f478;
	ld.shared.f32 	%f480, [_ZZN3cub18CUB_300001_SM_10006detail6reduce28DeviceReduceSingleTileKernelINS2_10policy_hubIfjN4cuda3std3__44plusIfEEE10Policy1000EPfSC_iS9_ffNS7_10__identityEEEvT0_T1_T2_T3_T4_T6_E12temp_storage+32];
	add.f32 	%f481, %f479, %f480;
	ld.shared.f32 	%f482, [_ZZN3cub18CUB_300001_SM_10006detail6reduce28DeviceReduceSingleTileKernelINS2_10policy_hubIfjN4cuda3std3__44plusIfEEE10Policy1000EPfSC_iS9_ffNS7_10__identityEEEvT0_T1_T2_T3_T4_T6_E12temp_storage+36];
	add.f32 	%f483, %f481, %f482;
	ld.shared.f32 	%f484, [_ZZN3cub18CUB_300001_SM_10006detail6reduce28DeviceReduceSingleTileKernelINS2_10policy_hubIfjN4cuda3std3__44plusIfEEE10Policy1000EPfSC_iS9_ffNS7_10__identityEEEvT0_T1_T2_T3_T4_T6_E12temp_storage+40];
	add.f32 	%f485, %f483, %f484;
	ld.shared.f32 	%f486, [_ZZN3cub18CUB_300001_SM_10006detail6reduce28DeviceReduceSingleTileKernelINS2_10policy_hubIfjN4cuda3std3__44plusIfEEE10Policy1000EPfSC_iS9_ffNS7_10__identityEEEvT0_T1_T2_T3_T4_T6_E12temp_storage+44];
	add.f32 	%f487, %f485, %f486;
	ld.shared.f32 	%f488, [_ZZN3cub18CUB_300001_SM_10006detail6reduce28DeviceReduceSingleTileKernelINS2_10policy_hubIfjN4cuda3std3__44plusIfEEE10Policy1000EPfSC_iS9_ffNS7_10__identityEEEvT0_T1_T2_T3_T4_T6_E12temp_storage+48];
	add.f32 	%f489, %f487, %f488;
	ld.shared.f32 	%f490, [_ZZN3cub18CUB_300001_SM_10006detail6reduce28DeviceReduceSingleTileKernelINS2_10policy_hubIfjN4cuda3std3__44plusIfEEE10Policy1000EPfSC_iS9_ffNS7_10__identityEEEvT0_T1_T2_T3_T4_T6_E12temp_storage+52];
	add.f32 	%f491, %f489, %f490;
	ld.shared.f32 	%f492, [_ZZN3cub18CUB_300001_SM_10006detail6reduce28DeviceReduceSingleTileKernelINS2_10policy_hubIfjN4cuda3std3__44plusIfEEE10Policy1000EPfSC_iS9_ffNS7_10__identityEEEvT0_T1_T2_T3_T4_T6_E12temp_storage+56];
	add.f32 	%f493, %f491, %f492;
	ld.shared.f32 	%f494, [_ZZN3cub18CUB_300001_SM_10006detail6reduce28DeviceReduceSingleTileKernelINS2_10policy_hubIfjN4cuda3std3__44plusIfEEE10Policy1000EPfSC_iS9_ffNS7_10__identityEEEvT0_T1_T2_T3_T4_T6_E12temp_storage+60];
	add.f32 	%f495, %f493, %f494;
	ld.shared.f32 	%f496, [_ZZN3cub18CUB_300001_SM_10006detail6reduce28DeviceReduceSingleTileKernelINS2_10policy_hubIfjN4cuda3std3__44plusIfEEE10Policy1000EPfSC_iS9_ffNS7_10__identityEEEvT0_T1_T2_T3_T4_T6_E12temp_storage+64];
	add.f32 	%f497, %f495, %f496;
	ld.shared.f32 	%f498, [_ZZN3cub18CUB_300001_SM_10006detail6reduce28DeviceReduceSingleTileKernelINS2_10policy_hubIfjN4cuda3std3__44plusIfEEE10Policy1000EPfSC_iS9_ffNS7_10__identityEEEvT0_T1_T2_T3_T4_T6_E12temp_storage+68];
	add.f32 	%f499, %f497, %f498;
	ld.shared.f32 	%f500, [_ZZN3cub18CUB_300001_SM_10006detail6reduce28DeviceReduceSingleTileKernelINS2_10policy_hubIfjN4cuda3std3__44plusIfEEE10Policy1000EPfSC_iS9_ffNS7_10__identityEEEvT0_T1_T2_T3_T4_T6_E12temp_storage+72];
	add.f32 	%f501, %f499, %f500;
	ld.shared.f32 	%f502, [_ZZN3cub18CUB_300001_SM_10006detail6reduce28DeviceReduceSingleTileKernelINS2_10policy_hubIfjN4cuda3std3__44plusIfEEE10Policy1000EPfSC_iS9_ffNS7_10__identityEEEvT0_T1_T2_T3_T4_T6_E12temp_storage+76];
	add.f32 	%f530, %f501, %f502;
	bra.uni 	$L__BB5_72;
$L__BB5_18:
	// begin inline asm
	mov.u32 %r311, %laneid;
	// end inline asm
	and.b32  	%r337, %r1, 992;
	add.s32 	%r338, %r337, 32;
	setp.gt.s32 	%p81, %r338, %r67;
	not.b32 	%r339, %r337;
	add.s32 	%r340, %r67, %r339;
	selp.b32 	%r335, %r340, 31, %p81;
	mov.b32 	%r313, %f509;
	mov.b32 	%r314, 1;
	mov.b32 	%r336, -1;
	// begin inline asm
	shfl.sync.down.b32 %r312, %r313, %r314, %r335, %r336;
	// end inline asm
	setp.lt.s32 	%p82, %r311, %r335;
	mov.b32 	%f403, %r312;
	add.f32 	%f404, %f509, %f403;
	selp.f32 	%f405, %f404, %f509, %p82;
	mov.b32 	%r318, %f405;
	mov.b32 	%r319, 2;
	// begin inline asm
	shfl.sync.down.b32 %r317, %r318, %r319, %r335, %r336;
	// end inline asm
	add.s32 	%r341, %r311, 2;
	setp.gt.s32 	%p83, %r341, %r335;
	mov.b32 	%f406, %r317;
	add.f32 	%f407, %f405, %f406;
	selp.f32 	%f408, %f405, %f407, %p83;
	mov.b32 	%r323, %f408;
	mov.b32 	%r324, 4;
	// begin inline asm
	shfl.sync.down.b32 %r322, %r323, %r324, %r335, %r336;
	// end inline asm
	add.s32 	%r342, %r311, 4;
	setp.gt.s32 	%p84, %r342, %r335;
	mov.b32 	%f409, %r322;
	add.f32 	%f410, %f408, %f409;
	selp.f32 	%f411, %f408, %f410, %p84;
	mov.b32 	%r328, %f411;
	mov.b32 	%r329, 8;
	// begin inline asm
	shfl.sync.down.b32 %r327, %r328, %r329, %r335, %r336;
	// end inline asm
	add.s32 	%r343, %r311, 8;
	setp.gt.s32 	%p85, %r343, %r335;
	mov.b32 	%f412, %r327;
	add.f32 	%f413, %f411, %f412;
	selp.f32 	%f414, %f411, %f413, %p85;
	mov.b32 	%r333, %f414;
	mov.b32 	%r334, 16;
	// begin inline asm
	shfl.sync.down.b32 %r332, %r333, %r334, %r335, %r336;
	// end inline asm
	add.s32 	%r344, %r311, 16;
	setp.gt.s32 	%p86, %r344, %r335;
	mov.b32 	%f415, %r332;
	add.f32 	%f416, %f414, %f415;
	selp.f32 	%f530, %f414, %f416, %p86;
	setp.ne.s32 	%p87, %r311, 0;
	@%p87 bra 	$L__BB5_20;
	shr.u32 	%r345, %r1, 3;
	and.b32  	%r346, %r345, 124;
	mov.u32 	%r347, _ZZN3cub18CUB_300001_SM_10006detail6reduce28DeviceReduceSingleTileKernelINS2_10policy_hubIfjN4cuda3std3__44plusIfEEE10Policy1000EPfSC_iS9_ffNS7_10__identityEEEvT0_T1_T2_T3_T4_T6_E12temp_storage;
	add.s32 	%r348, %r347, %r346;
	st.shared.f32 	[%r348+16], %f530;
$L__BB5_20:
	bar.sync 	0;
	setp.ne.s32 	%p88, %r1, 0;
	@%p88 bra 	$L__BB5_72;
	setp.gt.s32 	%p89, %r67, 32;
	ld.shared.f32 	%f417, [_ZZN3cub18CUB_300001_SM_10006detail6reduce28DeviceReduceSingleTileKernelINS2_10policy_hubIfjN4cuda3std3__44plusIfEEE10Policy1000EPfSC_iS9_ffNS7_10__identityEEEvT0_T1_T2_T3_T4_T6_E12temp_storage+20];
	add.f32 	%f418, %f530, %f417;
	selp.f32 	%f419, %f418, %f530, %p89;
	setp.gt.s32 	%p90, %r67, 64;
	ld.shared.f32 	%f420, [_ZZN3cub18CUB_300001_SM_10006detail6reduce28DeviceReduceSingleTileKernelINS2_10policy_hubIfjN4cuda3std3__44plusIfEEE10Policy1000EPfSC_iS9_ffNS7_10__identityEEEvT0_T1_T2_T3_T4_T6_E12temp_storage+24];
	add.f32 	%f421, %f420, %f419;
	selp.f32 	%f422, %f421, %f419, %p90;
	setp.gt.s32 	%p91, %r67, 96;
	ld.shared.f32 	%f423, [_ZZN3cub18CUB_300001_SM_10006detail6reduce28DeviceReduceSingleTileKernelINS2_10policy_hubIfjN4cuda3std3__44plusIfEEE10Policy1000EPfSC_iS9_ffNS7_10__identityEEEvT0_T1_T2_T3_T4_T6_E12temp_storage+28];
	add.f32 	%f424, %f423, %f422;
	selp.f32 	%f425, %f424, %f422, %p91;
	setp.gt.s32 	%p92, %r67, 128;
	ld.shared.f32 	%f426, [_ZZN3cub18CUB_300001_SM_10006detail6reduce28DeviceReduceSingleTileKernelINS2_10policy_hubIfjN4cuda3std3__44plusIfEEE10Policy1000EPfSC_iS9_ffNS7_10__identityEEEvT0_T1_T2_T3_T4_T6_E12temp_storage+32];
	add.f32 	%f427, %f426, %f425;
	selp.f32 	%f428, %f427, %f425, %p92;
	setp.gt.s32 	%p93, %r67, 160;
	ld.shared.f32 	%f429, [_ZZN3cub18CUB_300001_SM_10006detail6reduce28DeviceReduceSingleTileKernelINS2_10policy_hubIfjN4cuda3std3__44plusIfEEE10Policy1000EPfSC_iS9_ffNS7_10__identityEEEvT0_T1_T2_T3_T4_T6_E12temp_storage+36];
	add.f32 	%f430, %f429, %f428;
	selp.f32 	%f431, %f430, %f428, %p93;
	setp.gt.s32 	%p94, %r67, 192;
	ld.shared.f32 	%f432, [_ZZN3cub18CUB_300001_SM_10006detail6reduce28DeviceReduceSingleTileKernelINS2_10policy_hubIfjN4cuda3std3__44plusIfEEE10Policy1000EPfSC_iS9_ffNS7_10__identityEEEvT0_T1_T2_T3_T4_T6_E12temp_storage+40];
	add.f32 	%f433, %f432, %f431;
	selp.f32 	%f434, %f433, %f431, %p94;
	setp.gt.s32 	%p95, %r67, 224;
	ld.shared.f32 	%f435, [_ZZN3cub18CUB_300001_SM_10006detail6reduce28DeviceReduceSingleTileKernelINS2_10policy_hubIfjN4cuda3std3__44plusIfEEE10Policy1000EPfSC_iS9_ffNS7_10__identityEEEvT0_T1_T2_T3_T4_T6_E12temp_storage+44];
	add.f32 	%f436, %f435, %f434;
	selp.f32 	%f437, %f436, %f434, %p95;
	setp.gt.s32 	%p96, %r67, 256;
	ld.shared.f32 	%f438, [_ZZN3cub18CUB_300001_SM_10006detail6reduce28DeviceReduceSingleTileKernelINS2_10policy_hubIfjN4cuda3std3__44plusIfEEE10Policy1000EPfSC_iS9_ffNS7_10__identityEEEvT0_T1_T2_T3_T4_T6_E12temp_storage+48];
	add.f32 	%f439, %f438, %f437;
	selp.f32 	%f440, %f439, %f437, %p96;
	setp.gt.s32 	%p97, %r67, 288;
	ld.shared.f32 	%f441, [_ZZN3cub18CUB_300001_SM_10006detail6reduce28DeviceReduceSingleTileKernelINS2_10policy_hubIfjN4cuda3std3__44plusIfEEE10Policy1000EPfSC_iS9_ffNS7_10__identityEEEvT0_T1_T2_T3_T4_T6_E12temp_storage+52];
	add.f32 	%f442, %f441, %f440;
	selp.f32 	%f443, %f442, %f440, %p97;
	setp.gt.s32 	%p98, %r67, 320;
	ld.shared.f32 	%f444, [_ZZN3cub18CUB_300001_SM_10006detail6reduce28DeviceReduceSingleTileKernelINS2_10policy_hubIfjN4cuda3std3__44plusIfEEE10Policy1000EPfSC_iS9_ffNS7_10__identityEEEvT0_T1_T2_T3_T4_T6_E12temp_storage+56];
	add.f32 	%f445, %f444, %f443;
	selp.f32 	%f446, %f445, %f443, %p98;
	setp.gt.s32 	%p99, %r67, 352;
	ld.shared.f32 	%f447, [_ZZN3cub18CUB_300001_SM_10006detail6reduce28DeviceReduceSingleTileKernelINS2_10policy_hubIfjN4cuda3std3__44plusIfEEE10Policy1000EPfSC_iS9_ffNS7_10__identityEEEvT0_T1_T2_T3_T4_T6_E12temp_storage+60];
	add.f32 	%f448, %f447, %f446;
	selp.f32 	%f449, %f448, %f446, %p99;
	setp.gt.s32 	%p100, %r67, 384;
	ld.shared.f32 	%f450, [_ZZN3cub18CUB_300001_SM_10006detail6reduce28DeviceReduceSingleTileKernelINS2_10policy_hubIfjN4cuda3std3__44plusIfEEE10Policy1000EPfSC_iS9_ffNS7_10__identityEEEvT0_T1_T2_T3_T4_T6_E12temp_storage+64];
	add.f32 	%f451, %f450, %f449;
	selp.f32 	%f452, %f451, %f449, %p100;
	setp.gt.s32 	%p101, %r67, 416;
	ld.shared.f32 	%f453, [_ZZN3cub18CUB_300001_SM_10006detail6reduce28DeviceReduceSingleTileKernelINS2_10policy_hubIfjN4cuda3std3__44plusIfEEE10Policy1000EPfSC_iS9_ffNS7_10__identityEEEvT0_T1_T2_T3_T4_T6_E12temp_storage+68];
	add.f32 	%f454, %f453, %f452;
	selp.f32 	%f455, %f454, %f452, %p101;
	setp.gt.s32 	%p102, %r67, 448;
	ld.shared.f32 	%f456, [_ZZN3cub18CUB_300001_SM_10006detail6reduce28DeviceReduceSingleTileKernelINS2_10policy_hubIfjN4cuda3std3__44plusIfEEE10Policy1000EPfSC_iS9_ffNS7_10__identityEEEvT0_T1_T2_T3_T4_T6_E12temp_storage+72];
	add.f32 	%f457, %f456, %f455;
	selp.f32 	%f458, %f457, %f455, %p102;
	setp.gt.s32 	%p103, %r67, 480;
	ld.shared.f32 	%f459, [_ZZN3cub18CUB_300001_SM_10006detail6reduce28DeviceReduceSingleTileKernelINS2_10policy_hubIfjN4cuda3std3__44plusIfEEE10Policy1000EPfSC_iS9_ffNS7_10__identityEEEvT0_T1_T2_T3_T4_T6_E12temp_storage+76];
	add.f32 	%f460, %f459, %f458;
	selp.f32 	%f530, %f460, %f458, %p103;
	bra.uni 	$L__BB5_72;
$L__BB5_22:
	mov.u32 	%r13, %tid.x;
	shl.b32 	%r224, %r13, 1;
	mul.wide.u32 	%rd90, %r224, 4;
	add.s64 	%rd75, %rd16, %rd90;
	// begin inline asm
	ld.global.nc.u64 %rd74, [%rd75];
	// end inline asm
	mov.b64 	{%r225, %r226}, %rd74;
	mov.b32 	%f281, %r226;
	mov.b32 	%f282, %r225;
	add.s64 	%rd77, %rd75, 4096;
	// begin inline asm
	ld.global.nc.u64 %rd76, [%rd77];
	// end inline asm
	mov.b64 	{%r227, %r228}, %rd76;
	mov.b32 	%f283, %r228;
	mov.b32 	%f284, %r227;
	add.s64 	%rd79, %rd75, 8192;
	// begin inline asm
	ld.global.nc.u64 %rd78, [%rd79];
	// end inline asm
	mov.b64 	{%r229, %r230}, %rd78;
	mov.b32 	%f285, %r230;
	mov.b32 	%f286, %r229;
	add.s64 	%rd81, %rd75, 12288;
	// begin inline asm
	ld.global.nc.u64 %rd80, [%rd81];
	// end inline asm
	mov.b64 	{%r231, %r232}, %rd80;
	mov.b32 	%f287, %r232;
	mov.b32 	%f288, %r231;
	add.s64 	%rd83, %rd75, 16384;
	// begin inline asm
	ld.global.nc.u64 %rd82, [%rd83];
	// end inline asm
	mov.b64 	{%r233, %r234}, %rd82;
	mov.b32 	%f289, %r234;
	mov.b32 	%f290, %r233;
	add.s64 	%rd85, %rd75, 20480;
	// begin inline asm
	ld.global.nc.u64 %rd84, [%rd85];
	// end inline asm
	mov.b64 	{%r235, %r236}, %rd84;
	mov.b32 	%f291, %r236;
	mov.b32 	%f292, %r235;
	add.s64 	%rd87, %rd75, 24576;
	// begin inline asm
	ld.global.nc.u64 %rd86, [%rd87];
	// end inline asm
	mov.b64 	{%r237, %r238}, %rd86;
	mov.b32 	%f293, %r238;
	mov.b32 	%f294, %r237;
	add.s64 	%rd89, %rd75, 28672;
	// begin inline asm
	ld.global.nc.u64 %rd88, [%rd89];
	// end inline asm
	mov.b64 	{%r239, %r240}, %rd88;
	mov.b32 	%f295, %r240;
	mov.b32 	%f296, %r239;
	add.f32 	%f297, %f282, %f281;
	add.f32 	%f298, %f284, %f283;
	add.f32 	%f299, %f286, %f285;
	add.f32 	%f300, %f288, %f287;
	add.f32 	%f301, %f290, %f289;
	add.f32 	%f302, %f292, %f291;
	add.f32 	%f303, %f294, %f293;
	add.f32 	%f304, %f296, %f295;
	add.f32 	%f305, %f297, %f298;
	add.f32 	%f306, %f299, %f300;
	add.f32 	%f307, %f301, %f302;
	add.f32 	%f308, %f303, %f304;
	add.f32 	%f309, %f305, %f306;
	add.f32 	%f310, %f307, %f308;
	add.f32 	%f516, %f309, %f310;
	setp.lt.u32 	%p58, %r67, 16384;
	mov.b32 	%r387, 8192;
	@%p58 bra 	$L__BB5_26;
	add.s32 	%r14, %r67, -8192;
	mov.b32 	%r387, 8192;
$L__BB5_24:
	mul.wide.s32 	%rd107, %r387, 4;
	add.s64 	%rd92, %rd75, %rd107;
	// begin inline asm
	ld.global.nc.u64 %rd91, [%rd92];
	// end inline asm
	mov.b64 	{%r242, %r243}, %rd91;
	mov.b32 	%f311, %r243;
	mov.b32 	%f312, %r242;
	add.s64 	%rd94, %rd92, 4096;
	// begin inline asm
	ld.global.nc.u64 %rd93, [%rd94];
	// end inline asm
	mov.b64 	{%r244, %r245}, %rd93;
	mov.b32 	%f313, %r245;
	mov.b32 	%f314, %r244;
	add.s64 	%rd96, %rd92, 8192;
	// begin inline asm
	ld.global.nc.u64 %rd95, [%rd96];
	// end inline asm
	mov.b64 	{%r246, %r247}, %rd95;
	mov.b32 	%f315, %r247;
	mov.b32 	%f316, %r246;
	add.s64 	%rd98, %rd92, 12288;
	// begin inline asm
	ld.global.nc.u64 %rd97, [%rd98];
	// end inline asm
	mov.b64 	{%r248, %r249}, %rd97;
	mov.b32 	%f317, %r249;
	mov.b32 	%f318, %r248;
	add.s64 	%rd100, %rd92, 16384;
	// begin inline asm
	ld.global.nc.u64 %rd99, [%rd100];
	// end inline asm
	mov.b64 	{%r250, %r251}, %rd99;
	mov.b32 	%f319, %r251;
	mov.b32 	%f320, %r250;
	add.s64 	%rd102, %rd92, 20480;
	// begin inline asm
	ld.global.nc.u64 %rd101, [%rd102];
	// end inline asm
	mov.b64 	{%r252, %r253}, %rd101;
	mov.b32 	%f321, %r253;
	mov.b32 	%f322, %r252;
	add.s64 	%rd104, %rd92, 24576;
	// begin inline asm
	ld.global.nc.u64 %rd103, [%rd104];
	// end inline asm
	mov.b64 	{%r254, %r255}, %rd103;
	mov.b32 	%f323, %r255;
	mov.b32 	%f324, %r254;
	add.s64 	%rd106, %rd92, 28672;
	// begin inline asm
	ld.global.nc.u64 %rd105, [%rd106];
	// end inline asm
	mov.b64 	{%r256, %r257}, %rd105;
	mov.b32 	%f325, %r257;
	mov.b32 	%f326, %r256;
	add.f32 	%f327, %f516, %f312;
	add.f32 	%f328, %f311, %f314;
	add.f32 	%f329, %f313, %f316;
	add.f32 	%f330, %f315, %f318;
	add.f32 	%f331, %f317, %f320;
	add.f32 	%f332, %f319, %f322;
	add.f32 	%f333, %f321, %f324;
	add.f32 	%f334, %f323, %f326;
	add.f32 	%f335, %f327, %f328;
	add.f32 	%f336, %f329, %f330;
	add.f32 	%f337, %f331, %f332;
	add.f32 	%f338, %f333, %f334;
	add.f32 	%f339, %f335, %f336;
	add.f32 	%f340, %f337, %f338;
	add.f32 	%f341, %f339, %f340;
	add.f32 	%f516, %f341, %f325;
	sub.s32 	%r258, %r67, %r387;
	setp.lt.s32 	%p59, %r258, 8192;
	@%p59 bra 	$L__BB5_34;
	add.s32 	%r387, %r387, 8192;
	setp.le.s32 	%p60, %r387, %r14;
	@%p60 bra 	$L__BB5_24;
$L__BB5_26:
	setp.le.s32 	%p61, %r67, %r387;
	@%p61 bra 	$L__BB5_34;
	sub.s32 	%r18, %r67, %r387;
	setp.ge.s32 	%p62, %r13, %r18;
	@%p62 bra 	$L__BB5_34;
	not.b32 	%r259, %r13;
	add.s32 	%r260, %r67, %r259;
	sub.s32 	%r19, %r260, %r387;
	and.b32  	%r261, %r19, 1536;
	setp.eq.s32 	%p63, %r261, 1536;
	mov.u32 	%r391, %r13;
	@%p63 bra 	$L__BB5_31;
	add.s32 	%r389, %r13, %r387;
	shr.u32 	%r262, %r19, 9;
	add.s32 	%r263, %r262, 1;
	and.b32  	%r264, %r263, 3;
	neg.s32 	%r388, %r264;
	mov.u32 	%r391, %r13;
$L__BB5_30:
	.pragma "nounroll";
	mul.wide.u32 	%rd109, %r389, 4;
	add.s64 	%rd108, %rd16, %rd109;
	// begin inline asm
	ld.global.nc.u32 %r265, [%rd108];
	// end inline asm
	mov.b32 	%f343, %r265;
	add.f32 	%f516, %f516, %f343;
	add.s32 	%r391, %r391, 512;
	add.s32 	%r389, %r389, 512;
	add.s32 	%r388, %r388, 1;
	setp.ne.s32 	%p64, %r388, 0;
	@%p64 bra 	$L__BB5_30;
$L__BB5_31:
	setp.lt.u32 	%p65, %r19, 1536;
	@%p65 bra 	$L__BB5_34;
	cvt.u64.u32 	%rd110, %r391;
	cvt.u64.u32 	%rd111, %r387;
	add.s64 	%rd112, %rd110, %rd111;
	shl.b64 	%rd113, %rd112, 2;
	add.s64 	%rd114, %rd113, %rd16;
	add.s64 	%rd130, %rd114, 4096;
	add.s32 	%r392, %r391, %r387;
$L__BB5_33:
	mul.wide.u32 	%rd119, %r392, 4;
	add.s64 	%rd115, %rd16, %rd119;
	// begin inline asm
	ld.global.nc.u32 %r266, [%rd115];
	// end inline asm
	mov.b32 	%f344, %r266;
	add.f32 	%f345, %f516, %f344;
	add.s64 	%rd116, %rd130, -2048;
	// begin inline asm
	ld.global.nc.u32 %r267, [%rd116];
	// end inline asm
	mov.b32 	%f346, %r267;
	add.f32 	%f347, %f345, %f346;
	// begin inline asm
	ld.global.nc.u32 %r268, [%rd130];
	// end inline asm
	mov.b32 	%f348, %r268;
	add.f32 	%f349, %f347, %f348;
	add.s64 	%rd118, %rd130, 2048;
	// begin inline asm
	ld.global.nc.u32 %r269, [%rd118];
	// end inline asm
	mov.b32 	%f350, %r269;
	add.f32 	%f516, %f349, %f350;
	add.s32 	%r391, %r391, 2048;
	add.s64 	%rd130, %rd130, 8192;
	add.s32 	%r392, %r392, 2048;
	setp.lt.s32 	%p66, %r391, %r18;
	@%p66 bra 	$L__BB5_33;
$L__BB5_34:
	// begin inline asm
	mov.u32 %r270, %laneid;
	// end inline asm
	mov.b32 	%r272, %f516;
	mov.b32 	%r273, 1;
	mov.b32 	%r294, 31;
	mov.b32 	%r295, -1;
	// begin inline asm
	shfl.sync.down.b32 %r271, %r272, %r273, %r294, %r295;
	// end inline asm
	setp.gt.s32 	%p67, %r270, 30;
	mov.b32 	%f351, %r271;
	add.f32 	%f352, %f516, %f351;
	selp.f32 	%f353, %f516, %f352, %p67;
	mov.b32 	%r277, %f353;
	mov.b32 	%r278, 2;
	// begin inline asm
	shfl.sync.down.b32 %r276, %r277, %r278, %r294, %r295;
	// end inline asm
	setp.gt.s32 	%p68, %r270, 29;
	mov.b32 	%f354, %r276;
	add.f32 	%f355, %f353, %f354;
	selp.f32 	%f356, %f353, %f355, %p68;
	mov.b32 	%r282, %f356;
	mov.b32 	%r283, 4;
	// begin inline asm
	shfl.sync.down.b32 %r281, %r282, %r283, %r294, %r295;
	// end inline asm
	setp.gt.s32 	%p69, %r270, 27;
	mov.b32 	%f357, %r281;
	add.f32 	%f358, %f356, %f357;
	selp.f32 	%f359, %f356, %f358, %p69;
	mov.b32 	%r287, %f359;
	mov.b32 	%r288, 8;
	// begin inline asm
	shfl.sync.down.b32 %r286, %r287, %r288, %r294, %r295;
	// end inline asm
	setp.gt.s32 	%p70, %r270, 23;
	mov.b32 	%f360, %r286;
	add.f32 	%f361, %f359, %f360;
	selp.f32 	%f362, %f359, %f361, %p70;
	mov.b32 	%r292, %f362;
	mov.b32 	%r293, 16;
	// begin inline asm
	shfl.sync.down.b32 %r291, %r292, %r293, %r294, %r295;
	// end inline asm
	setp.gt.s32 	%p71, %r270, 15;
	mov.b32 	%f363, %r291;
	add.f32 	%f26, %f362, %f363;
	selp.f32 	%f530, %f362, %f26, %p71;
	setp.ne.s32 	%p72, %r270, 0;
	@%p72 bra 	$L__BB5_36;
	shr.u32 	%r296, %r13, 3;
	and.b32  	%r297, %r296, 124;
	mov.u32 	%r298, _ZZN3cub18CUB_300001_SM_10006detail6reduce28DeviceReduceSingleTileKernelINS2_10policy_hubIfjN4cuda3std3__44plusIfEEE10Policy1000EPfSC_iS9_ffNS7_10__identityEEEvT0_T1_T2_T3_T4_T6_E12temp_storage;
	add.s32 	%r299, %r298, %r297;
	st.shared.f32 	[%r299+16], %f26;
$L__BB5_36:
	bar.sync 	0;
	setp.ne.s32 	%p73, %r13, 0;
	@%p73 bra 	$L__BB5_72;
	ld.shared.f32 	%f364, [_ZZN3cub18CUB_300001_SM_10006detail6reduce28DeviceReduceSingleTileKernelINS2_10policy_hubIfjN4cuda3std3__44plusIfEEE10Policy1000EPfSC_iS9_ffNS7_10__identityEEEvT0_T1_T2_T3_T4_T6_E12temp_storage+20];
	add.f32 	%f365, %f530, %f364;
	ld.shared.f32 	%f366, [_ZZN3cub18CUB_300001_SM_10006detail6reduce28DeviceReduceSingleTileKernelINS2_10policy_hubIfjN4cuda3std3__44plusIfEEE10Policy1000EPfSC_iS9_ffNS7_10__identityEEEvT0_T1_T2_T3_T4_T6_E12temp_storage+24];
	add.f32 	%f367, %f365, %f366;
	ld.shared.f32 	%f368, [_ZZN3cub18CUB_300001_SM_10006detail6reduce28DeviceReduceSingleTileKernelINS2_10policy_hubIfjN4cuda3std3__44plusIfEEE10Policy1000EPfSC_iS9_ffNS7_10__identityEEEvT0_T1_T2_T3_T4_T6_E12temp_storage+28];
	add.f32 	%f369, %f367, %f368;
	ld.shared.f32 	%f370, [_ZZN3cub18CUB_300001_SM_10006detail6reduce28DeviceReduceSingleTileKernelINS2_10policy_hubIfjN4cuda3std3__44plusIfEEE10Policy1000EPfSC_iS9_ffNS7_10__identityEEEvT0_T1_T2_T3_T4_T6_E12temp_storage+32];
	add.f32 	%f371, %f369, %f370;
	ld.shared.f32 	%f372, [_ZZN3cub18CUB_300001_SM_10006detail6reduce28DeviceReduceSingleTileKernelINS2_10policy_hubIfjN4cuda3std3__44plusIfEEE10Policy1000EPfSC_iS9_ffNS7_10__identityEEEvT0_T1_T2_T3_T4_T6_E12temp_storage+36];
	add.f32 	%f373, %f371, %f372;
	ld.shared.f32 	%f374, [_ZZN3cub18CUB_300001_SM_10006detail6reduce28DeviceReduceSingleTileKernelINS2_10policy_hubIfjN4cuda3std3__44plusIfEEE10Policy1000EPfSC_iS9_ffNS7_10__identityEEEvT0_T1_T2_T3_T4_T6_E12temp_storage+40];
	add.f32 	%f375, %f373, %f374;
	ld.shared.f32 	%f376, [_ZZN3cub18CUB_300001_SM_10006detail6reduce28DeviceReduceSingleTileKernelINS2_10policy_hubIfjN4cuda3std3__44plusIfEEE10Policy1000EPfSC_iS9_ffNS7_10__identityEEEvT0_T1_T2_T3_T4_T6_E12temp_storage+44];
	add.f32 	%f377, %f375, %f376;
	ld.shared.f32 	%f378, [_ZZN3cub18CUB_300001_SM_10006detail6reduce28DeviceReduceSingleTileKernelINS2_10policy_hubIfjN4cuda3std3__44plusIfEEE10Policy1000EPfSC_iS9_ffNS7_10__identityEEEvT0_T1_T2_T3_T4_T6_E12temp_storage+48];
	add.f32 	%f379, %f377, %f378;
	ld.shared.f32 	%f380, [_ZZN3cub18CUB_300001_SM_10006detail6reduce28DeviceReduceSingleTileKernelINS2_10policy_hubIfjN4cuda3std3__44plusIfEEE10Policy1000EPfSC_iS9_ffNS7_10__identityEEEvT0_T1_T2_T3_T4_T6_E12temp_storage+52];
	add.f32 	%f381, %f379, %f380;
	ld.shared.f32 	%f382, [_ZZN3cub18CUB_300001_SM_10006detail6reduce28DeviceReduceSingleTileKernelINS2_10policy_hubIfjN4cuda3std3__44plusIfEEE10Policy1000EPfSC_iS9_ffNS7_10__identityEEEvT0_T1_T2_T3_T4_T6_E12temp_storage+56];
	add.f32 	%f383, %f381, %f382;
	ld.shared.f32 	%f384, [_ZZN3cub18CUB_300001_SM_10006detail6reduce28DeviceReduceSingleTileKernelINS2_10policy_hubIfjN4cuda3std3__44plusIfEEE10Policy1000EPfSC_iS9_ffNS7_10__identityEEEvT0_T1_T2_T3_T4_T6_E12temp_storage+60];
	add.f32 	%f385, %f383, %f384;
	ld.shared.f32 	%f386, [_ZZN3cub18CUB_300001_SM_10006detail6reduce28DeviceReduceSingleTileKernelINS2_10policy_hubIfjN4cuda3std3__44plusIfEEE10Policy1000EPfSC_iS9_ffNS7_10__identityEEEvT0_T1_T2_T3_T4_T6_E12temp_storage+64];
	add.f32 	%f387, %f385, %f386;
	ld.shared.f32 	%f388, [_ZZN3cub18CUB_300001_SM_10006detail6reduce28DeviceReduceSingleTileKernelINS2_10policy_hubIfjN4cuda3std3__44plusIfEEE10Policy1000EPfSC_iS9_ffNS7_10__identityEEEvT0_T1_T2_T3_T4_T6_E12temp_storage+68];
	add.f32 	%f389, %f387, %f388;
	ld.shared.f32 	%f390, [_ZZN3cub18CUB_300001_SM_10006detail6reduce28DeviceReduceSingleTileKernelINS2_10policy_hubIfjN4cuda3std3__44plusIfEEE10Policy1000EPfSC_iS9_ffNS7_10__identityEEEvT0_T1_T2_T3_T4_T6_E12temp_storage+72];
	add.f32 	%f391, %f389, %f390;
	ld.shared.f32 	%f392, [_ZZN3cub18CUB_300001_SM_10006detail6reduce28DeviceReduceSingleTileKernelINS2_10policy_hubIfjN4cuda3std3__44plusIfEEE10Policy1000EPfSC_iS9_ffNS7_10__identityEEEvT0_T1_T2_T3_T4_T6_E12temp_storage+76];
	add.f32 	%f530, %f391, %f392;
	bra.uni 	$L__BB5_72;
$L__BB5_38:
	setp.gt.s32 	%p3, %r67, 8191;
	@%p3 bra 	$L__BB5_56;
	mov.u32 	%r34, %tid.x;
	setp.ge.s32 	%p20, %r34, %r67;
	mov.f32 	%f522, 0f00000000;
	mov.u32 	%r397, %r34;
	@%p20 bra 	$L__BB5_41;
	mul.wide.u32 	%rd66, %r34, 4;
	add.s64 	%rd65, %rd16, %rd66;
	// begin inline asm
	ld.global.nc.u32 %r144, [%rd65];
	// end inline asm
	mov.b32 	%f522, %r144;
	add.s32 	%r397, %r34, 512;
$L__BB5_41:
	setp.ge.s32 	%p21, %r397, %r67;
	@%p21 bra 	$L__BB5_47;
	not.b32 	%r145, %r397;
	add.s32 	%r37, %r67, %r145;
	and.b32  	%r146, %r37, 1536;
	setp.eq.s32 	%p22, %r146, 1536;
	@%p22 bra 	$L__BB5_45;
	mul.wide.u32 	%rd67, %r397, 4;
	add.s64 	%rd131, %rd16, %rd67;
	shr.u32 	%r147, %r37, 9;
	add.s32 	%r148, %r147, 1;
	and.b32  	%r149, %r148, 3;
	neg.s32 	%r395, %r149;
$L__BB5_44:
	.pragma "nounroll";
	// begin inline asm
	ld.global.nc.u32 %r150, [%rd131];
	// end inline asm
	mov.b32 	%f173, %r150;
	add.f32 	%f522, %f522, %f173;
	add.s32 	%r397, %r397, 512;
	add.s64 	%rd131, %rd131, 2048;
	add.s32 	%r395, %r395, 1;
	setp.ne.s32 	%p23, %r395, 0;
	@%p23 bra 	$L__BB5_44;
$L__BB5_45:
	setp.lt.u32 	%p24, %r37, 1536;
	@%p24 bra 	$L__BB5_47;
$L__BB5_46:
	mul.wide.s32 	%rd73, %r397, 4;
	add.s64 	%rd69, %rd16, %rd73;
	// begin inline asm
	ld.global.nc.u32 %r151, [%rd69];
	// end inline asm
	mov.b32 	%f174, %r151;
	add.f32 	%f175, %f522, %f174;
	add.s64 	%rd70, %rd69, 2048;
	// begin inline asm
	ld.global.nc.u32 %r152, [%rd70];
	// end inline asm
	mov.b32 	%f176, %r152;
	add.f32 	%f177, %f175, %f176;
	add.s64 	%rd71, %rd69, 4096;
	// begin inline asm
	ld.global.nc.u32 %r153, [%rd71];
	// end inline asm
	mov.b32 	%f178, %r153;
	add.f32 	%f179, %f177, %f178;
	add.s64 	%rd72, %rd69, 6144;
	// begin inline asm
	ld.global.nc.u32 %r154, [%rd72];
	// end inline asm
	mov.b32 	%f180, %r154;
	add.f32 	%f522, %f179, %f180;
	add.s32 	%r397, %r397, 2048;
	setp.lt.s32 	%p25, %r397, %r67;
	@%p25 bra 	$L__BB5_46;
$L__BB5_47:
	setp.lt.s32 	%p26, %r67, 512;
	@%p26 bra 	$L__BB5_52;
	// begin inline asm
	mov.u32 %r193, %laneid;
	// end inline asm
	mov.b32 	%r195, %f522;
	mov.b32 	%r196, 1;
	mov.b32 	%r217, 31;
	mov.b32 	%r218, -1;
	// begin inline asm
	shfl.sync.down.b32 %r194, %r195, %r196, %r217, %r218;
	// end inline asm
	setp.gt.s32 	%p50, %r193, 30;
	mov.b32 	%f239, %r194;
	add.f32 	%f240, %f522, %f239;
	selp.f32 	%f241, %f522, %f240, %p50;
	mov.b32 	%r200, %f241;
	mov.b32 	%r201, 2;
	// begin inline asm
	shfl.sync.down.b32 %r199, %r200, %r201, %r217, %r218;
	// end inline asm
	setp.gt.s32 	%p51, %r193, 29;
	mov.b32 	%f242, %r199;
	add.f32 	%f243, %f241, %f242;
	selp.f32 	%f244, %f241, %f243, %p51;
	mov.b32 	%r205, %f244;
	mov.b32 	%r206, 4;
	// begin inline asm
	shfl.sync.down.b32 %r204, %r205, %r206, %r217, %r218;
	// end inline asm
	setp.gt.s32 	%p52, %r193, 27;
	mov.b32 	%f245, %r204;
	add.f32 	%f246, %f244, %f245;
	selp.f32 	%f247, %f244, %f246, %p52;
	mov.b32 	%r210, %f247;
	mov.b32 	%r211, 8;
	// begin inline asm
	shfl.sync.down.b32 %r209, %r210, %r211, %r217, %r218;
	// end inline asm
	setp.gt.s32 	%p53, %r193, 23;
	mov.b32 	%f248, %r209;
	add.f32 	%f249, %f247, %f248;
	selp.f32 	%f250, %f247, %f249, %p53;
	mov.b32 	%r215, %f250;
	mov.b32 	%r216, 16;
	// begin inline asm
	shfl.sync.down.b32 %r214, %r215, %r216, %r217, %r218;
	// end inline asm
	setp.gt.s32 	%p54, %r193, 15;
	mov.b32 	%f251, %r214;
	add.f32 	%f38, %f250, %f251;
	selp.f32 	%f530, %f250, %f38, %p54;
	setp.ne.s32 	%p55, %r193, 0;
	@%p55 bra 	$L__BB5_50;
	shr.u32 	%r219, %r34, 3;
	and.b32  	%r220, %r219, 124;
	mov.u32 	%r221, _ZZN3cub18CUB_300001_SM_10006detail6reduce28DeviceReduceSingleTileKernelINS2_10policy_hubIfjN4cuda3std3__44plusIfEEE10Policy1000EPfSC_iS9_ffNS7_10__identityEEEvT0_T1_T2_T3_T4_T6_E12temp_storage;
	add.s32 	%r222, %r221, %r220;
	st.shared.f32 	[%r222+16], %f38;
$L__BB5_50:
	bar.sync 	0;
	setp.ne.s32 	%p56, %r34, 0;
	@%p56 bra 	$L__BB5_72;
	ld.shared.f32 	%f252, [_ZZN3cub18CUB_300001_SM_10006detail6reduce28DeviceReduceSingleTileKernelINS2_10policy_hubIfjN4cuda3std3__44plusIfEEE10Policy1000EPfSC_iS9_ffNS7_10__identityEEEvT0_T1_T2_T3_T4_T6_E12temp_storage+20];
	add.f32 	%f253, %f530, %f252;
	ld.shared.f32 	%f254, [_ZZN3cub18CUB_300001_SM_10006detail6reduce28DeviceReduceSingleTileKernelINS2_10policy_hubIfjN4cuda3std3__44plusIfEEE10Policy1000EPfSC_iS9_ffNS7_10__identityEEEvT0_T1_T2_T3_T4_T6_E12temp_storage+24];
	add.f32 	%f255, %f253, %f254;
	ld.shared.f32 	%f256, [_ZZN3cub18CUB_300001_SM_10006detail6reduce28DeviceReduceSingleTileKernelINS2_10policy_hubIfjN4cuda3std3__44plusIfEEE10Policy1000EPfSC_iS9_ffNS7_10__identityEEEvT0_T1_T2_T3_T4_T6_E12temp_storage+28];
	add.f32 	%f257, %f255, %f256;
	ld.shared.f32 	%f258, [_ZZN3cub18CUB_300001_SM_10006detail6reduce28DeviceReduceSingleTileKernelINS2_10policy_hubIfjN4cuda3std3__44plusIfEEE10Policy1000EPfSC_iS9_ffNS7_10__identityEEEvT0_T1_T2_T3_T4_T6_E12temp_storage+32];
	add.f32 	%f259, %f257, %f258;
	ld.shared.f32 	%f260, [_ZZN3cub18CUB_300001_SM_10006detail6reduce28DeviceReduceSingleTileKernelINS2_10policy_hubIfjN4cuda3std3__44plusIfEEE10Policy1000EPfSC_iS9_ffNS7_10__identityEEEvT0_T1_T2_T3_T4_T6_E12temp_storage+36];
	add.f32 	%f261, %f259, %f260;
	ld.shared.f32 	%f262, [_ZZN3cub18CUB_300001_SM_10006detail6reduce28DeviceReduceSingleTileKernelINS2_10policy_hubIfjN4cuda3std3__44plusIfEEE10Policy1000EPfSC_iS9_ffNS7_10__identityEEEvT0_T1_T2_T3_T4_T6_E12temp_storage+40];
	add.f32 	%f263, %f261, %f262;
	ld.shared.f32 	%f264, [_ZZN3cub18CUB_300001_SM_10006detail6reduce28DeviceReduceSingleTileKernelINS2_10policy_hubIfjN4cuda3std3__44plusIfEEE10Policy1000EPfSC_iS9_ffNS7_10__identityEEEvT0_T1_T2_T3_T4_T6_E12temp_storage+44];
	add.f32 	%f265, %f263, %f264;
	ld.shared.f32 	%f266, [_ZZN3cub18CUB_300001_SM_10006detail6reduce28DeviceReduceSingleTileKernelINS2_10policy_hubIfjN4cuda3std3__44plusIfEEE10Policy1000EPfSC_iS9_ffNS7_10__identityEEEvT0_T1_T2_T3_T4_T6_E12temp_storage+48];
	add.f32 	%f267, %f265, %f266;
	ld.shared.f32 	%f268, [_ZZN3cub18CUB_300001_SM_10006detail6reduce28DeviceReduceSingleTileKernelINS2_10policy_hubIfjN4cuda3std3__44plusIfEEE10Policy1000EPfSC_iS9_ffNS7_10__identityEEEvT0_T1_T2_T3_T4_T6_E12temp_storage+52];
	add.f32 	%f269, %f267, %f268;
	ld.shared.f32 	%f270, [_ZZN3cub18CUB_300001_SM_10006detail6reduce28DeviceReduceSingleTileKernelINS2_10policy_hubIfjN4cuda3std3__44plusIfEEE10Policy1000EPfSC_iS9_ffNS7_10__identityEEEvT0_T1_T2_T3_T4_T6_E12temp_storage+56];
	add.f32 	%f271, %f269, %f270;
	ld.shared.f32 	%f272, [_ZZN3cub18CUB_300001_SM_10006detail6reduce28DeviceReduceSingleTileKernelINS2_10policy_hubIfjN4cuda3std3__44plusIfEEE10Policy1000EPfSC_iS9_ffNS7_10__identityEEEvT0_T1_T2_T3_T4_T6_E12temp_storage+60];
	add.f32 	%f273, %f271, %f272;
	ld.shared.f32 	%f274, [_ZZN3cub18CUB_300001_SM_10006detail6reduce28DeviceReduceSingleTileKernelINS2_10policy_hubIfjN4cuda3std3__44plusIfEEE10Policy1000EPfSC_iS9_ffNS7_10__identityEEEvT0_T1_T2_T3_T4_T6_E12temp_storage+64];
	add.f32 	%f275, %f273, %f274;
	ld.shared.f32 	%f276, [_ZZN3cub18CUB_300001_SM_10006detail6reduce28DeviceReduceSingleTileKernelINS2_10policy_hubIfjN4cuda3std3__44plusIfEEE10Policy1000EPfSC_iS9_ffNS7_10__identityEEEvT0_T1_T2_T3_T4_T6_E12temp_storage+68];
	add.f32 	%f277, %f275, %f276;
	ld.shared.f32 	%f278, [_ZZN3cub18CUB_300001_SM_10006detail6reduce28DeviceReduceSingleTileKernelINS2_10policy_hubIfjN4cuda3std3__44plusIfEEE10Policy1000EPfSC_iS9_ffNS7_10__identityEEEvT0_T1_T2_T3_T4_T6_E12temp_storage+72];
	add.f32 	%f279, %f277, %f278;
	ld.shared.f32 	%f280, [_ZZN3cub18CUB_300001_SM_10006detail6reduce28DeviceReduceSingleTileKernelINS2_10policy_hubIfjN4cuda3std3__44plusIfEEE10Policy1000EPfSC_iS9_ffNS7_10__identityEEEvT0_T1_T2_T3_T4_T6_E12temp_storage+76];
	add.f32 	%f530, %f279, %f280;
	bra.uni 	$L__BB5_72;
$L__BB5_52:
	// begin inline asm
	mov.u32 %r155, %laneid;
	// end inline asm
	and.b32  	%r181, %r34, 992;
	add.s32 	%r182, %r181, 32;
	setp.gt.s32 	%p27, %r182, %r67;
	not.b32 	%r183, %r181;
	add.s32 	%r184, %r67, %r183;
	selp.b32 	%r179, %r184, 31, %p27;
	mov.b32 	%r157, %f522;
	mov.b32 	%r158, 1;
	mov.b32 	%r180, -1;
	// begin inline asm
	shfl.sync.down.b32 %r156, %r157, %r158, %r179, %r180;
	// end inline asm
	setp.lt.s32 	%p28, %r155, %r179;
	mov.b32 	%f181, %r156;
	add.f32 	%f182, %f522, %f181;
	selp.f32 	%f183, %f182, %f522, %p28;
	mov.b32 	%r162, %f183;
	mov.b32 	%r163, 2;
	// begin inline asm
	shfl.sync.down.b32 %r161, %r162, %r163, %r179, %r180;
	// end inline asm
	add.s32 	%r185, %r155, 2;
	setp.gt.s32 	%p29, %r185, %r179;
	mov.b32 	%f184, %r161;
	add.f32 	%f185, %f183, %f184;
	selp.f32 	%f186, %f183, %f185, %p29;
	mov.b32 	%r167, %f186;
	mov.b32 	%r168, 4;
	// begin inline asm
	shfl.sync.down.b32 %r166, %r167, %r168, %r179, %r180;
	// end inline asm
	add.s32 	%r186, %r155, 4;
	setp.gt.s32 	%p30, %r186, %r179;
	mov.b32 	%f187, %r166;
	add.f32 	%f188, %f186, %f187;
	selp.f32 	%f189, %f186, %f188, %p30;
	mov.b32 	%r172, %f189;
	mov.b32 	%r173, 8;
	// begin inline asm
	shfl.sync.down.b32 %r171, %r172, %r173, %r179, %r180;
	// end inline asm
	add.s32 	%r187, %r155, 8;
	setp.gt.s32 	%p31, %r187, %r179;
	mov.b32 	%f190, %r171;
	add.f32 	%f191, %f189, %f190;
	selp.f32 	%f192, %f189, %f191, %p31;
	mov.b32 	%r177, %f192;
	mov.b32 	%r178, 16;
	// begin inline asm
	shfl.sync.down.b32 %r176, %r177, %r178, %r179, %r180;
	// end inline asm
	add.s32 	%r188, %r155, 16;
	setp.gt.s32 	%p32, %r188, %r179;
	mov.b32 	%f193, %r176;
	add.f32 	%f194, %f192, %f193;
	selp.f32 	%f530, %f192, %f194, %p32;
	setp.ne.s32 	%p33, %r155, 0;
	@%p33 bra 	$L__BB5_54;
	shr.u32 	%r189, %r34, 3;
	and.b32  	%r190, %r189, 124;
	mov.u32 	%r191, _ZZN3cub18CUB_300001_SM_10006detail6reduce28DeviceReduceSingleTileKernelINS2_10policy_hubIfjN4cuda3std3__44plusIfEEE10Policy1000EPfSC_iS9_ffNS7_10__identityEEEvT0_T1_T2_T3_T4_T6_E12temp_storage;
	add.s32 	%r192, %r191, %r190;
	st.shared.f32 	[%r192+16], %f530;
$L__BB5_54:
	bar.sync 	0;
	setp.ne.s32 	%p34, %r34, 0;
	@%p34 bra 	$L__BB5_72;
	setp.gt.s32 	%p35, %r67, 32;
	ld.shared.f32 	%f195, [_ZZN3cub18CUB_300001_SM_10006detail6reduce28DeviceReduceSingleTileKernelINS2_10policy_hubIfjN4cuda3std3__44plusIfEEE10Policy1000EPfSC_iS9_ffNS7_10__identityEEEvT0_T1_T2_T3_T4_T6_E12temp_storage+20];
	add.f32 	%f196, %f530, %f195;
	selp.f32 	%f197, %f196, %f530, %p35;
	setp.gt.s32 	%p36, %r67, 64;
	ld.shared.f32 	%f198, [_ZZN3cub18CUB_300001_SM_10006detail6reduce28DeviceReduceSingleTileKernelINS2_10policy_hubIfjN4cuda3std3__44plusIfEEE10Policy1000EPfSC_iS9_ffNS7_10__identityEEEvT0_T1_T2_T3_T4_T6_E12temp_storage+24];
	add.f32 	%f199, %f198, %f197;
	selp.f32 	%f200, %f199, %f197, %p36;
	setp.gt.s32 	%p37, %r67, 96;
	ld.shared.f32 	%f201, [_ZZN3cub18CUB_300001_SM_10006detail6reduce28DeviceReduceSingleTileKernelINS2_10policy_hubIfjN4cuda3std3__44plusIfEEE10Policy1000EPfSC_iS9_ffNS7_10__identityEEEvT0_T1_T2_T3_T4_T6_E12temp_storage+28];
	add.f32 	%f202, %f201, %f200;
	selp.f32 	%f203, %f202, %f200, %p37;
	setp.gt.s32 	%p38, %r67, 128;
	ld.shared.f32 	%f204, [_ZZN3cub18CUB_300001_SM_10006detail6reduce28DeviceReduceSingleTileKernelINS2_10policy_hubIfjN4cuda3std3__44plusIfEEE10Policy1000EPfSC_iS9_ffNS7_10__identityEEEvT0_T1_T2_T3_T4_T6_E12temp_storage+32];
	add.f32 	%f205, %f204, %f203;
	selp.f32 	%f206, %f205, %f203, %p38;
	setp.gt.s32 	%p39, %r67, 160;
	ld.shared.f32 	%f207, [_ZZN3cub18CUB_300001_SM_10006detail6reduce28DeviceReduceSingleTileKernelINS2_10policy_hubIfjN4cuda3std3__44plusIfEEE10Policy1000EPfSC_iS9_ffNS7_10__identityEEEvT0_T1_T2_T3_T4_T6_E12temp_storage+36];
	add.f32 	%f208, %f207, %f206;
	selp.f32 	%f209, %f208, %f206, %p39;
	setp.gt.s32 	%p40, %r67, 192;
	ld.shared.f32 	%f210, [_ZZN3cub18CUB_300001_SM_10006detail6reduce28DeviceReduceSingleTileKernelINS2_10policy_hubIfjN4cuda3std3__44plusIfEEE10Policy1000EPfSC_iS9_ffNS7_10__identityEEEvT0_T1_T2_T3_T4_T6_E12temp_storage+40];
	add.f32 	%f211, %f210, %f209;
	selp.f32 	%f212, %f211, %f209, %p40;
	setp.gt.s32 	%p41, %r67, 224;
	ld.shared.f32 	%f213, [_ZZN3cub18CUB_300001_SM_10006detail6reduce28DeviceReduceSingleTileKernelINS2_10policy_hubIfjN4cuda3std3__44plusIfEEE10Policy1000EPfSC_iS9_ffNS7_10__identityEEEvT0_T1_T2_T3_T4_T6_E12temp_storage+44];
	add.f32 	%f214, %f213, %f212;
	selp.f32 	%f215, %f214, %f212, %p41;
	setp.gt.s32 	%p42, %r67, 256;
	ld.shared.f32 	%f216, [_ZZN3cub18CUB_300001_SM_10006detail6reduce28DeviceReduceSingleTileKernelINS2_10policy_hubIfjN4cuda3std3__44plusIfEEE10Policy1000EPfSC_iS9_ffNS7_10__identityEEEvT0_T1_T2_T3_T4_T6_E12temp_storage+48];
	add.f32 	%f217, %f216, %f215;
	selp.f32 	%f218, %f217, %f215, %p42;
	setp.gt.s32 	%p43, %r67, 288;
	ld.shared.f32 	%f219, [_ZZN3cub18CUB_300001_SM_10006detail6reduce28DeviceReduceSingleTileKernelINS2_10policy_hubIfjN4cuda3std3__44plusIfEEE10Policy1000EPfSC_iS9_ffNS7_10__identityEEEvT0_T1_T2_T3_T4_T6_E12temp_storage+52];
	add.f32 	%f220, %f219, %f218;
	selp.f32 	%f221, %f220, %f218, %p43;
	setp.gt.s32 	%p44, %r67, 320;
	ld.shared.f32 	%f222, [_ZZN3cub18CUB_300001_SM_10006detail6reduce28DeviceReduceSingleTileKernelINS2_10policy_hubIfjN4cuda3std3__44plusIfEEE10Policy1000EPfSC_iS9_ffNS7_10__identityEEEvT0_T1_T2_T3_T4_T6_E12temp_storage+56];
	add.f32 	%f223, %f222, %f221;
	selp.f32 	%f224, %f223, %f221, %p44;
	setp.gt.s32 	%p45, %r67, 352;
	ld.shared.f32 	%f225, [_ZZN3cub18CUB_300001_SM_10006detail6reduce28DeviceReduceSingleTileKernelINS2_10policy_hubIfjN4cuda3std3__44plusIfEEE10Policy1000EPfSC_iS9_ffNS7_10__identityEEEvT0_T1_T2_T3_T4_T6_E12temp_storage+60];
	add.f32 	%f226, %f225, %f224;
	selp.f32 	%f227, %f226, %f224, %p45;
	setp.gt.s32 	%p46, %r67, 384;
	ld.shared.f32 	%f228, [_ZZN3cub18CUB_300001_SM_10006detail6reduce28DeviceReduceSingleTileKernelINS2_10policy_hubIfjN4cuda3std3__44plusIfEEE10Policy1000EPfSC_iS9_ffNS7_10__identityEEEvT0_T1_T2_T3_T4_T6_E12temp_storage+64];
	add.f32 	%f229, %f228, %f227;
	selp.f32 	%f230, %f229, %f227, %p46;
	setp.gt.s32 	%p47, %r67, 416;
	ld.shared.f32 	%f231, [_ZZN3cub18CUB_300001_SM_10006detail6reduce28DeviceReduceSingleTileKernelINS2_10policy_hubIfjN4cuda3std3__44plusIfEEE10Policy1000EPfSC_iS9_ffNS7_10__identityEEEvT0_T1_T2_T3_T4_T6_E12temp_storage+68];
	add.f32 	%f232, %f231, %f230;
	selp.f32 	%f233, %f232, %f230, %p47;
	setp.gt.s32 	%p48, %r67, 448;
	ld.shared.f32 	%f234, [_ZZN3cub18CUB_300001_SM_10006detail6reduce28DeviceReduceSingleTileKernelINS2_10policy_hubIfjN4cuda3std3__44plusIfEEE10Policy1000EPfSC_iS9_ffNS7_10__identityEEEvT0_T1_T2_T3_T4_T6_E12temp_storage+72];
	add.f32 	%f235, %f234, %f233;
	selp.f32 	%f236, %f235, %f233, %p48;
	setp.gt.s32 	%p49, %r67, 480;
	ld.shared.f32 	%f237, [_ZZN3cub18CUB_300001_SM_10006detail6reduce28DeviceReduceSingleTileKernelINS2_10policy_hubIfjN4cuda3std3__44plusIfEEE10Policy1000EPfSC_iS9_ffNS7_10__identityEEEvT0_T1_T2_T3_T4_T6_E12temp_storage+76];
	add.f32 	%f238, %f237, %f236;
	selp.f32 	%f530, %f238, %f236, %p49;
	bra.uni 	$L__BB5_72;
$L__BB5_56:
	mov.u32 	%r46, %tid.x;
	mul.wide.u32 	%rd35, %r46, 4;
	add.s64 	%rd19, %rd16, %rd35;
	// begin inline asm
	ld.global.nc.u32 %r68, [%rd19];
	// end inline asm
	mov.b32 	%f59, %r68;
	add.s64 	%rd20, %rd19, 2048;
	// begin inline asm
	ld.global.nc.u32 %r69, [%rd20];
	// end inline asm
	mov.b32 	%f60, %r69;
	add.s64 	%rd21, %rd19, 4096;
	// begin inline asm
	ld.global.nc.u32 %r70, [%rd21];
	// end inline asm
	mov.b32 	%f61, %r70;
	add.s64 	%rd22, %rd19, 6144;
	// begin inline asm
	ld.global.nc.u32 %r71, [%rd22];
	// end inline asm
	mov.b32 	%f62, %r71;
	add.s64 	%rd23, %rd19, 8192;
	// begin inline asm
	ld.global.nc.u32 %r72, [%rd23];
	// end inline asm
	mov.b32 	%f63, %r72;
	add.s64 	%rd24, %rd19, 10240;
	// begin inline asm
	ld.global.nc.u32 %r73, [%rd24];
	// end inline asm
	mov.b32 	%f64, %r73;
	add.s64 	%rd25, %rd19, 12288;
	// begin inline asm
	ld.global.nc.u32 %r74, [%rd25];
	// end inline asm
	mov.b32 	%f65, %r74;
	add.s64 	%rd26, %rd19, 14336;
	// begin inline asm
	ld.global.nc.u32 %r75, [%rd26];
	// end inline asm
	mov.b32 	%f66, %r75;
	add.s64 	%rd27, %rd19, 16384;
	// begin inline asm
	ld.global.nc.u32 %r76, [%rd27];
	// end inline asm
	mov.b32 	%f67, %r76;
	add.s64 	%rd28, %rd19, 18432;
	// begin inline asm
	ld.global.nc.u32 %r77, [%rd28];
	// end inline asm
	mov.b32 	%f68, %r77;
	add.s64 	%rd29, %rd19, 20480;
	// begin inline asm
	ld.global.nc.u32 %r78, [%rd29];
	// end inline asm
	mov.b32 	%f69, %r78;
	add.s64 	%rd30, %rd19, 22528;
	// begin inline asm
	ld.global.nc.u32 %r79, [%rd30];
	// end inline asm
	mov.b32 	%f70, %r79;
	add.s64 	%rd31, %rd19, 24576;
	// begin inline asm
	ld.global.nc.u32 %r80, [%rd31];
	// end inline asm
	mov.b32 	%f71, %r80;
	add.s64 	%rd32, %rd19, 26624;
	// begin inline asm
	ld.global.nc.u32 %r81, [%rd32];
	// end inline asm
	mov.b32 	%f72, %r81;
	add.s64 	%rd33, %rd19, 28672;
	// begin inline asm
	ld.global.nc.u32 %r82, [%rd33];
	// end inline asm
	mov.b32 	%f73, %r82;
	add.s64 	%rd34, %rd19, 30720;
	// begin inline asm
	ld.global.nc.u32 %r83, [%rd34];
	// end inline asm
	mov.b32 	%f74, %r83;
	add.f32 	%f75, %f59, %f60;
	add.f32 	%f76, %f61, %f62;
	add.f32 	%f77, %f63, %f64;
	add.f32 	%f78, %f65, %f66;
	add.f32 	%f79, %f67, %f68;
	add.f32 	%f80, %f69, %f70;
	add.f32 	%f81, %f71, %f72;
	add.f32 	%f82, %f73, %f74;
	add.f32 	%f83, %f75, %f76;
	add.f32 	%f84, %f77, %f78;
	add.f32 	%f85, %f79, %f80;
	add.f32 	%f86, %f81, %f82;
	add.f32 	%f87, %f83, %f84;
	add.f32 	%f88, %f85, %f86;
	add.f32 	%f529, %f87, %f88;
	setp.lt.u32 	%p4, %r67, 16384;
	mov.b32 	%r400, 8192;
	@%p4 bra 	$L__BB5_60;
	add.s32 	%r47, %r67, -8192;
	mov.b32 	%r400, 8192;
$L__BB5_58:
	mul.wide.s32 	%rd52, %r400, 4;
	add.s64 	%rd36, %rd19, %rd52;
	// begin inline asm
	ld.global.nc.u32 %r86, [%rd36];
	// end inline asm
	mov.b32 	%f89, %r86;
	add.s64 	%rd37, %rd36, 2048;
	// begin inline asm
	ld.global.nc.u32 %r87, [%rd37];
	// end inline asm
	mov.b32 	%f90, %r87;
	add.s64 	%rd38, %rd36, 4096;
	// begin inline asm
	ld.global.nc.u32 %r88, [%rd38];
	// end inline asm
	mov.b32 	%f91, %r88;
	add.s64 	%rd39, %rd36, 6144;
	// begin inline asm
	ld.global.nc.u32 %r89, [%rd39];
	// end inline asm
	mov.b32 	%f92, %r89;
	add.s64 	%rd40, %rd36, 8192;
	// begin inline asm
	ld.global.nc.u32 %r90, [%rd40];
	// end inline asm
	mov.b32 	%f93, %r90;
	add.s64 	%rd41, %rd36, 10240;
	// begin inline asm
	ld.global.nc.u32 %r91, [%rd41];
	// end inline asm
	mov.b32 	%f94, %r91;
	add.s64 	%rd42, %rd36, 12288;
	// begin inline asm
	ld.global.nc.u32 %r92, [%rd42];
	// end inline asm
	mov.b32 	%f95, %r92;
	add.s64 	%rd43, %rd36, 14336;
	// begin inline asm
	ld.global.nc.u32 %r93, [%rd43];
	// end inline asm
	mov.b32 	%f96, %r93;
	add.s64 	%rd44, %rd36, 16384;
	// begin inline asm
	ld.global.nc.u32 %r94, [%rd44];
	// end inline asm
	mov.b32 	%f97, %r94;
	add.s64 	%rd45, %rd36, 18432;
	// begin inline asm
	ld.global.nc.u32 %r95, [%rd45];
	// end inline asm
	mov.b32 	%f98, %r95;
	add.s64 	%rd46, %rd36, 20480;
	// begin inline asm
	ld.global.nc.u32 %r96, [%rd46];
	// end inline asm
	mov.b32 	%f99, %r96;
	add.s64 	%rd47, %rd36, 22528;
	// begin inline asm
	ld.global.nc.u32 %r97, [%rd47];
	// end inline asm
	mov.b32 	%f100, %r97;
	add.s64 	%rd48, %rd36, 24576;
	// begin inline asm
	ld.global.nc.u32 %r98, [%rd48];
	// end inline asm
	mov.b32 	%f101, %r98;
	add.s64 	%rd49, %rd36, 26624;
	// begin inline asm
	ld.global.nc.u32 %r99, [%rd49];
	// end inline asm
	mov.b32 	%f102, %r99;
	add.s64 	%rd50, %rd36, 28672;
	// begin inline asm
	ld.global.nc.u32 %r100, [%rd50];
	// end inline asm
	mov.b32 	%f103, %r100;
	add.s64 	%rd51, %rd36, 30720;
	// begin inline asm
	ld.global.nc.u32 %r101, [%rd51];
	// end inline asm
	mov.b32 	%f104, %r101;
	add.f32 	%f105, %f529, %f89;
	add.f32 	%f106, %f90, %f91;
	add.f32 	%f107, %f92, %f93;
	add.f32 	%f108, %f94, %f95;
	add.f32 	%f109, %f96, %f97;
	add.f32 	%f110, %f98, %f99;
	add.f32 	%f111, %f100, %f101;
	add.f32 	%f112, %f102, %f103;
	add.f32 	%f113, %f105, %f106;
	add.f32 	%f114, %f107, %f108;
	add.f32 	%f115, %f109, %f110;
	add.f32 	%f116, %f111, %f112;
	add.f32 	%f117, %f113, %f114;
	add.f32 	%f118, %f115, %f116;
	add.f32 	%f119, %f117, %f118;
	add.f32 	%f529, %f119, %f104;
	sub.s32 	%r102, %r67, %r400;
	setp.lt.s32 	%p5, %r102, 8192;
	@%p5 bra 	$L__BB5_68;
	add.s32 	%r400, %r400, 8192;
	setp.le.s32 	%p6, %r400, %r47;
	@%p6 bra 	$L__BB5_58;
$L__BB5_60:
	setp.le.s32 	%p7, %r67, %r400;
	@%p7 bra 	$L__BB5_68;
	sub.s32 	%r51, %r67, %r400;
	setp.ge.s32 	%p8, %r46, %r51;
	@%p8 bra 	$L__BB5_68;
	not.b32 	%r103, %r46;
	add.s32 	%r104, %r67, %r103;
	sub.s32 	%r52, %r104, %r400;
	and.b32  	%r105, %r52, 1536;
	setp.eq.s32 	%p9, %r105, 1536;
	mov.u32 	%r404, %r46;
	@%p9 bra 	$L__BB5_65;
	add.s32 	%r402, %r46, %r400;
	shr.u32 	%r106, %r52, 9;
	add.s32 	%r107, %r106, 1;
	and.b32  	%r108, %r107, 3;
	neg.s32 	%r401, %r108;
	mov.u32 	%r404, %r46;
$L__BB5_64:
	.pragma "nounroll";
	mul.wide.u32 	%rd54, %r402, 4;
	add.s64 	%rd53, %rd16, %rd54;
	// begin inline asm
	ld.global.nc.u32 %r109, [%rd53];
	// end inline asm
	mov.b32 	%f121, %r109;
	add.f32 	%f529, %f529, %f121;
	add.s32 	%r404, %r404, 512;
	add.s32 	%r402, %r402, 512;
	add.s32 	%r401, %r401, 1;
	setp.ne.s32 	%p10, %r401, 0;
	@%p10 bra 	$L__BB5_64;
$L__BB5_65:
	setp.lt.u32 	%p11, %r52, 1536;
	@%p11 bra 	$L__BB5_68;
	cvt.u64.u32 	%rd55, %r404;
	cvt.u64.u32 	%rd56, %r400;
	add.s64 	%rd57, %rd55, %rd56;
	shl.b64 	%rd58, %rd57, 2;
	add.s64 	%rd59, %rd58, %rd16;
	add.s64 	%rd132, %rd59, 4096;
	add.s32 	%r405, %r404, %r400;
$L__BB5_67:
	mul.wide.u32 	%rd64, %r405, 4;
	add.s64 	%rd60, %rd16, %rd64;
	// begin inline asm
	ld.global.nc.u32 %r110, [%rd60];
	// end inline asm
	mov.b32 	%f122, %r110;
	add.f32 	%f123, %f529, %f122;
	add.s64 	%rd61, %rd132, -2048;
	// begin inline asm
	ld.global.nc.u32 %r111, [%rd61];
	// end inline asm
	mov.b32 	%f124, %r111;
	add.f32 	%f125, %f123, %f124;
	// begin inline asm
	ld.global.nc.u32 %r112, [%rd132];
	// end inline asm
	mov.b32 	%f126, %r112;
	add.f32 	%f127, %f125, %f126;
	add.s64 	%rd63, %rd132, 2048;
	// begin inline asm
	ld.global.nc.u32 %r113, [%rd63];
	// end inline asm
	mov.b32 	%f128, %r113;
	add.f32 	%f529, %f127, %f128;
	add.s32 	%r404, %r404, 2048;
	add.s64 	%rd132, %rd132, 8192;
	add.s32 	%r405, %r405, 2048;
	setp.lt.s32 	%p12, %r404, %r51;
	@%p12 bra 	$L__BB5_67;
$L__BB5_68:
	// begin inline asm
	mov.u32 %r114, %laneid;
	// end inline asm
	mov.b32 	%r116, %f529;
	mov.b32 	%r117, 1;
	mov.b32 	%r138, 31;
	mov.b32 	%r139, -1;
	// begin inline asm
	shfl.sync.down.b32 %r115, %r116, %r117, %r138, %r139;
	// end inline asm
	setp.gt.s32 	%p13, %r114, 30;
	mov.b32 	%f129, %r115;
	add.f32 	%f130, %f529, %f129;
	selp.f32 	%f131, %f529, %f130, %p13;
	mov.b32 	%r121, %f131;
	mov.b32 	%r122, 2;
	// begin inline asm
	shfl.sync.down.b32 %r120, %r121, %r122, %r138, %r139;
	// end inline asm
	setp.gt.s32 	%p14, %r114, 29;
	mov.b32 	%f132, %r120;
	add.f32 	%f133, %f131, %f132;
	selp.f32 	%f134, %f131, %f133, %p14;
	mov.b32 	%r126, %f134;
	mov.b32 	%r127, 4;
	// begin inline asm
	shfl.sync.down.b32 %r125, %r126, %r127, %r138, %r139;
	// end inline asm
	setp.gt.s32 	%p15, %r114, 27;
	mov.b32 	%f135, %r125;
	add.f32 	%f136, %f134, %f135;
	selp.f32 	%f137, %f134, %f136, %p15;
	mov.b32 	%r131, %f137;
	mov.b32 	%r132, 8;
	// begin inline asm
	shfl.sync.down.b32 %r130, %r131, %r132, %r138, %r139;
	// end inline asm
	setp.gt.s32 	%p16, %r114, 23;
	mov.b32 	%f138, %r130;
	add.f32 	%f139, %f137, %f138;
	selp.f32 	%f140, %f137, %f139, %p16;
	mov.b32 	%r136, %f140;
	mov.b32 	%r137, 16;
	// begin inline asm
	shfl.sync.down.b32 %r135, %r136, %r137, %r138, %r139;
	// end inline asm
	setp.gt.s32 	%p17, %r114, 15;
	mov.b32 	%f141, %r135;
	add.f32 	%f54, %f140, %f141;
	selp.f32 	%f530, %f140, %f54, %p17;
	setp.ne.s32 	%p18, %r114, 0;
	@%p18 bra 	$L__BB5_70;
	shr.u32 	%r140, %r46, 3;
	and.b32  	%r141, %r140, 124;
	mov.u32 	%r142, _ZZN3cub18CUB_300001_SM_10006detail6reduce28DeviceReduceSingleTileKernelINS2_10policy_hubIfjN4cuda3std3__44plusIfEEE10Policy1000EPfSC_iS9_ffNS7_10__identityEEEvT0_T1_T2_T3_T4_T6_E12temp_storage;
	add.s32 	%r143, %r142, %r141;
	st.shared.f32 	[%r143+16], %f54;
$L__BB5_70:
	bar.sync 	0;
	setp.ne.s32 	%p19, %r46, 0;
	@%p19 bra 	$L__BB5_72;
	ld.shared.f32 	%f142, [_ZZN3cub18CUB_300001_SM_10006detail6reduce28DeviceReduceSingleTileKernelINS2_10policy_hubIfjN4cuda3std3__44plusIfEEE10Policy1000EPfSC_iS9_ffNS7_10__identityEEEvT0_T1_T2_T3_T4_T6_E12temp_storage+20];
	add.f32 	%f143, %f530, %f142;
	ld.shared.f32 	%f144, [_ZZN3cub18CUB_300001_SM_10006detail6reduce28DeviceReduceSingleTileKernelINS2_10policy_hubIfjN4cuda3std3__44plusIfEEE10Policy1000EPfSC_iS9_ffNS7_10__identityEEEvT0_T1_T2_T3_T4_T6_E12temp_storage+24];
	add.f32 	%f145, %f143, %f144;
	ld.shared.f32 	%f146, [_ZZN3cub18CUB_300001_SM_10006detail6reduce28DeviceReduceSingleTileKernelINS2_10policy_hubIfjN4cuda3std3__44plusIfEEE10Policy1000EPfSC_iS9_ffNS7_10__identityEEEvT0_T1_T2_T3_T4_T6_E12temp_storage+28];
	add.f32 	%f147, %f145, %f146;
	ld.shared.f32 	%f148, [_ZZN3cub18CUB_300001_SM_10006detail6reduce28DeviceReduceSingleTileKernelINS2_10policy_hubIfjN4cuda3std3__44plusIfEEE10Policy1000EPfSC_iS9_ffNS7_10__identityEEEvT0_T1_T2_T3_T4_T6_E12temp_storage+32];
	add.f32 	%f149, %f147, %f148;
	ld.shared.f32 	%f150, [_ZZN3cub18CUB_300001_SM_10006detail6reduce28DeviceReduceSingleTileKernelINS2_10policy_hubIfjN4cuda3std3__44plusIfEEE10Policy1000EPfSC_iS9_ffNS7_10__identityEEEvT0_T1_T2_T3_T4_T6_E12temp_storage+36];
	add.f32 	%f151, %f149, %f150;
	ld.shared.f32 	%f152, [_ZZN3cub18CUB_300001_SM_10006detail6reduce28DeviceReduceSingleTileKernelINS2_10policy_hubIfjN4cuda3std3__44plusIfEEE10Policy1000EPfSC_iS9_ffNS7_10__identityEEEvT0_T1_T2_T3_T4_T6_E12temp_storage+40];
	add.f32 	%f153, %f151, %f152;
	ld.shared.f32 	%f154, [_ZZN3cub18CUB_300001_SM_10006detail6reduce28DeviceReduceSingleTileKernelINS2_10policy_hubIfjN4cuda3std3__44plusIfEEE10Policy1000EPfSC_iS9_ffNS7_10__identityEEEvT0_T1_T2_T3_T4_T6_E12temp_storage+44];
	add.f32 	%f155, %f153, %f154;
	ld.shared.f32 	%f156, [_ZZN3cub18CUB_300001_SM_10006detail6reduce28DeviceReduceSingleTileKernelINS2_10policy_hubIfjN4cuda3std3__44plusIfEEE10Policy1000EPfSC_iS9_ffNS7_10__identityEEEvT0_T1_T2_T3_T4_T6_E12temp_storage+48];
	add.f32 	%f157, %f155, %f156;
	ld.shared.f32 	%f158, [_ZZN3cub18CUB_300001_SM_10006detail6reduce28DeviceReduceSingleTileKernelINS2_10policy_hubIfjN4cuda3std3__44plusIfEEE10Policy1000EPfSC_iS9_ffNS7_10__identityEEEvT0_T1_T2_T3_T4_T6_E12temp_storage+52];
	add.f32 	%f159, %f157, %f158;
	ld.shared.f32 	%f160, [_ZZN3cub18CUB_300001_SM_10006detail6reduce28DeviceReduceSingleTileKernelINS2_10policy_hubIfjN4cuda3std3__44plusIfEEE10Policy1000EPfSC_iS9_ffNS7_10__identityEEEvT0_T1_T2_T3_T4_T6_E12temp_storage+56];
	add.f32 	%f161, %f159, %f160;
	ld.shared.f32 	%f162, [_ZZN3cub18CUB_300001_SM_10006detail6reduce28DeviceReduceSingleTileKernelINS2_10policy_hubIfjN4cuda3std3__44plusIfEEE10Policy1000EPfSC_iS9_ffNS7_10__identityEEEvT0_T1_T2_T3_T4_T6_E12temp_storage+60];
	add.f32 	%f163, %f161, %f162;
	ld.shared.f32 	%f164, [_ZZN3cub18CUB_300001_SM_10006detail6reduce28DeviceReduceSingleTileKernelINS2_10policy_hubIfjN4cuda3std3__44plusIfEEE10Policy1000EPfSC_iS9_ffNS7_10__identityEEEvT0_T1_T2_T3_T4_T6_E12temp_storage+64];
	add.f32 	%f165, %f163, %f164;
	ld.shared.f32 	%f166, [_ZZN3cub18CUB_300001_SM_10006detail6reduce28DeviceReduceSingleTileKernelINS2_10policy_hubIfjN4cuda3std3__44plusIfEEE10Policy1000EPfSC_iS9_ffNS7_10__identityEEEvT0_T1_T2_T3_T4_T6_E12temp_storage+68];
	add.f32 	%f167, %f165, %f166;
	ld.shared.f32 	%f168, [_ZZN3cub18CUB_300001_SM_10006detail6reduce28DeviceReduceSingleTileKernelINS2_10policy_hubIfjN4cuda3std3__44plusIfEEE10Policy1000EPfSC_iS9_ffNS7_10__identityEEEvT0_T1_T2_T3_T4_T6_E12temp_storage+72];
	add.f32 	%f169, %f167, %f168;
	ld.shared.f32 	%f170, [_ZZN3cub18CUB_300001_SM_10006detail6reduce28DeviceReduceSingleTileKernelINS2_10policy_hubIfjN4cuda3std3__44plusIfEEE10Policy1000EPfSC_iS9_ffNS7_10__identityEEEvT0_T1_T2_T3_T4_T6_E12temp_storage+76];
	add.f32 	%f530, %f169, %f170;
$L__BB5_72:
	mov.u32 	%r379, %tid.x;
	setp.ne.s32 	%p111, %r379, 0;
	@%p111 bra 	$L__BB5_74;
	add.f32 	%f503, %f58, %f530;
	st.global.f32 	[%rd1], %f503;
$L__BB5_74:
	ret;

}
	// .globl	_ZN3cub18CUB_300001_SM_10006detail6reduce28DeviceReduceSingleTileKernelINS2_10policy_hubIfyN4cuda3std3__44plusIfEEE10Policy1000EN6thrust24THRUST_300001_SM_1000_NS6detail15normal_iteratorINSD_10device_ptrIKfEEEEPfyS9_ffNS7_10__identityEEEvT0_T1_T2_T3_T4_T6_
.visible .entry _ZN3cub18CUB_300001_SM_10006detail6reduce28DeviceReduceSingleTileKernelINS2_10policy_hubIfyN4cuda3std3__44plusIfEEE10Policy1000EN6thrust24THRUST_300001_SM_1000_NS6detail15normal_iteratorINSD_10device_ptrIKfEEEEPfyS9_ffNS7_10__identityEEEvT0_T1_T2_T3_T4_T6_(
	.param .align 8 .b8 _ZN3cub18CUB_300001_SM_10006detail6reduce28DeviceReduceSingleTileKernelINS2_10policy_hubIfyN4cuda3std3__44plusIfEEE10Policy1000EN6thrust24THRUST_300001_SM_1000_NS6detail15normal_iteratorINSD_10device_ptrIKfEEEEPfyS9_ffNS7_10__identityEEEvT0_T1_T2_T3_T4_T6__param_0[8],
	.param .u64 .ptr .align 1 _ZN3cub18CUB_300001_SM_10006detail6reduce28DeviceReduceSingleTileKernelINS2_10policy_hubIfyN4cuda3std3__44plusIfEEE10Policy1000EN6thrust24THRUST_300001_SM_1000_NS6detail15normal_iteratorINSD_10device_ptrIKfEEEEPfyS9_ffNS7_10__identityEEEvT0_T1_T2_T3_T4_T6__param_1,
	.param .u64 _ZN3cub18CUB_300001_SM_10006detail6reduce28DeviceReduceSingleTileKernelINS2_10policy_hubIfyN4cuda3std3__44plusIfEEE10Policy1000EN6thrust24THRUST_300001_SM_1000_NS6detail15normal_iteratorINSD_10device_ptrIKfEEEEPfyS9_ffNS7_10__identityEEEvT0_T1_T2_T3_T4_T6__param_2,
	.param .align 1 .b8 _ZN3cub18CUB_300001_SM_10006detail6reduce28DeviceReduceSingleTileKernelINS2_10policy_hubIfyN4cuda3std3__44plusIfEEE10Policy1000EN6thrust24THRUST_300001_SM_1000_NS6detail15normal_iteratorINSD_10device_ptrIKfEEEEPfyS9_ffNS7_10__identityEEEvT0_T1_T2_T3_T4_T6__param_3[1],
	.param .f32 _ZN3cub18CUB_300001_SM_10006detail6reduce28DeviceReduceSingleTileKernelINS2_10policy_hubIfyN4cuda3std3__44plusIfEEE10Policy1000EN6thrust24THRUST_300001_SM_1000_NS6detail15normal_iteratorINSD_10device_ptrIKfEEEEPfyS9_ffNS7_10__identityEEEvT0_T1_T2_T3_T4_T6__param_4,
	.param .align 1 .b8 _ZN3cub18CUB_300001_SM_10006detail6reduce28DeviceReduceSingleTileKernelINS2_10policy_hubIfyN4cuda3std3__44plusIfEEE10Policy1000EN6thrust24THRUST_300001_SM_1000_NS6detail15normal_iteratorINSD_10device_ptrIKfEEEEPfyS9_ffNS7_10__identityEEEvT0_T1_T2_T3_T4_T6__param_5[1]
)
.maxntid 256
.minnctapersm 1
{
	.reg .pred 	%p<59>;
	.reg .b32 	%r<171>;
	.reg .b32 	%f<328>;
	.reg .b64 	%rd<56>;
	// demoted variable
	.shared .align 4 .b8 _ZZN3cub18CUB_300001_SM_10006detail6reduce28DeviceReduceSingleTileKernelINS2_10policy_hubIfyN4cuda3std3__44plusIfEEE10Policy1000EN6thrust24THRUST_300001_SM_1000_NS6detail15normal_iteratorINSD_10device_ptrIKfEEEEPfyS9_ffNS7_10__identityEEEvT0_T1_T2_T3_T4_T6_E12temp_storage[44];
	ld.param.u64 	%rd18, [_ZN3cub18CUB_300001_SM_10006detail6reduce28DeviceReduceSingleTileKernelINS2_10policy_hubIfyN4cuda3std3__44plusIfEEE10Policy1000EN6thrust24THRUST_300001_SM_1000_NS6detail15normal_iteratorINSD_10device_ptrIKfEEEEPfyS9_ffNS7_10__identityEEEvT0_T1_T2_T3_T4_T6__param_0];
	ld.param.u64 	%rd20, [_ZN3cub18CUB_300001_SM_10006detail6reduce28DeviceReduceSingleTileKernelINS2_10policy_hubIfyN4cuda3std3__44plusIfEEE10Policy1000EN6thrust24THRUST_300001_SM_1000_NS6detail15normal_iteratorINSD_10device_ptrIKfEEEEPfyS9_ffNS7_10__identityEEEvT0_T1_T2_T3_T4_T6__param_1];
	ld.param.u64 	%rd19, [_ZN3cub18CUB_300001_SM_10006detail6reduce28DeviceReduceSingleTileKernelINS2_10policy_hubIfyN4cuda3std3__44plusIfEEE10Policy1000EN6thrust24THRUST_300001_SM_1000_NS6detail15normal_iteratorINSD_10device_ptrIKfEEEEPfyS9_ffNS7_10__identityEEEvT0_T1_T2_T3_T4_T6__param_2];
	ld.param.f32 	%f42, [_ZN3cub18CUB_300001_SM_10006detail6reduce28DeviceReduceSingleTileKernelINS2_10policy_hubIfyN4cuda3std3__44plusIfEEE10Policy1000EN6thrust24THRUST_300001_SM_1000_NS6detail15normal_iteratorINSD_10device_ptrIKfEEEEPfyS9_ffNS7_10__identityEEEvT0_T1_T2_T3_T4_T6__param_4];
	cvta.to.global.u64 	%rd1, %rd20;
	setp.ne.s64 	%p1, %rd19, 0;
	@%p1 bra 	$L__BB6_3;
	mov.u32 	%r156, %tid.x;
	setp.ne.s32 	%p58, %r156, 0;
	@%p58 bra 	$L__BB6_51;
	st.global.f32 	[%rd1], %f42;
	bra.uni 	$L__BB6_51;
$L__BB6_3:
	cvta.to.global.u64 	%rd2, %rd18;
	setp.gt.u64 	%p2, %rd19, 4095;
	@%p2 bra 	$L__BB6_28;
	cvt.u32.u64 	%r1, %rd19;
	mov.u32 	%r2, %tid.x;
	setp.ge.u32 	%p24, %r2, %r1;
	mov.f32 	%f315, 0f00000000;
	mov.u32 	%r160, %r2;
	@%p24 bra 	$L__BB6_6;
	mul.wide.u32 	%rd41, %r2, 4;
	add.s64 	%rd42, %rd2, %rd41;
	ld.global.f32 	%f315, [%rd42];
	add.s32 	%r160, %r2, 256;
$L__BB6_6:
	setp.ge.u32 	%p25, %r160, %r1;
	@%p25 bra 	$L__BB6_19;
	not.b32 	%r83, %r160;
	add.s32 	%r84, %r83, %r1;
	shr.u32 	%r85, %r84, 8;
	add.s32 	%r5, %r85, 1;
	and.b32  	%r6, %r5, 15;
	setp.lt.u32 	%p26, %r84, 3840;
	@%p26 bra 	$L__BB6_10;
	and.b32  	%r86, %r5, 33554416;
	neg.s32 	%r158, %r86;
	mul.wide.u32 	%rd43, %r160, 4;
	add.s64 	%rd44, %rd43, %rd2;
	add.s64 	%rd51, %rd44, 8192;
$L__BB6_9:
	.pragma "nounroll";
	ld.global.f32 	%f189, [%rd51+-8192];
	add.f32 	%f190, %f315, %f189;
	ld.global.f32 	%f191, [%rd51+-7168];
	add.f32 	%f192, %f190, %f191;
	ld.global.f32 	%f193, [%rd51+-6144];
	add.f32 	%f194, %f192, %f193;
	ld.global.f32 	%f195, [%rd51+-5120];
	add.f32 	%f196, %f194, %f195;
	ld.global.f32 	%f197, [%rd51+-4096];
	add.f32 	%f198, %f196, %f197;
	ld.global.f32 	%f199, [%rd51+-3072];
	add.f32 	%f200, %f198, %f199;
	ld.global.f32 	%f201, [%rd51+-2048];
	add.f32 	%f202, %f200, %f201;
	ld.global.f32 	%f203, [%rd51+-1024];
	add.f32 	%f204, %f202, %f203;
	ld.global.f32 	%f205, [%rd51];
	add.f32 	%f206, %f204, %f205;
	ld.global.f32 	%f207, [%rd51+1024];
	add.f32 	%f208, %f206, %f207;
	ld.global.f32 	%f209, [%rd51+2048];
	add.f32 	%f210, %f208, %f209;
	ld.global.f32 	%f211, [%rd51+3072];
	add.f32 	%f212, %f210, %f211;
	ld.global.f32 	%f213, [%rd51+4096];
	add.f32 	%f214, %f212, %f213;
	ld.global.f32 	%f215, [%rd51+5120];
	add.f32 	%f216, %f214, %f215;
	ld.global.f32 	%f217, [%rd51+6144];
	add.f32 	%f218, %f216, %f217;
	ld.global.f32 	%f219, [%rd51+7168];
	add.f32 	%f315, %f218, %f219;
	add.s32 	%r160, %r160, 4096;
	add.s32 	%r158, %r158, 16;
	add.s64 	%rd51, %rd51, 16384;
	setp.ne.s32 	%p27, %r158, 0;
	@%p27 bra 	$L__BB6_9;
$L__BB6_10:
	setp.eq.s32 	%p28, %r6, 0;
	@%p28 bra 	$L__BB6_19;
	and.b32  	%r13, %r5, 7;
	setp.lt.u32 	%p29, %r6, 8;
	@%p29 bra 	$L__BB6_13;
	mul.wide.s32 	%rd45, %r160, 4;
	add.s64 	%rd46, %rd2, %rd45;
	ld.global.f32 	%f221, [%rd46];
	add.f32 	%f222, %f315, %f221;
	ld.global.f32 	%f223, [%rd46+1024];
	add.f32 	%f224, %f222, %f223;
	ld.global.f32 	%f225, [%rd46+2048];
	add.f32 	%f226, %f224, %f225;
	ld.global.f32 	%f227, [%rd46+3072];
	add.f32 	%f228, %f226, %f227;
	ld.global.f32 	%f229, [%rd46+4096];
	add.f32 	%f230, %f228, %f229;
	ld.global.f32 	%f231, [%rd46+5120];
	add.f32 	%f232, %f230, %f231;
	ld.global.f32 	%f233, [%rd46+6144];
	add.f32 	%f234, %f232, %f233;
	ld.global.f32 	%f235, [%rd46+7168];
	add.f32 	%f315, %f234, %f235;
	add.s32 	%r160, %r160, 2048;
$L__BB6_13:
	setp.eq.s32 	%p30, %r13, 0;
	@%p30 bra 	$L__BB6_19;
	and.b32  	%r16, %r5, 3;
	setp.lt.u32 	%p31, %r13, 4;
	@%p31 bra 	$L__BB6_16;
	mul.wide.s32 	%rd47, %r160, 4;
	add.s64 	%rd48, %rd2, %rd47;
	ld.global.f32 	%f237, [%rd48];
	add.f32 	%f238, %f315, %f237;
	ld.global.f32 	%f239, [%rd48+1024];
	add.f32 	%f240, %f238, %f239;
	ld.global.f32 	%f241, [%rd48+2048];
	add.f32 	%f242, %f240, %f241;
	ld.global.f32 	%f243, [%rd48+3072];
	add.f32 	%f315, %f242, %f243;
	add.s32 	%r160, %r160, 1024;
$L__BB6_16:
	setp.eq.s32 	%p32, %r16, 0;
	@%p32 bra 	$L__BB6_19;
	neg.s32 	%r163, %r16;
$L__BB6_18:
	.pragma "nounroll";
	mul.wide.s32 	%rd49, %r160, 4;
	add.s64 	%rd50, %rd2, %rd49;
	ld.global.f32 	%f244, [%rd50];
	add.f32 	%f315, %f315, %f244;
	add.s32 	%r160, %r160, 256;
	add.s32 	%r163, %r163, 1;
	setp.ne.s32 	%p33, %r163, 0;
	@%p33 bra 	$L__BB6_18;
$L__BB6_19:
	setp.lt.u64 	%p34, %rd19, 256;
	@%p34 bra 	$L__BB6_24;
	// begin inline asm
	mov.u32 %r125, %laneid;
	// end inline asm
	mov.b32 	%r127, %f315;
	mov.b32 	%r128, 1;
	mov.b32 	%r149, 31;
	mov.b32 	%r150, -1;
	// begin inline asm
	shfl.sync.down.b32 %r126, %r127, %r128, %r149, %r150;
	// end inline asm
	setp.gt.s32 	%p50, %r125, 30;
	mov.b32 	%f279, %r126;
	add.f32 	%f280, %f315, %f279;
	selp.f32 	%f281, %f315, %f280, %p50;
	mov.b32 	%r132, %f281;
	mov.b32 	%r133, 2;
	// begin inline asm
	shfl.sync.down.b32 %r131, %r132, %r133, %r149, %r150;
	// end inline asm
	setp.gt.s32 	%p51, %r125, 29;
	mov.b32 	%f282, %r131;
	add.f32 	%f283, %f281, %f282;
	selp.f32 	%f284, %f281, %f283, %p51;
	mov.b32 	%r137, %f284;
	mov.b32 	%r138, 4;
	// begin inline asm
	shfl.sync.down.b32 %r136, %r137, %r138, %r149, %r150;
	// end inline asm
	setp.gt.s32 	%p52, %r125, 27;
	mov.b32 	%f285, %r136;
	add.f32 	%f286, %f284, %f285;
	selp.f32 	%f287, %f284, %f286, %p52;
	mov.b32 	%r142, %f287;
	mov.b32 	%r143, 8;
	// begin inline asm
	shfl.sync.down.b32 %r141, %r142, %r143, %r149, %r150;
	// end inline asm
	setp.gt.s32 	%p53, %r125, 23;
	mov.b32 	%f288, %r141;
	add.f32 	%f289, %f287, %f288;
	selp.f32 	%f290, %f287, %f289, %p53;
	mov.b32 	%r147, %f290;
	mov.b32 	%r148, 16;
	// begin inline asm
	shfl.sync.down.b32 %r146, %r147, %r148, %r149, %r150;
	// end inline asm
	setp.gt.s32 	%p54, %r125, 15;
	mov.b32 	%f291, %r146;
	add.f32 	%f16, %f290, %f291;
	selp.f32 	%f327, %f290, %f16, %p54;
	setp.ne.s32 	%p55, %r125, 0;
	@%p55 bra 	$L__BB6_22;
	shr.u32 	%r151, %r2, 3;
	and.b32  	%r152, %r151, 124;
	mov.u32 	%r153, _ZZN3cub18CUB_300001_SM_10006detail6reduce28DeviceReduceSingleTileKernelINS2_10policy_hubIfyN4cuda3std3__44plusIfEEE10Policy1000EN6thrust24THRUST_300001_SM_1000_NS6detail15normal_iteratorINSD_10device_ptrIKfEEEEPfyS9_ffNS7_10__identityEEEvT0_T1_T2_T3_T4_T6_E12temp_storage;
	add.s32 	%r154, %r153, %r152;
	st.shared.f32 	[%r154+8], %f16;
$L__BB6_22:
	bar.sync 	0;
	setp.ne.s32 	%p56, %r2, 0;
	@%p56 bra 	$L__BB6_49;
	ld.shared.f32 	%f292, [_ZZN3cub18CUB_300001_SM_10006detail6reduce28DeviceReduceSingleTileKernelINS2_10policy_hubIfyN4cuda3std3__44plusIfEEE10Policy1000EN6thrust24THRUST_300001_SM_1000_NS6detail15normal_iteratorINSD_10device_ptrIKfEEEEPfyS9_ffNS7_10__identityEEEvT0_T1_T2_T3_T4_T6_E12temp_storage+12];
	add.f32 	%f293, %f327, %f292;
	ld.shared.f32 	%f294, [_ZZN3cub18CUB_300001_SM_10006detail6reduce28DeviceReduceSingleTileKernelINS2_10policy_hubIfyN4cuda3std3__44plusIfEEE10Policy1000EN6thrust24THRUST_300001_SM_1000_NS6detail15normal_iteratorINSD_10device_ptrIKfEEEEPfyS9_ffNS7_10__identityEEEvT0_T1_T2_T3_T4_T6_E12temp_storage+16];
	add.f32 	%f295, %f293, %f294;
	ld.shared.f32 	%f296, [_ZZN3cub18CUB_300001_SM_10006detail6reduce28DeviceReduceSingleTileKernelINS2_10policy_hubIfyN4cuda3std3__44plusIfEEE10Policy1000EN6thrust24THRUST_300001_SM_1000_NS6detail15normal_iteratorINSD_10device_ptrIKfEEEEPfyS9_ffNS7_10__identityEEEvT0_T1_T2_T3_T4_T6_E12temp_storage+20];
	add.f32 	%f297, %f295, %f296;
	ld.shared.f32 	%f298, [_ZZN3cub18CUB_300001_SM_10006detail6reduce28DeviceReduceSingleTileKernelINS2_10policy_hubIfyN4cuda3std3__44plusIfEEE10Policy1000EN6thrust24THRUST_300001_SM_1000_NS6detail15normal_iteratorINSD_10device_ptrIKfEEEEPfyS9_ffNS7_10__identityEEEvT0_T1_T2_T3_T4_T6_E12temp_storage+24];
	add.f32 	%f299, %f297, %f298;
	ld.shared.f32 	%f300, [_ZZN3cub18CUB_300001_SM_10006detail6reduce28DeviceReduceSingleTileKernelINS2_10policy_hubIfyN4cuda3std3__44plusIfEEE10Policy1000EN6thrust24THRUST_300001_SM_1000_NS6detail15normal_iteratorINSD_10device_ptrIKfEEEEPfyS9_ffNS7_10__identityEEEvT0_T1_T2_T3_T4_T6_E12temp_storage+28];
	add.f32 	%f301, %f299, %f300;
	ld.shared.f32 	%f302, [_ZZN3cub18CUB_300001_SM_10006detail6reduce28DeviceReduceSingleTileKernelINS2_10policy_hubIfyN4cuda3std3__44plusIfEEE10Policy1000EN6thrust24THRUST_300001_SM_1000_NS6detail15normal_iteratorINSD_10device_ptrIKfEEEEPfyS9_ffNS7_10__identityEEEvT0_T1_T2_T3_T4_T6_E12temp_storage+32];
	add.f32 	%f303, %f301, %f302;
	ld.shared.f32 	%f304, [_ZZN3cub18CUB_300001_SM_10006detail6reduce28DeviceReduceSingleTileKernelINS2_10policy_hubIfyN4cuda3std3__44plusIfEEE10Policy1000EN6thrust24THRUST_300001_SM_1000_NS6detail15normal_iteratorINSD_10device_ptrIKfEEEEPfyS9_ffNS7_10__identityEEEvT0_T1_T2_T3_T4_T6_E12temp_storage+36];
	add.f32 	%f327, %f303, %f304;
	bra.uni 	$L__BB6_49;
$L__BB6_24:
	// begin inline asm
	mov.u32 %r87, %laneid;
	// end inline asm
	and.b32  	%r113, %r2, 992;
	add.s32 	%r114, %r113, 32;
	setp.gt.u32 	%p35, %r114, %r1;
	not.b32 	%r115, %r113;
	add.s32 	%r116, %r1, %r115;
	selp.b32 	%r111, %r116, 31, %p35;
	mov.b32 	%r89, %f315;
	mov.b32 	%r90, 1;
	mov.b32 	%r112, -1;
	// begin inline asm
	shfl.sync.down.b32 %r88, %r89, %r90, %r111, %r112;
	// end inline asm
	setp.lt.s32 	%p36, %r87, %r111;
	mov.b32 	%f245, %r88;
	add.f32 	%f246, %f315, %f245;
	selp.f32 	%f247, %f246, %f315, %p36;
	mov.b32 	%r94, %f247;
	mov.b32 	%r95, 2;
	// begin inline asm
	shfl.sync.down.b32 %r93, %r94, %r95, %r111, %r112;
	// end inline asm
	add.s32 	%r117, %r87, 2;
	setp.gt.s32 	%p37, %r117, %r111;
	mov.b32 	%f248, %r93;
	add.f32 	%f249, %f247, %f248;
	selp.f32 	%f250, %f247, %f249, %p37;
	mov.b32 	%r99, %f250;
	mov.b32 	%r100, 4;
	// begin inline asm
	shfl.sync.down.b32 %r98, %r99, %r100, %r111, %r112;
	// end inline asm
	add.s32 	%r118, %r87, 4;
	setp.gt.s32 	%p38, %r118, %r111;
	mov.b32 	%f251, %r98;
	add.f32 	%f252, %f250, %f251;
	selp.f32 	%f253, %f250, %f252, %p38;
	mov.b32 	%r104, %f253;
	mov.b32 	%r105, 8;
	// begin inline asm
	shfl.sync.down.b32 %r103, %r104, %r105, %r111, %r112;
	// end inline asm
	add.s32 	%r119, %r87, 8;
	setp.gt.s32 	%p39, %r119, %r111;
	mov.b32 	%f254, %r103;
	add.f32 	%f255, %f253, %f254;
	selp.f32 	%f256, %f253, %f255, %p39;
	mov.b32 	%r109, %f256;
	mov.b32 	%r110, 16;
	// begin inline asm
	shfl.sync.down.b32 %r108, %r109, %r110, %r111, %r112;
	// end inline asm
	add.s32 	%r120, %r87, 16;
	setp.gt.s32 	%p40, %r120, %r111;
	mov.b32 	%f257, %r108;
	add.f32 	%f258, %f256, %f257;
	selp.f32 	%f327, %f256, %f258, %p40;
	setp.ne.s32 	%p41, %r87, 0;
	@%p41 bra 	$L__BB6_26;
	shr.u32 	%r121, %r2, 3;
	and.b32  	%r122, %r121, 124;
	mov.u32 	%r123, _ZZN3cub18CUB_300001_SM_10006detail6reduce28DeviceReduceSingleTileKernelINS2_10policy_hubIfyN4cuda3std3__44plusIfEEE10Policy1000EN6thrust24THRUST_300001_SM_1000_NS6detail15normal_iteratorINSD_10device_ptrIKfEEEEPfyS9_ffNS7_10__identityEEEvT0_T1_T2_T3_T4_T6_E12temp_storage;
	add.s32 	%r124, %r123, %r122;
	st.shared.f32 	[%r124+8], %f327;
$L__BB6_26:
	bar.sync 	0;
	setp.ne.s32 	%p42, %r2, 0;
	@%p42 bra 	$L__BB6_49;
	setp.gt.u64 	%p43, %rd19, 32;
	ld.shared.f32 	%f259, [_ZZN3cub18CUB_300001_SM_10006detail6reduce28DeviceReduceSingleTileKernelINS2_10policy_hubIfyN4cuda3std3__44plusIfEEE10Policy1000EN6thrust24THRUST_300001_SM_1000_NS6detail15normal_iteratorINSD_10device_ptrIKfEEEEPfyS9_ffNS7_10__identityEEEvT0_T1_T2_T3_T4_T6_E12temp_storage+12];
	add.f32 	%f260, %f327, %f259;
	selp.f32 	%f261, %f260, %f327, %p43;
	setp.gt.u64 	%p44, %rd19, 64;
	ld.shared.f32 	%f262, [_ZZN3cub18CUB_300001_SM_10006detail6reduce28DeviceReduceSingleTileKernelINS2_10policy_hubIfyN4cuda3std3__44plusIfEEE10Policy1000EN6thrust24THRUST_300001_SM_1000_NS6detail15normal_iteratorINSD_10device_ptrIKfEEEEPfyS9_ffNS7_10__identityEEEvT0_T1_T2_T3_T4_T6_E12temp_storage+16];
	add.f32 	%f263, %f262, %f261;
	selp.f32 	%f264, %f263, %f261, %p44;
	setp.gt.u64 	%p45, %rd19, 96;
	ld.shared.f32 	%f265, [_ZZN3cub18CUB_300001_SM_10006detail6reduce28DeviceReduceSingleTileKernelINS2_10policy_hubIfyN4cuda3std3__44plusIfEEE10Policy1000EN6thrust24THRUST_300001_SM_1000_NS6detail15normal_iteratorINSD_10device_ptrIKfEEEEPfyS9_ffNS7_10__identityEEEvT0_T1_T2_T3_T4_T6_E12temp_storage+20];
	add.f32 	%f266, %f265, %f264;
	selp.f32 	%f267, %f266, %f264, %p45;
	setp.gt.u64 	%p46, %rd19, 128;
	ld.shared.f32 	%f268, [_ZZN3cub18CUB_300001_SM_10006detail6reduce28DeviceReduceSingleTileKernelINS2_10policy_hubIfyN4cuda3std3__44plusIfEEE10Policy1000EN6thrust24THRUST_300001_SM_1000_NS6detail15normal_iteratorINSD_10device_ptrIKfEEEEPfyS9_ffNS7_10__identityEEEvT0_T1_T2_T3_T4_T6_E12temp_storage+24];
	add.f32 	%f269, %f268, %f267;
	selp.f32 	%f270, %f269, %f267, %p46;
	setp.gt.u64 	%p47, %rd19, 160;
	ld.shared.f32 	%f271, [_ZZN3cub18CUB_300001_SM_10006detail6reduce28DeviceReduceSingleTileKernelINS2_10policy_hubIfyN4cuda3std3__44plusIfEEE10Policy1000EN6thrust24THRUST_300001_SM_1000_NS6detail15normal_iteratorINSD_10device_ptrIKfEEEEPfyS9_ffNS7_10__identityEEEvT0_T1_T2_T3_T4_T6_E12temp_storage+28];
	add.f32 	%f272, %f271, %f270;
	selp.f32 	%f273, %f272, %f270, %p47;
	setp.gt.u64 	%p48, %rd19, 192;
	ld.shared.f32 	%f274, [_ZZN3cub18CUB_300001_SM_10006detail6reduce28DeviceReduceSingleTileKernelINS2_10policy_hubIfyN4cuda3std3__44plusIfEEE10Policy1000EN6thrust24THRUST_300001_SM_1000_NS6detail15normal_iteratorINSD_10device_ptrIKfEEEEPfyS9_ffNS7_10__identityEEEvT0_T1_T2_T3_T4_T6_E12temp_storage+32];
	add.f32 	%f275, %f274, %f273;
	selp.f32 	%f276, %f275, %f273, %p48;
	setp.gt.u64 	%p49, %rd19, 224;
	ld.shared.f32 	%f277, [_ZZN3cub18CUB_300001_SM_10006detail6reduce28DeviceReduceSingleTileKernelINS2_10policy_hubIfyN4cuda3std3__44plusIfEEE10Policy1000EN6thrust24THRUST_300001_SM_1000_NS6detail15normal_iteratorINSD_10device_ptrIKfEEEEPfyS9_ffNS7_10__identityEEEvT0_T1_T2_T3_T4_T6_E12temp_storage+36];
	add.f32 	%f278, %f277, %f276;
	selp.f32 	%f327, %f278, %f276, %p49;
	bra.uni 	$L__BB6_49;
$L__BB6_28:
	mov.u32 	%r24, %tid.x;
	cvt.u64.u32 	%rd6, %r24;
	mul.wide.u32 	%rd22, %r24, 4;
	add.s64 	%rd7, %rd2, %rd22;
	ld.global.f32 	%f43, [%rd7];
	ld.global.f32 	%f44, [%rd7+1024];
	ld.global.f32 	%f45, [%rd7+2048];
	ld.global.f32 	%f46, [%rd7+3072];
	ld.global.f32 	%f47, [%rd7+4096];
	ld.global.f32 	%f48, [%rd7+5120];
	ld.global.f32 	%f49, [%rd7+6144];
	ld.global.f32 	%f50, [%rd7+7168];
	ld.global.f32 	%f51, [%rd7+8192];
	ld.global.f32 	%f52, [%rd7+9216];
	ld.global.f32 	%f53, [%rd7+10240];
	ld.global.f32 	%f54, [%rd7+11264];
	ld.global.f32 	%f55, [%rd7+12288];
	ld.global.f32 	%f56, [%rd7+13312];
	ld.global.f32 	%f57, [%rd7+14336];
	ld.global.f32 	%f58, [%rd7+15360];
	add.f32 	%f59, %f43, %f44;
	add.f32 	%f60, %f45, %f46;
	add.f32 	%f61, %f47, %f48;
	add.f32 	%f62, %f49, %f50;
	add.f32 	%f63, %f51, %f52;
	add.f32 	%f64, %f53, %f54;
	add.f32 	%f65, %f55, %f56;
	add.f32 	%f66, %f57, %f58;
	add.f32 	%f67, %f59, %f60;
	add.f32 	%f68, %f61, %f62;
	add.f32 	%f69, %f63, %f64;
	add.f32 	%f70, %f65, %f66;
	add.f32 	%f71, %f67, %f68;
	add.f32 	%f72, %f69, %f70;
	add.f32 	%f326, %f71, %f72;
	add.s64 	%rd8, %rd19, -4096;
	setp.lt.u64 	%p3, %rd8, 4096;
	mov.b64 	%rd53, 4096;
	@%p3 bra 	$L__BB6_32;
	mov.b64 	%rd53, 4096;
$L__BB6_30:
	shl.b64 	%rd24, %rd53, 2;
	add.s64 	%rd25, %rd7, %rd24;
	ld.global.f32 	%f73, [%rd25];
	ld.global.f32 	%f74, [%rd25+1024];
	ld.global.f32 	%f75, [%rd25+2048];
	ld.global.f32 	%f76, [%rd25+3072];
	ld.global.f32 	%f77, [%rd25+4096];
	ld.global.f32 	%f78, [%rd25+5120];
	ld.global.f32 	%f79, [%rd25+6144];
	ld.global.f32 	%f80, [%rd25+7168];
	ld.global.f32 	%f81, [%rd25+8192];
	ld.global.f32 	%f82, [%rd25+9216];
	ld.global.f32 	%f83, [%rd25+10240];
	ld.global.f32 	%f84, [%rd25+11264];
	ld.global.f32 	%f85, [%rd25+12288];
	ld.global.f32 	%f86, [%rd25+13312];
	ld.global.f32 	%f87, [%rd25+14336];
	ld.global.f32 	%f88, [%rd25+15360];
	add.f32 	%f89, %f326, %f73;
	add.f32 	%f90, %f74, %f75;
	add.f32 	%f91, %f76, %f77;
	add.f32 	%f92, %f78, %f79;
	add.f32 	%f93, %f80, %f81;
	add.f32 	%f94, %f82, %f83;
	add.f32 	%f95, %f84, %f85;
	add.f32 	%f96, %f86, %f87;
	add.f32 	%f97, %f89, %f90;
	add.f32 	%f98, %f91, %f92;
	add.f32 	%f99, %f93, %f94;
	add.f32 	%f100, %f95, %f96;
	add.f32 	%f101, %f97, %f98;
	add.f32 	%f102, %f99, %f100;
	add.f32 	%f103, %f101, %f102;
	add.f32 	%f326, %f103, %f88;
	sub.s64 	%rd26, %rd19, %rd53;
	setp.lt.u64 	%p4, %rd26, 4096;
	@%p4 bra 	$L__BB6_45;
	add.s64 	%rd53, %rd53, 4096;
	setp.le.u64 	%p5, %rd53, %rd8;
	@%p5 bra 	$L__BB6_30;
$L__BB6_32:
	setp.le.u64 	%p6, %rd19, %rd53;
	cvt.u32.u64 	%r42, %rd53;
	cvt.u32.u64 	%r43, %rd19;
	sub.s32 	%r44, %r43, %r42;
	setp.ge.s32 	%p7, %r24, %r44;
	or.pred  	%p8, %p6, %p7;
	@%p8 bra 	$L__BB6_45;
	not.b32 	%r47, %r24;
	add.s32 	%r48, %r47, %r43;
	sub.s32 	%r50, %r48, %r42;
	shr.u32 	%r51, %r50, 8;
	add.s32 	%r25, %r51, 1;
	and.b32  	%r26, %r25, 15;
	setp.lt.u32 	%p9, %r50, 3840;
	mov.u32 	%r167, %r24;
	@%p9 bra 	$L__BB6_36;
	and.b32  	%r52, %r25, 33554416;
	neg.s32 	%r165, %r52;
	add.s64 	%rd27, %rd53, %rd6;
	shl.b64 	%rd28, %rd27, 2;
	add.s64 	%rd29, %rd28, %rd2;
	add.s64 	%rd54, %rd29, 8192;
	mov.u32 	%r167, %r24;
$L__BB6_35:
	.pragma "nounroll";
	ld.global.f32 	%f105, [%rd54+-8192];
	add.f32 	%f106, %f326, %f105;
	ld.global.f32 	%f107, [%rd54+-7168];
	add.f32 	%f108, %f106, %f107;
	ld.global.f32 	%f109, [%rd54+-6144];
	add.f32 	%f110, %f108, %f109;
	ld.global.f32 	%f111, [%rd54+-5120];
	add.f32 	%f112, %f110, %f111;
	ld.global.f32 	%f113, [%rd54+-4096];
	add.f32 	%f114, %f112, %f113;
	ld.global.f32 	%f115, [%rd54+-3072];
	add.f32 	%f116, %f114, %f115;
	ld.global.f32 	%f117, [%rd54+-2048];
	add.f32 	%f118, %f116, %f117;
	ld.global.f32 	%f119, [%rd54+-1024];
	add.f32 	%f120, %f118, %f119;
	ld.global.f32 	%f121, [%rd54];
	add.f32 	%f122, %f120, %f121;
	ld.global.f32 	%f123, [%rd54+1024];
	add.f32 	%f124, %f122, %f123;
	ld.global.f32 	%f125, [%rd54+2048];
	add.f32 	%f126, %f124, %f125;
	ld.global.f32 	%f127, [%rd54+3072];
	add.f32 	%f128, %f126, %f127;
	ld.global.f32 	%f129, [%rd54+4096];
	add.f32 	%f130, %f128, %f129;
	ld.global.f32 	%f131, [%rd54+5120];
	add.f32 	%f132, %f130, %f131;
	ld.global.f32 	%f133, [%rd54+6144];
	add.f32 	%f134, %f132, %f133;
	ld.global.f32 	%f135, [%rd54+7168];
	add.f32 	%f326, %f134, %f135;
	add.s32 	%r167, %r167, 4096;
	add.s32 	%r165, %r165, 16;
	add.s64 	%rd54, %rd54, 16384;
	setp.ne.s32 	%p10, %r165, 0;
	@%p10 bra 	$L__BB6_35;
$L__BB6_36:
	setp.eq.s32 	%p11, %r26, 0;
	@%p11 bra 	$L__BB6_45;
	and.b32  	%r33, %r25, 7;
	setp.lt.u32 	%p12, %r26, 8;
	@%p12 bra 	$L__BB6_39;
	cvt.u64.u32 	%rd30, %r167;
	add.s64 	%rd31, %rd53, %rd30;
	shl.b64 	%rd32, %rd31, 2;
	add.s64 	%rd33, %rd2, %rd32;
	ld.global.f32 	%f137, [%rd33];
	add.f32 	%f138, %f326, %f137;
	ld.global.f32 	%f139, [%rd33+1024];
	add.f32 	%f140, %f138, %f139;
	ld.global.f32 	%f141, [%rd33+2048];
	add.f32 	%f142, %f140, %f141;
	ld.global.f32 	%f143, [%rd33+3072];
	add.f32 	%f144, %f142, %f143;
	ld.global.f32 	%f145, [%rd33+4096];
	add.f32 	%f146, %f144, %f145;
	ld.global.f32 	%f147, [%rd33+5120];
	add.f32 	%f148, %f146, %f147;
	ld.global.f32 	%f149, [%rd33+6144];
	add.f32 	%f150, %f148, %f149;
	ld.global.f32 	%f151, [%rd33+7168];
	add.f32 	%f326, %f150, %f151;
	add.s32 	%r167, %r167, 2048;
$L__BB6_39:
	setp.eq.s32 	%p13, %r33, 0;
	@%p13 bra 	$L__BB6_45;
	and.b32  	%r36, %r25, 3;
	setp.lt.u32 	%p14, %r33, 4;
	@%p14 bra 	$L__BB6_42;
	cvt.u64.u32 	%rd34, %r167;
	add.s64 	%rd35, %rd53, %rd34;
	shl.b64 	%rd36, %rd35, 2;
	add.s64 	%rd37, %rd2, %rd36;
	ld.global.f32 	%f153, [%rd37];
	add.f32 	%f154, %f326, %f153;
	ld.global.f32 	%f155, [%rd37+1024];
	add.f32 	%f156, %f154, %f155;
	ld.global.f32 	%f157, [%rd37+2048];
	add.f32 	%f158, %f156, %f157;
	ld.global.f32 	%f159, [%rd37+3072];
	add.f32 	%f326, %f158, %f159;
	add.s32 	%r167, %r167, 1024;
$L__BB6_42:
	setp.eq.s32 	%p15, %r36, 0;
	@%p15 bra 	$L__BB6_45;
	cvt.u64.u32 	%rd38, %r167;
	add.s64 	%rd39, %rd53, %rd38;
	shl.b64 	%rd40, %rd39, 2;
	add.s64 	%rd55, %rd2, %rd40;
	neg.s32 	%r170, %r36;
$L__BB6_44:
	.pragma "nounroll";
	ld.global.f32 	%f160, [%rd55];
	add.f32 	%f326, %f326, %f160;
	add.s64 	%rd55, %rd55, 1024;
	add.s32 	%r170, %r170, 1;
	setp.ne.s32 	%p16, %r170, 0;
	@%p16 bra 	$L__BB6_44;
$L__BB6_45:
	// begin inline asm
	mov.u32 %r53, %laneid;
	// end inline asm
	mov.b32 	%r55, %f326;
	mov.b32 	%r56, 1;
	mov.b32 	%r77, 31;
	mov.b32 	%r78, -1;
	// begin inline asm
	shfl.sync.down.b32 %r54, %r55, %r56, %r77, %r78;
	// end inline asm
	setp.gt.s32 	%p17, %r53, 30;
	mov.b32 	%f161, %r54;
	add.f32 	%f162, %f326, %f161;
	selp.f32 	%f163, %f326, %f162, %p17;
	mov.b32 	%r60, %f163;
	mov.b32 	%r61, 2;
	// begin inline asm
	shfl.sync.down.b32 %r59, %r60, %r61, %r77, %r78;
	// end inline asm
	setp.gt.s32 	%p18, %r53, 29;
	mov.b32 	%f164, %r59;
	add.f32 	%f165, %f163, %f164;
	selp.f32 	%f166, %f163, %f165, %p18;
	mov.b32 	%r65, %f166;
	mov.b32 	%r66, 4;
	// begin inline asm
	shfl.sync.down.b32 %r64, %r65, %r66, %r77, %r78;
	// end inline asm
	setp.gt.s32 	%p19, %r53, 27;
	mov.b32 	%f167, %r64;
	add.f32 	%f168, %f166, %f167;
	selp.f32 	%f169, %f166, %f168, %p19;
	mov.b32 	%r70, %f169;
	mov.b32 	%r71, 8;
	// begin inline asm
	shfl.sync.down.b32 %r69, %r70, %r71, %r77, %r78;
	// end inline asm
	setp.gt.s32 	%p20, %r53, 23;
	mov.b32 	%f170, %r69;
	add.f32 	%f171, %f169, %f170;
	selp.f32 	%f172, %f169, %f171, %p20;
	mov.b32 	%r75, %f172;
	mov.b32 	%r76, 16;
	// begin inline asm
	shfl.sync.down.b32 %r74, %r75, %r76, %r77, %r78;
	// end inline asm
	setp.gt.s32 	%p21, %r53, 15;
	mov.b32 	%f173, %r74;
	add.f32 	%f38, %f172, %f173;
	selp.f32 	%f327, %f172, %f38, %p21;
	setp.ne.s32 	%p22, %r53, 0;
	@%p22 bra 	$L__BB6_47;
	shr.u32 	%r79, %r24, 3;
	and.b32  	%r80, %r79, 124;
	mov.u32 	%r81, _ZZN3cub18CUB_300001_SM_10006detail6reduce28DeviceReduceSingleTileKernelINS2_10policy_hubIfyN4cuda3std3__44plusIfEEE10Policy1000EN6thrust24THRUST_300001_SM_1000_NS6detail15normal_iteratorINSD_10device_ptrIKfEEEEPfyS9_ffNS7_10__identityEEEvT0_T1_T2_T3_T4_T6_E12temp_storage;
	add.s32 	%r82, %r81, %r80;
	st.shared.f32 	[%r82+8], %f38;
$L__BB6_47:
	bar.sync 	0;
	setp.ne.s32 	%p23, %r24, 0;
	@%p23 bra 	$L__BB6_49;
	ld.shared.f32 	%f174, [_ZZN3cub18CUB_300001_SM_10006detail6reduce28DeviceReduceSingleTileKernelINS2_10policy_hubIfyN4cuda3std3__44plusIfEEE10Policy1000EN6thrust24THRUST_300001_SM_1000_NS6detail15normal_iteratorINSD_10device_ptrIKfEEEEPfyS9_ffNS7_10__identityEEEvT0_T1_T2_T3_T4_T6_E12temp_storage+12];
	add.f32 	%f175, %f327, %f174;
	ld.shared.f32 	%f176, [_ZZN3cub18CUB_300001_SM_10006detail6reduce28DeviceReduceSingleTileKernelINS2_10policy_hubIfyN4cuda3std3__44plusIfEEE10Policy1000EN6thrust24THRUST_300001_SM_1000_NS6detail15normal_iteratorINSD_10device_ptrIKfEEEEPfyS9_ffNS7_10__identityEEEvT0_T1_T2_T3_T4_T6_E12temp_storage+16];
	add.f32 	%f177, %f175, %f176;
	ld.shared.f32 	%f178, [_ZZN3cub18CUB_300001_SM_10006detail6reduce28DeviceReduceSingleTileKernelINS2_10policy_hubIfyN4cuda3std3__44plusIfEEE10Policy1000EN6thrust24THRUST_300001_SM_1000_NS6detail15normal_iteratorINSD_10device_ptrIKfEEEEPfyS9_ffNS7_10__identityEEEvT0_T1_T2_T3_T4_T6_E12temp_storage+20];
	add.f32 	%f179, %f177, %f178;
	ld.shared.f32 	%f180, [_ZZN3cub18CUB_300001_SM_10006detail6reduce28DeviceReduceSingleTileKernelINS2_10policy_hubIfyN4cuda3std3__44plusIfEEE10Policy1000EN6thrust24THRUST_300001_SM_1000_NS6detail15normal_iteratorINSD_10device_ptrIKfEEEEPfyS9_ffNS7_10__identityEEEvT0_T1_T2_T3_T4_T6_E12temp_storage+24];
	add.f32 	%f181, %f179, %f180;
	ld.shared.f32 	%f182, [_ZZN3cub18CUB_300001_SM_10006detail6reduce28DeviceReduceSingleTileKernelINS2_10policy_hubIfyN4cuda3std3__44plusIfEEE10Policy1000EN6thrust24THRUST_300001_SM_1000_NS6detail15normal_iteratorINSD_10device_ptrIKfEEEEPfyS9_ffNS7_10__identityEEEvT0_T1_T2_T3_T4_T6_E12temp_storage+28];
	add.f32 	%f183, %f181, %f182;
	ld.shared.f32 	%f184, [_ZZN3cub18CUB_300001_SM_10006detail6reduce28DeviceReduceSingleTileKernelINS2_10policy_hubIfyN4cuda3std3__44plusIfEEE10Policy1000EN6thrust24THRUST_300001_SM_1000_NS6detail15normal_iteratorINSD_10device_ptrIKfEEEEPfyS9_ffNS7_10__identityEEEvT0_T1_T2_T3_T4_T6_E12temp_storage+32];
	add.f32 	%f185, %f183, %f184;
	ld.shared.f32 	%f186, [_ZZN3cub18CUB_300001_SM_10006detail6reduce28DeviceReduceSingleTileKernelINS2_10policy_hubIfyN4cuda3std3__44plusIfEEE10Policy1000EN6thrust24THRUST_300001_SM_1000_NS6detail15normal_iteratorINSD_10device_ptrIKfEEEEPfyS9_ffNS7_10__identityEEEvT0_T1_T2_T3_T4_T6_E12temp_storage+36];
	add.f32 	%f327, %f185, %f186;
$L__BB6_49:
	mov.u32 	%r155, %tid.x;
	setp.ne.s32 	%p57, %r155, 0;
	@%p57 bra 	$L__BB6_51;
	add.f32 	%f305, %f42, %f327;
	st.global.f32 	[%rd1], %f305;
$L__BB6_51:
	ret;

}
	// .globl	_ZN3cub18CUB_300001_SM_10006detail6reduce18DeviceReduceKernelINS2_10policy_hubIfyN4cuda3std3__44plusIfEEE10Policy1000EN6thrust24THRUST_300001_SM_1000_NS6detail15normal_iteratorINSD_10device_ptrIKfEEEEyS9_fNS7_10__identityEEEvT0_PT3_T1_NS0_13GridEvenShareISO_EET2_T4_
.visible .entry _ZN3cub18CUB_300001_SM_10006detail6reduce18DeviceReduceKernelINS2_10policy_hubIfyN4cuda3std3__44plusIfEEE10Policy1000EN6thrust24THRUST_300001_SM_1000_NS6detail15normal_iteratorINSD_10device_ptrIKfEEEEyS9_fNS7_10__identityEEEvT0_PT3_T1_NS0_13GridEvenShareISO_EET2_T4_(
	.param .align 8 .b8 _ZN3cub18CUB_300001_SM_10006detail6reduce18DeviceReduceKernelINS2_10policy_hubIfyN4cuda3std3__44plusIfEEE10Policy1000EN6thrust24THRUST_300001_SM_1000_NS6detail15normal_iteratorINSD_10device_ptrIKfEEEEyS9_fNS7_10__identityEEEvT0_PT3_T1_NS0_13GridEvenShareISO_EET2_T4__param_0[8],
	.param .u64 .ptr .align 1 _ZN3cub18CUB_300001_SM_10006detail6reduce18DeviceReduceKernelINS2_10policy_hubIfyN4cuda3std3__44plusIfEEE10Policy1000EN6thrust24THRUST_300001_SM_1000_NS6detail15normal_iteratorINSD_10device_ptrIKfEEEEyS9_fNS7_10__identityEEEvT0_PT3_T1_NS0_13GridEvenShareISO_EET2_T4__param_1,
	.param .u64 _ZN3cub18CUB_300001_SM_10006detail6reduce18DeviceReduceKernelINS2_10policy_hubIfyN4cuda3std3__44plusIfEEE10Policy1000EN6thrust24THRUST_300001_SM_1000_NS6detail15normal_iteratorINSD_10device_ptrIKfEEEEyS9_fNS7_10__identityEEEvT0_PT3_T1_NS0_13GridEvenShareISO_EET2_T4__param_2,
	.param .align 8 .b8 _ZN3cub18CUB_300001_SM_10006detail6reduce18DeviceReduceKernelINS2_10policy_hubIfyN4cuda3std3__44plusIfEEE10Policy1000EN6thrust24THRUST_300001_SM_1000_NS6detail15normal_iteratorINSD_10device_ptrIKfEEEEyS9_fNS7_10__identityEEEvT0_PT3_T1_NS0_13GridEvenShareISO_EET2_T4__param_3[72],
	.param .align 1 .b8 _ZN3cub18CUB_300001_SM_10006detail6reduce18DeviceReduceKernelINS2_10policy_hubIfyN4cuda3std3__44plusIfEEE10Policy1000EN6thrust24THRUST_300001_SM_1000_NS6detail15normal_iteratorINSD_10device_ptrIKfEEEEyS9_fNS7_10__identityEEEvT0_PT3_T1_NS0_13GridEvenShareISO_EET2_T4__param_4[1],
	.param .align 1 .b8 _ZN3cub18CUB_300001_SM_10006detail6reduce18DeviceReduceKernelINS2_10policy_hubIfyN4cuda3std3__44plusIfEEE10Policy1000EN6thrust24THRUST_300001_SM_1000_NS6detail15normal_iteratorINSD_10device_ptrIKfEEEEyS9_fNS7_10__identityEEEvT0_PT3_T1_NS0_13GridEvenShareISO_EET2_T4__param_5[1]
)
.maxntid 256
{
	.reg .pred 	%p<57>;
	.reg .b16 	%rs<4>;
	.reg .b32 	%r<206>;
	.reg .b32 	%f<324>;
	.reg .b64 	%rd<78>;
	// demoted variable
	.shared .align 4 .b8 _ZZN3cub18CUB_300001_SM_10006detail6reduce18DeviceReduceKernelINS2_10policy_hubIfyN4cuda3std3__44plusIfEEE10Policy1000EN6thrust24THRUST_300001_SM_1000_NS6detail15normal_iteratorINSD_10device_ptrIKfEEEEyS9_fNS7_10__identityEEEvT0_PT3_T1_NS0_13GridEvenShareISO_EET2_T4_E12temp_storage[44];
	ld.param.u64 	%rd1, [_ZN3cub18CUB_300001_SM_10006detail6reduce18DeviceReduceKernelINS2_10policy_hubIfyN4cuda3std3__44plusIfEEE10Policy1000EN6thrust24THRUST_300001_SM_1000_NS6detail15normal_iteratorINSD_10device_ptrIKfEEEEyS9_fNS7_10__identityEEEvT0_PT3_T1_NS0_13GridEvenShareISO_EET2_T4__param_3+32];
	ld.param.u32 	%r1, [_ZN3cub18CUB_300001_SM_10006detail6reduce18DeviceReduceKernelINS2_10policy_hubIfyN4cuda3std3__44plusIfEEE10Policy1000EN6thrust24THRUST_300001_SM_1000_NS6detail15normal_iteratorINSD_10device_ptrIKfEEEEyS9_fNS7_10__identityEEEvT0_PT3_T1_NS0_13GridEvenShareISO_EET2_T4__param_3+40];
	ld.param.u64 	%rd25, [_ZN3cub18CUB_300001_SM_10006detail6reduce18DeviceReduceKernelINS2_10policy_hubIfyN4cuda3std3__44plusIfEEE10Policy1000EN6thrust24THRUST_300001_SM_1000_NS6detail15normal_iteratorINSD_10device_ptrIKfEEEEyS9_fNS7_10__identityEEEvT0_PT3_T1_NS0_13GridEvenShareISO_EET2_T4__param_0];
	cvta.to.global.u64 	%rd2, %rd25;
	mov.u32 	%r2, %ctaid.x;
	shl.b32 	%r50, %r1, 12;
	cvt.s64.s32 	%rd3, %r50;
	shl.b32 	%r51, %r2, 12;
	cvt.u64.u32 	%rd4, %r51;
	sub.s64 	%rd5, %rd1, %rd4;
	setp.gt.u64 	%p1, %rd5, 4095;
	@%p1 bra 	$L__BB7_25;
	cvt.u32.u64 	%r112, %rd4;
	cvt.u32.u64 	%r3, %rd1;
	sub.s32 	%r4, %r3, %r112;
	mov.u32 	%r5, %tid.x;
	setp.ge.s32 	%p23, %r5, %r4;
	mov.f32 	%f312, 0f00000000;
	mov.u32 	%r193, %r5;
	@%p23 bra 	$L__BB7_3;
	add.s32 	%r114, %r112, %r5;
	mul.wide.u32 	%rd51, %r114, 4;
	add.s64 	%rd52, %rd2, %rd51;
	ld.global.f32 	%f312, [%rd52];
	add.s32 	%r193, %r5, 256;
$L__BB7_3:
	setp.ge.s32 	%p24, %r193, %r4;
	@%p24 bra 	$L__BB7_16;
	not.b32 	%r116, %r193;
	add.s32 	%r117, %r116, %r3;
	sub.s32 	%r118, %r117, %r112;
	shr.u32 	%r119, %r118, 8;
	add.s32 	%r8, %r119, 1;
	and.b32  	%r9, %r8, 15;
	setp.lt.u32 	%p25, %r118, 3840;
	@%p25 bra 	$L__BB7_7;
	and.b32  	%r120, %r8, 33554416;
	neg.s32 	%r191, %r120;
	mul.wide.u32 	%rd53, %r2, 16384;
	mul.wide.u32 	%rd54, %r193, 4;
	or.b64  	%rd55, %rd53, %rd54;
	add.s64 	%rd56, %rd55, %rd2;
	add.s64 	%rd72, %rd56, 8192;
$L__BB7_6:
	.pragma "nounroll";
	ld.global.f32 	%f187, [%rd72+-8192];
	add.f32 	%f188, %f312, %f187;
	ld.global.f32 	%f189, [%rd72+-7168];
	add.f32 	%f190, %f188, %f189;
	ld.global.f32 	%f191, [%rd72+-6144];
	add.f32 	%f192, %f190, %f191;
	ld.global.f32 	%f193, [%rd72+-5120];
	add.f32 	%f194, %f192, %f193;
	ld.global.f32 	%f195, [%rd72+-4096];
	add.f32 	%f196, %f194, %f195;
	ld.global.f32 	%f197, [%rd72+-3072];
	add.f32 	%f198, %f196, %f197;
	ld.global.f32 	%f199, [%rd72+-2048];
	add.f32 	%f200, %f198, %f199;
	ld.global.f32 	%f201, [%rd72+-1024];
	add.f32 	%f202, %f200, %f201;
	ld.global.f32 	%f203, [%rd72];
	add.f32 	%f204, %f202, %f203;
	ld.global.f32 	%f205, [%rd72+1024];
	add.f32 	%f206, %f204, %f205;
	ld.global.f32 	%f207, [%rd72+2048];
	add.f32 	%f208, %f206, %f207;
	ld.global.f32 	%f209, [%rd72+3072];
	add.f32 	%f210, %f208, %f209;
	ld.global.f32 	%f211, [%rd72+4096];
	add.f32 	%f212, %f210, %f211;
	ld.global.f32 	%f213, [%rd72+5120];
	add.f32 	%f214, %f212, %f213;
	ld.global.f32 	%f215, [%rd72+6144];
	add.f32 	%f216, %f214, %f215;
	ld.global.f32 	%f217, [%rd72+7168];
	add.f32 	%f312, %f216, %f217;
	add.s32 	%r193, %r193, 4096;
	add.s32 	%r191, %r191, 16;
	add.s64 	%rd72, %rd72, 16384;
	setp.ne.s32 	%p26, %r191, 0;
	@%p26 bra 	$L__BB7_6;
$L__BB7_7:
	setp.eq.s32 	%p27, %r9, 0;
	@%p27 bra 	$L__BB7_16;
	and.b32  	%r16, %r8, 7;
	setp.lt.u32 	%p28, %r9, 8;
	@%p28 bra 	$L__BB7_10;
	cvt.s64.s32 	%rd57, %r193;
	add.s64 	%rd58, %rd57, %rd4;
	shl.b64 	%rd59, %rd58, 2;
	add.s64 	%rd60, %rd2, %rd59;
	ld.global.f32 	%f219, [%rd60];
	add.f32 	%f220, %f312, %f219;
	ld.global.f32 	%f221, [%rd60+1024];
	add.f32 	%f222, %f220, %f221;
	ld.global.f32 	%f223, [%rd60+2048];
	add.f32 	%f224, %f222, %f223;
	ld.global.f32 	%f225, [%rd60+3072];
	add.f32 	%f226, %f224, %f225;
	ld.global.f32 	%f227, [%rd60+4096];
	add.f32 	%f228, %f226, %f227;
	ld.global.f32 	%f229, [%rd60+5120];
	add.f32 	%f230, %f228, %f229;
	ld.global.f32 	%f231, [%rd60+6144];
	add.f32 	%f232, %f230, %f231;
	ld.global.f32 	%f233, [%rd60+7168];
	add.f32 	%f312, %f232, %f233;
	add.s32 	%r193, %r193, 2048;
$L__BB7_10:
	setp.eq.s32 	%p29, %r16, 0;
	@%p29 bra 	$L__BB7_16;
	and.b32  	%r19, %r8, 3;
	setp.lt.u32 	%p30, %r16, 4;
	@%p30 bra 	$L__BB7_13;
	cvt.s64.s32 	%rd61, %r193;
	add.s64 	%rd62, %rd61, %rd4;
	shl.b64 	%rd63, %rd62, 2;
	add.s64 	%rd64, %rd2, %rd63;
	ld.global.f32 	%f235, [%rd64];
	add.f32 	%f236, %f312, %f235;
	ld.global.f32 	%f237, [%rd64+1024];
	add.f32 	%f238, %f236, %f237;
	ld.global.f32 	%f239, [%rd64+2048];
	add.f32 	%f240, %f238, %f239;
	ld.global.f32 	%f241, [%rd64+3072];
	add.f32 	%f312, %f240, %f241;
	add.s32 	%r193, %r193, 1024;
$L__BB7_13:
	setp.eq.s32 	%p31, %r19, 0;
	@%p31 bra 	$L__BB7_16;
	mul.wide.u32 	%rd65, %r2, 16384;
	add.s64 	%rd9, %rd2, %rd65;
	neg.s32 	%r196, %r19;
$L__BB7_15:
	.pragma "nounroll";
	mul.wide.s32 	%rd66, %r193, 4;
	add.s64 	%rd67, %rd9, %rd66;
	ld.global.f32 	%f242, [%rd67];
	add.f32 	%f312, %f312, %f242;
	add.s32 	%r193, %r193, 256;
	add.s32 	%r196, %r196, 1;
	setp.ne.s32 	%p32, %r196, 0;
	@%p32 bra 	$L__BB7_15;
$L__BB7_16:
	setp.lt.s32 	%p33, %r4, 256;
	@%p33 bra 	$L__BB7_21;
	// begin inline asm
	mov.u32 %r159, %laneid;
	// end inline asm
	mov.b32 	%r161, %f312;
	mov.b32 	%r162, 1;
	mov.b32 	%r183, 31;
	mov.b32 	%r184, -1;
	// begin inline asm
	shfl.sync.down.b32 %r160, %r161, %r162, %r183, %r184;
	// end inline asm
	setp.gt.s32 	%p49, %r159, 30;
	mov.b32 	%f277, %r160;
	add.f32 	%f278, %f312, %f277;
	selp.f32 	%f279, %f312, %f278, %p49;
	mov.b32 	%r166, %f279;
	mov.b32 	%r167, 2;
	// begin inline asm
	shfl.sync.down.b32 %r165, %r166, %r167, %r183, %r184;
	// end inline asm
	setp.gt.s32 	%p50, %r159, 29;
	mov.b32 	%f280, %r165;
	add.f32 	%f281, %f279, %f280;
	selp.f32 	%f282, %f279, %f281, %p50;
	mov.b32 	%r171, %f282;
	mov.b32 	%r172, 4;
	// begin inline asm
	shfl.sync.down.b32 %r170, %r171, %r172, %r183, %r184;
	// end inline asm
	setp.gt.s32 	%p51, %r159, 27;
	mov.b32 	%f283, %r170;
	add.f32 	%f284, %f282, %f283;
	selp.f32 	%f285, %f282, %f284, %p51;
	mov.b32 	%r176, %f285;
	mov.b32 	%r177, 8;
	// begin inline asm
	shfl.sync.down.b32 %r175, %r176, %r177, %r183, %r184;
	// end inline asm
	setp.gt.s32 	%p52, %r159, 23;
	mov.b32 	%f286, %r175;
	add.f32 	%f287, %f285, %f286;
	selp.f32 	%f288, %f285, %f287, %p52;
	mov.b32 	%r181, %f288;
	mov.b32 	%r182, 16;
	// begin inline asm
	shfl.sync.down.b32 %r180, %r181, %r182, %r183, %r184;
	// end inline asm
	setp.gt.s32 	%p53, %r159, 15;
	mov.b32 	%f289, %r180;
	add.f32 	%f16, %f288, %f289;
	selp.f32 	%f323, %f288, %f16, %p53;
	setp.ne.s32 	%p54, %r159, 0;
	@%p54 bra 	$L__BB7_19;
	shr.u32 	%r185, %r5, 3;
	and.b32  	%r186, %r185, 124;
	mov.u32 	%r187, _ZZN3cub18CUB_300001_SM_10006detail6reduce18DeviceReduceKernelINS2_10policy_hubIfyN4cuda3std3__44plusIfEEE10Policy1000EN6thrust24THRUST_300001_SM_1000_NS6detail15normal_iteratorINSD_10device_ptrIKfEEEEyS9_fNS7_10__identityEEEvT0_PT3_T1_NS0_13GridEvenShareISO_EET2_T4_E12temp_storage;
	add.s32 	%r188, %r187, %r186;
	st.shared.f32 	[%r188+8], %f16;
$L__BB7_19:
	bar.sync 	0;
	setp.ne.s32 	%p55, %r5, 0;
	@%p55 bra 	$L__BB7_46;
	ld.shared.f32 	%f290, [_ZZN3cub18CUB_300001_SM_10006detail6reduce18DeviceReduceKernelINS2_10policy_hubIfyN4cuda3std3__44plusIfEEE10Policy1000EN6thrust24THRUST_300001_SM_1000_NS6detail15normal_iteratorINSD_10device_ptrIKfEEEEyS9_fNS7_10__identityEEEvT0_PT3_T1_NS0_13GridEvenShareISO_EET2_T4_E12temp_storage+12];
	add.f32 	%f291, %f323, %f290;
	ld.shared.f32 	%f292, [_ZZN3cub18CUB_300001_SM_10006detail6reduce18DeviceReduceKernelINS2_10policy_hubIfyN4cuda3std3__44plusIfEEE10Policy1000EN6thrust24THRUST_300001_SM_1000_NS6detail15normal_iteratorINSD_10device_ptrIKfEEEEyS9_fNS7_10__identityEEEvT0_PT3_T1_NS0_13GridEvenShareISO_EET2_T4_E12temp_storage+16];
	add.f32 	%f293, %f291, %f292;
	ld.shared.f32 	%f294, [_ZZN3cub18CUB_300001_SM_10006detail6reduce18DeviceReduceKernelINS2_10policy_hubIfyN4cuda3std3__44plusIfEEE10Policy1000EN6thrust24THRUST_300001_SM_1000_NS6detail15normal_iteratorINSD_10device_ptrIKfEEEEyS9_fNS7_10__identityEEEvT0_PT3_T1_NS0_13GridEvenShareISO_EET2_T4_E12temp_storage+20];
	add.f32 	%f295, %f293, %f294;
	ld.shared.f32 	%f296, [_ZZN3cub18CUB_300001_SM_10006detail6reduce18DeviceReduceKernelINS2_10policy_hubIfyN4cuda3std3__44plusIfEEE10Policy1000EN6thrust24THRUST_300001_SM_1000_NS6detail15normal_iteratorINSD_10device_ptrIKfEEEEyS9_fNS7_10__identityEEEvT0_PT3_T1_NS0_13GridEvenShareISO_EET2_T4_E12temp_storage+24];
	add.f32 	%f297, %f295, %f296;
	ld.shared.f32 	%f298, [_ZZN3cub18CUB_300001_SM_10006detail6reduce18DeviceReduceKernelINS2_10policy_hubIfyN4cuda3std3__44plusIfEEE10Policy1000EN6thrust24THRUST_300001_SM_1000_NS6detail15normal_iteratorINSD_10device_ptrIKfEEEEyS9_fNS7_10__identityEEEvT0_PT3_T1_NS0_13GridEvenShareISO_EET2_T4_E12temp_storage+28];
	add.f32 	%f299, %f297, %f298;
	ld.shared.f32 	%f300, [_ZZN3cub18CUB_300001_SM_10006detail6reduce18DeviceReduceKernelINS2_10policy_hubIfyN4cuda3std3__44plusIfEEE10Policy1000EN6thrust24THRUST_300001_SM_1000_NS6detail15normal_iteratorINSD_10device_ptrIKfEEEEyS9_fNS7_10__identityEEEvT0_PT3_T1_NS0_13GridEvenShareISO_EET2_T4_E12temp_storage+32];
	add.f32 	%f301, %f299, %f300;
	ld.shared.f32 	%f302, [_ZZN3cub18CUB_300001_SM_10006detail6reduce18DeviceReduceKernelINS2_10policy_hubIfyN4cuda3std3__44plusIfEEE10Policy1000EN6thrust24THRUST_300001_SM_1000_NS6detail15normal_iteratorINSD_10device_ptrIKfEEEEyS9_fNS7_10__identityEEEvT0_PT3_T1_NS0_13GridEvenShareISO_EET2_T4_E12temp_storage+36];
	add.f32 	%f323, %f301, %f302;
	bra.uni 	$L__BB7_46;
$L__BB7_21:
	// begin inline asm
	mov.u32 %r121, %laneid;
	// end inline asm
	and.b32  	%r147, %r5, 992;
	add.s32 	%r148, %r147, 32;
	setp.gt.s32 	%p34, %r148, %r4;
	not.b32 	%r149, %r147;
	add.s32 	%r150, %r4, %r149;
	selp.b32 	%r145, %r150, 31, %p34;
	mov.b32 	%r123, %f312;
	mov.b32 	%r124, 1;
	mov.b32 	%r146, -1;
	// begin inline asm
	shfl.sync.down.b32 %r122, %r123, %r124, %r145, %r146;
	// end inline asm
	setp.lt.s32 	%p35, %r121, %r145;
	mov.b32 	%f243, %r122;
	add.f32 	%f244, %f312, %f243;
	selp.f32 	%f245, %f244, %f312, %p35;
	mov.b32 	%r128, %f245;
	mov.b32 	%r129, 2;
	// begin inline asm
	shfl.sync.down.b32 %r127, %r128, %r129, %r145, %r146;
	// end inline asm
	add.s32 	%r151, %r121, 2;
	setp.gt.s32 	%p36, %r151, %r145;
	mov.b32 	%f246, %r127;
	add.f32 	%f247, %f245, %f246;
	selp.f32 	%f248, %f245, %f247, %p36;
	mov.b32 	%r133, %f248;
	mov.b32 	%r134, 4;
	// begin inline asm
	shfl.sync.down.b32 %r132, %r133, %r134, %r145, %r146;
	// end inline asm
	add.s32 	%r152, %r121, 4;
	setp.gt.s32 	%p37, %r152, %r145;
	mov.b32 	%f249, %r132;
	add.f32 	%f250, %f248, %f249;
	selp.f32 	%f251, %f248, %f250, %p37;
	mov.b32 	%r138, %f251;
	mov.b32 	%r139, 8;
	// begin inline asm
	shfl.sync.down.b32 %r137, %r138, %r139, %r145, %r146;
	// end inline asm
	add.s32 	%r153, %r121, 8;
	setp.gt.s32 	%p38, %r153, %r145;
	mov.b32 	%f252, %r137;
	add.f32 	%f253, %f251, %f252;
	selp.f32 	%f254, %f251, %f253, %p38;
	mov.b32 	%r143, %f254;
	mov.b32 	%r144, 16;
	// begin inline asm
	shfl.sync.down.b32 %r142, %r143, %r144, %r145, %r146;
	// end inline asm
	add.s32 	%r154, %r121, 16;
	setp.gt.s32 	%p39, %r154, %r145;
	mov.b32 	%f255, %r142;
	add.f32 	%f256, %f254, %f255;
	selp.f32 	%f323, %f254, %f256, %p39;
	setp.ne.s32 	%p40, %r121, 0;
	@%p40 bra 	$L__BB7_23;
	shr.u32 	%r155, %r5, 3;
	and.b32  	%r156, %r155, 124;
	mov.u32 	%r157, _ZZN3cub18CUB_300001_SM_10006detail6reduce18DeviceReduceKernelINS2_10policy_hubIfyN4cuda3std3__44plusIfEEE10Policy1000EN6thrust24THRUST_300001_SM_1000_NS6detail15normal_iteratorINSD_10device_ptrIKfEEEEyS9_fNS7_10__identityEEEvT0_PT3_T1_NS0_13GridEvenShareISO_EET2_T4_E12temp_storage;
	add.s32 	%r158, %r157, %r156;
	st.shared.f32 	[%r158+8], %f323;
$L__BB7_23:
	bar.sync 	0;
	setp.ne.s32 	%p41, %r5, 0;
	@%p41 bra 	$L__BB7_46;
	setp.gt.s32 	%p42, %r4, 32;
	ld.shared.f32 	%f257, [_ZZN3cub18CUB_300001_SM_10006detail6reduce18DeviceReduceKernelINS2_10policy_hubIfyN4cuda3std3__44plusIfEEE10Policy1000EN6thrust24THRUST_300001_SM_1000_NS6detail15normal_iteratorINSD_10device_ptrIKfEEEEyS9_fNS7_10__identityEEEvT0_PT3_T1_NS0_13GridEvenShareISO_EET2_T4_E12temp_storage+12];
	add.f32 	%f258, %f323, %f257;
	selp.f32 	%f259, %f258, %f323, %p42;
	setp.gt.s32 	%p43, %r4, 64;
	ld.shared.f32 	%f260, [_ZZN3cub18CUB_300001_SM_10006detail6reduce18DeviceReduceKernelINS2_10policy_hubIfyN4cuda3std3__44plusIfEEE10Policy1000EN6thrust24THRUST_300001_SM_1000_NS6detail15normal_iteratorINSD_10device_ptrIKfEEEEyS9_fNS7_10__identityEEEvT0_PT3_T1_NS0_13GridEvenShareISO_EET2_T4_E12temp_storage+16];
	add.f32 	%f261, %f260, %f259;
	selp.f32 	%f262, %f261, %f259, %p43;
	setp.gt.s32 	%p44, %r4, 96;
	ld.shared.f32 	%f263, [_ZZN3cub18CUB_300001_SM_10006detail6reduce18DeviceReduceKernelINS2_10policy_hubIfyN4cuda3std3__44plusIfEEE10Policy1000EN6thrust24THRUST_300001_SM_1000_NS6detail15normal_iteratorINSD_10device_ptrIKfEEEEyS9_fNS7_10__identityEEEvT0_PT3_T1_NS0_13GridEvenShareISO_EET2_T4_E12temp_storage+20];
	add.f32 	%f264, %f263, %f262;
	selp.f32 	%f265, %f264, %f262, %p44;
	setp.gt.s32 	%p45, %r4, 128;
	ld.shared.f32 	%f266, [_ZZN3cub18CUB_300001_SM_10006detail6reduce18DeviceReduceKernelINS2_10policy_hubIfyN4cuda3std3__44plusIfEEE10Policy1000EN6thrust24THRUST_300001_SM_1000_NS6detail15normal_iteratorINSD_10device_ptrIKfEEEEyS9_fNS7_10__identityEEEvT0_PT3_T1_NS0_13GridEvenShareISO_EET2_T4_E12temp_storage+24];
	add.f32 	%f267, %f266, %f265;
	selp.f32 	%f268, %f267, %f265, %p45;
	setp.gt.s32 	%p46, %r4, 160;
	ld.shared.f32 	%f269, [_ZZN3cub18CUB_300001_SM_10006detail6reduce18DeviceReduceKernelINS2_10policy_hubIfyN4cuda3std3__44plusIfEEE10Policy1000EN6thrust24THRUST_300001_SM_1000_NS6detail15normal_iteratorINSD_10device_ptrIKfEEEEyS9_fNS7_10__identityEEEvT0_PT3_T1_NS0_13GridEvenShareISO_EET2_T4_E12temp_storage+28];
	add.f32 	%f270, %f269, %f268;
	selp.f32 	%f271, %f270, %f268, %p46;
	setp.gt.s32 	%p47, %r4, 192;
	ld.shared.f32 	%f272, [_ZZN3cub18CUB_300001_SM_10006detail6reduce18DeviceReduceKernelINS2_10policy_hubIfyN4cuda3std3__44plusIfEEE10Policy1000EN6thrust24THRUST_300001_SM_1000_NS6detail15normal_iteratorINSD_10device_ptrIKfEEEEyS9_fNS7_10__identityEEEvT0_PT3_T1_NS0_13GridEvenShareISO_EET2_T4_E12temp_storage+32];
	add.f32 	%f273, %f272, %f271;
	selp.f32 	%f274, %f273, %f271, %p47;
	setp.gt.s32 	%p48, %r4, 224;
	ld.shared.f32 	%f275, [_ZZN3cub18CUB_300001_SM_10006detail6reduce18DeviceReduceKernelINS2_10policy_hubIfyN4cuda3std3__44plusIfEEE10Policy1000EN6thrust24THRUST_300001_SM_1000_NS6detail15normal_iteratorINSD_10device_ptrIKfEEEEyS9_fNS7_10__identityEEEvT0_PT3_T1_NS0_13GridEvenShareISO_EET2_T4_E12temp_storage+36];
	add.f32 	%f276, %f275, %f274;
	selp.f32 	%f323, %f276, %f274, %p48;
	bra.uni 	$L__BB7_46;
$L__BB7_25:
	cvt.u32.u64 	%r52, %rd4;
	mov.u32 	%r27, %tid.x;
	add.s32 	%r53, %r27, %r52;
	mul.wide.u32 	%rd26, %r53, 4;
	add.s64 	%rd27, %rd2, %rd26;
	ld.global.f32 	%f41, [%rd27];
	ld.global.f32 	%f42, [%rd27+1024];
	ld.global.f32 	%f43, [%rd27+2048];
	ld.global.f32 	%f44, [%rd27+3072];
	ld.global.f32 	%f45, [%rd27+4096];
	ld.global.f32 	%f46, [%rd27+5120];
	ld.global.f32 	%f47, [%rd27+6144];
	ld.global.f32 	%f48, [%rd27+7168];
	ld.global.f32 	%f49, [%rd27+8192];
	ld.global.f32 	%f50, [%rd27+9216];
	ld.global.f32 	%f51, [%rd27+10240];
	ld.global.f32 	%f52, [%rd27+11264];
	ld.global.f32 	%f53, [%rd27+12288];
	ld.global.f32 	%f54, [%rd27+13312];
	ld.global.f32 	%f55, [%rd27+14336];
	ld.global.f32 	%f56, [%rd27+15360];
	add.f32 	%f57, %f41, %f42;
	add.f32 	%f58, %f43, %f44;
	add.f32 	%f59, %f45, %f46;
	add.f32 	%f60, %f47, %f48;
	add.f32 	%f61, %f49, %f50;
	add.f32 	%f62, %f51, %f52;
	add.f32 	%f63, %f53, %f54;
	add.f32 	%f64, %f55, %f56;
	add.f32 	%f65, %f57, %f58;
	add.f32 	%f66, %f59, %f60;
	add.f32 	%f67, %f61, %f62;
	add.f32 	%f68, %f63, %f64;
	add.f32 	%f69, %f65, %f66;
	add.f32 	%f70, %f67, %f68;
	add.f32 	%f322, %f69, %f70;
	setp.lt.u64 	%p2, %rd5, %rd3;
	@%p2 bra 	$L__BB7_42;
	cvt.u32.u64 	%r55, %rd3;
	cvt.u64.u32 	%rd28, %r27;
	add.s64 	%rd74, %rd4, %rd3;
	cvt.u32.u64 	%r28, %rd1;
	not.b32 	%r57, %r27;
	add.s32 	%r58, %r57, %r28;
	sub.s32 	%r59, %r58, %r55;
	sub.s32 	%r198, %r59, %r52;
	add.s64 	%rd29, %rd74, %rd28;
	shl.b64 	%rd30, %rd29, 2;
	add.s64 	%rd31, %rd30, %rd2;
	add.s64 	%rd73, %rd31, 8192;
	mov.b32 	%r199, 0;
	shl.b32 	%r60, %r1, 12;
	mov.u64 	%rd75, %rd4;
$L__BB7_27:
	cvt.s64.s32 	%rd15, %r60;
	add.s64 	%rd75, %rd75, %rd15;
	add.s64 	%rd32, %rd1, -4096;
	setp.gt.u64 	%p3, %rd75, %rd32;
	@%p3 bra 	$L__BB7_29;
	shl.b32 	%r61, %r1, 12;
	cvt.s64.s32 	%rd33, %r61;
	cvt.u64.u32 	%rd34, %r27;
	add.s64 	%rd35, %rd75, %rd34;
	shl.b64 	%rd36, %rd35, 2;
	add.s64 	%rd37, %rd2, %rd36;
	ld.global.f32 	%f71, [%rd37];
	ld.global.f32 	%f72, [%rd37+1024];
	ld.global.f32 	%f73, [%rd37+2048];
	ld.global.f32 	%f74, [%rd37+3072];
	ld.global.f32 	%f75, [%rd37+4096];
	ld.global.f32 	%f76, [%rd37+5120];
	ld.global.f32 	%f77, [%rd37+6144];
	ld.global.f32 	%f78, [%rd37+7168];
	ld.global.f32 	%f79, [%rd37+8192];
	ld.global.f32 	%f80, [%rd37+9216];
	ld.global.f32 	%f81, [%rd37+10240];
	ld.global.f32 	%f82, [%rd37+11264];
	ld.global.f32 	%f83, [%rd37+12288];
	ld.global.f32 	%f84, [%rd37+13312];
	ld.global.f32 	%f85, [%rd37+14336];
	ld.global.f32 	%f86, [%rd37+15360];
	add.f32 	%f87, %f322, %f71;
	add.f32 	%f88, %f72, %f73;
	add.f32 	%f89, %f74, %f75;
	add.f32 	%f90, %f76, %f77;
	add.f32 	%f91, %f78, %f79;
	add.f32 	%f92, %f80, %f81;
	add.f32 	%f93, %f82, %f83;
	add.f32 	%f94, %f84, %f85;
	add.f32 	%f95, %f87, %f88;
	add.f32 	%f96, %f89, %f90;
	add.f32 	%f97, %f91, %f92;
	add.f32 	%f98, %f93, %f94;
	add.f32 	%f99, %f95, %f96;
	add.f32 	%f100, %f97, %f98;
	add.f32 	%f101, %f99, %f100;
	add.f32 	%f322, %f101, %f86;
	sub.s64 	%rd38, %rd1, %rd75;
	setp.lt.u64 	%p4, %rd38, %rd33;
	add.s32 	%r199, %r199, 1;
	add.s64 	%rd74, %rd74, %rd33;
	sub.s32 	%r198, %r198, %r61;
	mul.wide.s32 	%rd39, %r61, 4;
	add.s64 	%rd73, %rd73, %rd39;
	@%p4 bra 	$L__BB7_42;
	bra.uni 	$L__BB7_27;
$L__BB7_29:
	setp.le.u64 	%p5, %rd1, %rd75;
	cvt.u32.u64 	%r62, %rd75;
	cvt.u32.u64 	%r63, %rd1;
	sub.s32 	%r64, %r63, %r62;
	setp.ge.s32 	%p6, %r27, %r64;
	or.pred  	%p7, %p5, %p6;
	@%p7 bra 	$L__BB7_42;
	cvt.u32.u64 	%r66, %rd15;
	cvt.u32.u64 	%r67, %rd4;
	not.b32 	%r68, %r27;
	add.s32 	%r69, %r68, %r28;
	add.s32 	%r70, %r66, %r67;
	sub.s32 	%r71, %r69, %r70;
	mul.lo.s32 	%r72, %r1, %r199;
	shl.b32 	%r73, %r72, 12;
	sub.s32 	%r74, %r71, %r73;
	shr.u32 	%r75, %r74, 8;
	add.s32 	%r34, %r75, 1;
	and.b32  	%r35, %r34, 15;
	setp.lt.u32 	%p8, %r74, 3840;
	mov.u32 	%r202, %r27;
	@%p8 bra 	$L__BB7_33;
	shr.u32 	%r76, %r198, 8;
	add.s32 	%r77, %r76, 1;
	and.b32  	%r78, %r77, 33554416;
	neg.s32 	%r200, %r78;
	mov.u32 	%r202, %r27;
$L__BB7_32:
	.pragma "nounroll";
	ld.global.f32 	%f103, [%rd73+-8192];
	add.f32 	%f104, %f322, %f103;
	ld.global.f32 	%f105, [%rd73+-7168];
	add.f32 	%f106, %f104, %f105;
	ld.global.f32 	%f107, [%rd73+-6144];
	add.f32 	%f108, %f106, %f107;
	ld.global.f32 	%f109, [%rd73+-5120];
	add.f32 	%f110, %f108, %f109;
	ld.global.f32 	%f111, [%rd73+-4096];
	add.f32 	%f112, %f110, %f111;
	ld.global.f32 	%f113, [%rd73+-3072];
	add.f32 	%f114, %f112, %f113;
	ld.global.f32 	%f115, [%rd73+-2048];
	add.f32 	%f116, %f114, %f115;
	ld.global.f32 	%f117, [%rd73+-1024];
	add.f32 	%f118, %f116, %f117;
	ld.global.f32 	%f119, [%rd73];
	add.f32 	%f120, %f118, %f119;
	ld.global.f32 	%f121, [%rd73+1024];
	add.f32 	%f122, %f120, %f121;
	ld.global.f32 	%f123, [%rd73+2048];
	add.f32 	%f124, %f122, %f123;
	ld.global.f32 	%f125, [%rd73+3072];
	add.f32 	%f126, %f124, %f125;
	ld.global.f32 	%f127, [%rd73+4096];
	add.f32 	%f128, %f126, %f127;
	ld.global.f32 	%f129, [%rd73+5120];
	add.f32 	%f130, %f128, %f129;
	ld.global.f32 	%f131, [%rd73+6144];
	add.f32 	%f132, %f130, %f131;
	ld.global.f32 	%f133, [%rd73+7168];
	add.f32 	%f322, %f132, %f133;
	add.s32 	%r202, %r202, 4096;
	add.s32 	%r200, %r200, 16;
	add.s64 	%rd73, %rd73, 16384;
	setp.ne.s32 	%p9, %r200, 0;
	@%p9 bra 	$L__BB7_32;
$L__BB7_33:
	setp.eq.s32 	%p10, %r35, 0;
	@%p10 bra 	$L__BB7_42;
	and.b32  	%r42, %r34, 7;
	setp.lt.u32 	%p11, %r35, 8;
	@%p11 bra 	$L__BB7_36;
	cvt.u64.u32 	%rd40, %r202;
	add.s64 	%rd41, %rd75, %rd40;
	shl.b64 	%rd42, %rd41, 2;
	add.s64 	%rd43, %rd2, %rd42;
	ld.global.f32 	%f135, [%rd43];
	add.f32 	%f136, %f322, %f135;
	ld.global.f32 	%f137, [%rd43+1024];
	add.f32 	%f138, %f136, %f137;
	ld.global.f32 	%f139, [%rd43+2048];
	add.f32 	%f140, %f138, %f139;
	ld.global.f32 	%f141, [%rd43+3072];
	add.f32 	%f142, %f140, %f141;
	ld.global.f32 	%f143, [%rd43+4096];
	add.f32 	%f144, %f142, %f143;
	ld.global.f32 	%f145, [%rd43+5120];
	add.f32 	%f146, %f144, %f145;
	ld.global.f32 	%f147, [%rd43+6144];
	add.f32 	%f148, %f146, %f147;
	ld.global.f32 	%f149, [%rd43+7168];
	add.f32 	%f322, %f148, %f149;
	add.s32 	%r202, %r202, 2048;
$L__BB7_36:
	setp.eq.s32 	%p12, %r42, 0;
	@%p12 bra 	$L__BB7_42;
	setp.lt.u32 	%p13, %r42, 4;
	@%p13 bra 	$L__BB7_39;
	cvt.u64.u32 	%rd44, %r202;
	add.s64 	%rd45, %rd75, %rd44;
	shl.b64 	%rd46, %rd45, 2;
	add.s64 	%rd47, %rd2, %rd46;
	ld.global.f32 	%f151, [%rd47];
	add.f32 	%f152, %f322, %f151;
	ld.global.f32 	%f153, [%rd47+1024];
	add.f32 	%f154, %f152, %f153;
	ld.global.f32 	%f155, [%rd47+2048];
	add.f32 	%f156, %f154, %f155;
	ld.global.f32 	%f157, [%rd47+3072];
	add.f32 	%f322, %f156, %f157;
	add.s32 	%r202, %r202, 1024;
$L__BB7_39:
	and.b32  	%r79, %r34, 3;
	setp.eq.s32 	%p14, %r79, 0;
	@%p14 bra 	$L__BB7_42;
	cvt.u64.u32 	%rd48, %r202;
	add.s64 	%rd49, %rd48, %rd74;
	shl.b64 	%rd50, %rd49, 2;
	add.s64 	%rd77, %rd2, %rd50;
	cvt.u16.u32 	%rs1, %r198;
	shr.u16 	%rs2, %rs1, 8;
	add.s16 	%rs3, %rs2, 1;
	cvt.u32.u16 	%r80, %rs3;
	and.b32  	%r81, %r80, 3;
	neg.s32 	%r205, %r81;
$L__BB7_41:
	.pragma "nounroll";
	ld.global.f32 	%f158, [%rd77];
	add.f32 	%f322, %f322, %f158;
	add.s64 	%rd77, %rd77, 1024;
	add.s32 	%r205, %r205, 1;
	setp.ne.s32 	%p15, %r205, 0;
	@%p15 bra 	$L__BB7_41;
$L__BB7_42:
	// begin inline asm
	mov.u32 %r82, %laneid;
	// end inline asm
	mov.b32 	%r84, %f322;
	mov.b32 	%r85, 1;
	mov.b32 	%r106, 31;
	mov.b32 	%r107, -1;
	// begin inline asm
	shfl.sync.down.b32 %r83, %r84, %r85, %r106, %r107;
	// end inline asm
	setp.gt.s32 	%p16, %r82, 30;
	mov.b32 	%f159, %r83;
	add.f32 	%f160, %f322, %f159;
	selp.f32 	%f161, %f322, %f160, %p16;
	mov.b32 	%r89, %f161;
	mov.b32 	%r90, 2;
	// begin inline asm
	shfl.sync.down.b32 %r88, %r89, %r90, %r106, %r107;
	// end inline asm
	setp.gt.s32 	%p17, %r82, 29;
	mov.b32 	%f162, %r88;
	add.f32 	%f163, %f161, %f162;
	selp.f32 	%f164, %f161, %f163, %p17;
	mov.b32 	%r94, %f164;
	mov.b32 	%r95, 4;
	// begin inline asm
	shfl.sync.down.b32 %r93, %r94, %r95, %r106, %r107;
	// end inline asm
	setp.gt.s32 	%p18, %r82, 27;
	mov.b32 	%f165, %r93;
	add.f32 	%f166, %f164, %f165;
	selp.f32 	%f167, %f164, %f166, %p18;
	mov.b32 	%r99, %f167;
	mov.b32 	%r100, 8;
	// begin inline asm
	shfl.sync.down.b32 %r98, %r99, %r100, %r106, %r107;
	// end inline asm
	setp.gt.s32 	%p19, %r82, 23;
	mov.b32 	%f168, %r98;
	add.f32 	%f169, %f167, %f168;
	selp.f32 	%f170, %f167, %f169, %p19;
	mov.b32 	%r104, %f170;
	mov.b32 	%r105, 16;
	// begin inline asm
	shfl.sync.down.b32 %r103, %r104, %r105, %r106, %r107;
	// end inline asm
	setp.gt.s32 	%p20, %r82, 15;
	mov.b32 	%f171, %r103;
	add.f32 	%f37, %f170, %f171;
	selp.f32 	%f323, %f170, %f37, %p20;
	setp.ne.s32 	%p21, %r82, 0;
	@%p21 bra 	$L__BB7_44;
	shr.u32 	%r108, %r27, 3;
	and.b32  	%r109, %r108, 124;
	mov.u32 	%r110, _ZZN3cub18CUB_300001_SM_10006detail6reduce18DeviceReduceKernelINS2_10policy_hubIfyN4cuda3std3__44plusIfEEE10Policy1000EN6thrust24THRUST_300001_SM_1000_NS6detail15normal_iteratorINSD_10device_ptrIKfEEEEyS9_fNS7_10__identityEEEvT0_PT3_T1_NS0_13GridEvenShareISO_EET2_T4_E12temp_storage;
	add.s32 	%r111, %r110, %r109;
	st.shared.f32 	[%r111+8], %f37;
$L__BB7_44:
	bar.sync 	0;
	setp.ne.s32 	%p22, %r27, 0;
	@%p22 bra 	$L__BB7_46;
	ld.shared.f32 	%f172, [_ZZN3cub18CUB_300001_SM_10006detail6reduce18DeviceReduceKernelINS2_10policy_hubIfyN4cuda3std3__44plusIfEEE10Policy1000EN6thrust24THRUST_300001_SM_1000_NS6detail15normal_iteratorINSD_10device_ptrIKfEEEEyS9_fNS7_10__identityEEEvT0_PT3_T1_NS0_13GridEvenShareISO_EET2_T4_E12temp_storage+12];
	add.f32 	%f173, %f323, %f172;
	ld.shared.f32 	%f174, [_ZZN3cub18CUB_300001_SM_10006detail6reduce18DeviceReduceKernelINS2_10policy_hubIfyN4cuda3std3__44plusIfEEE10Policy1000EN6thrust24THRUST_300001_SM_1000_NS6detail15normal_iteratorINSD_10device_ptrIKfEEEEyS9_fNS7_10__identityEEEvT0_PT3_T1_NS0_13GridEvenShareISO_EET2_T4_E12temp_storage+16];
	add.f32 	%f175, %f173, %f174;
	ld.shared.f32 	%f176, [_ZZN3cub18CUB_300001_SM_10006detail6reduce18DeviceReduceKernelINS2_10policy_hubIfyN4cuda3std3__44plusIfEEE10Policy1000EN6thrust24THRUST_300001_SM_1000_NS6detail15normal_iteratorINSD_10device_ptrIKfEEEEyS9_fNS7_10__identityEEEvT0_PT3_T1_NS0_13GridEvenShareISO_EET2_T4_E12temp_storage+20];
	add.f32 	%f177, %f175, %f176;
	ld.shared.f32 	%f178, [_ZZN3cub18CUB_300001_SM_10006detail6reduce18DeviceReduceKernelINS2_10policy_hubIfyN4cuda3std3__44plusIfEEE10Policy1000EN6thrust24THRUST_300001_SM_1000_NS6detail15normal_iteratorINSD_10device_ptrIKfEEEEyS9_fNS7_10__identityEEEvT0_PT3_T1_NS0_13GridEvenShareISO_EET2_T4_E12temp_storage+24];
	add.f32 	%f179, %f177, %f178;
	ld.shared.f32 	%f180, [_ZZN3cub18CUB_300001_SM_10006detail6reduce18DeviceReduceKernelINS2_10policy_hubIfyN4cuda3std3__44plusIfEEE10Policy1000EN6thrust24THRUST_300001_SM_1000_NS6detail15normal_iteratorINSD_10device_ptrIKfEEEEyS9_fNS7_10__identityEEEvT0_PT3_T1_NS0_13GridEvenShareISO_EET2_T4_E12temp_storage+28];
	add.f32 	%f181, %f179, %f180;
	ld.shared.f32 	%f182, [_ZZN3cub18CUB_300001_SM_10006detail6reduce18DeviceReduceKernelINS2_10policy_hubIfyN4cuda3std3__44plusIfEEE10Policy1000EN6thrust24THRUST_300001_SM_1000_NS6detail15normal_iteratorINSD_10device_ptrIKfEEEEyS9_fNS7_10__identityEEEvT0_PT3_T1_NS0_13GridEvenShareISO_EET2_T4_E12temp_storage+32];
	add.f32 	%f183, %f181, %f182;
	ld.shared.f32 	%f184, [_ZZN3cub18CUB_300001_SM_10006detail6reduce18DeviceReduceKernelINS2_10policy_hubIfyN4cuda3std3__44plusIfEEE10Policy1000EN6thrust24THRUST_300001_SM_1000_NS6detail15normal_iteratorINSD_10device_ptrIKfEEEEyS9_fNS7_10__identityEEEvT0_PT3_T1_NS0_13GridEvenShareISO_EET2_T4_E12temp_storage+36];
	add.f32 	%f323, %f183, %f184;
$L__BB7_46:
	mov.u32 	%r189, %tid.x;
	setp.ne.s32 	%p56, %r189, 0;
	@%p56 bra 	$L__BB7_48;
	ld.param.u64 	%rd71, [_ZN3cub18CUB_300001_SM_10006detail6reduce18DeviceReduceKernelINS2_10policy_hubIfyN4cuda3std3__44plusIfEEE10Policy1000EN6thrust24THRUST_300001_SM_1000_NS6detail15normal_iteratorINSD_10device_ptrIKfEEEEyS9_fNS7_10__identityEEEvT0_PT3_T1_NS0_13GridEvenShareISO_EET2_T4__param_1];
	cvta.to.global.u64 	%rd68, %rd71;
	mul.wide.u32 	%rd69, %r2, 4;
	add.s64 	%rd70, %rd68, %rd69;
	st.global.f32 	[%rd70], %f323;
$L__BB7_48:
	ret;

}
	// .globl	_ZN3cub18CUB_300001_SM_10006detail6reduce28DeviceReduceSingleTileKernelINS2_10policy_hubIfyN4cuda3std3__44plusIfEEE10Policy1000EPfSC_iS9_ffNS7_10__identityEEEvT0_T1_T2_T3_T4_T6_
.visible .entry _ZN3cub18CUB_300001_SM_10006detail6reduce28DeviceReduceSingleTileKernelINS2_10policy_hubIfyN4cuda3std3__44plusIfEEE10Policy1000EPfSC_iS9_ffNS7_10__identityEEEvT0_T1_T2_T3_T4_T6_(
	.param .u64 .ptr .align 1 _ZN3cub18CUB_300001_SM_10006detail6reduce28DeviceReduceSingleTileKernelINS2_10policy_hubIfyN4cuda3std3__44plusIfEEE10Policy1000EPfSC_iS9_ffNS7_10__identityEEEvT0_T1_T2_T3_T4_T6__param_0,
	.param .u64 .ptr .align 1 _ZN3cub18CUB_300001_SM_10006detail6reduce28DeviceReduceSingleTileKernelINS2_10policy_hubIfyN4cuda3std3__44plusIfEEE10Policy1000EPfSC_iS9_ffNS7_10__identityEEEvT0_T1_T2_T3_T4_T6__param_1,
	.param .u32 _ZN3cub18CUB_300001_SM_10006detail6reduce28DeviceReduceSingleTileKernelINS2_10policy_hubIfyN4cuda3std3__44plusIfEEE10Policy1000EPfSC_iS9_ffNS7_10__identityEEEvT0_T1_T2_T3_T4_T6__param_2,
	.param .align 1 .b8 _ZN3cub18CUB_300001_SM_10006detail6reduce28DeviceReduceSingleTileKernelINS2_10policy_hubIfyN4cuda3std3__44plusIfEEE10Policy1000EPfSC_iS9_ffNS7_10__identityEEEvT0_T1_T2_T3_T4_T6__param_3[1],
	.param .f32 _ZN3cub18CUB_300001_SM_10006detail6reduce28DeviceReduceSingleTileKernelINS2_10policy_hubIfyN4cuda3std3__44plusIfEEE10Policy1000EPfSC_iS9_ffNS7_10__identityEEEvT0_T1_T2_T3_T4_T6__param_4,
	.param .align 1 .b8 _ZN3cub18CUB_300001_SM_10006detail6reduce28DeviceReduceSingleTileKernelINS2_10policy_hubIfyN4cuda3std3__44plusIfEEE10Policy1000EPfSC_iS9_ffNS7_10__identityEEEvT0_T1_T2_T3_T4_T6__param_5[1]
)
.maxntid 256
.minnctapersm 1
{
	.reg .pred 	%p<97>;
	.reg .b32 	%r<407>;
	.reg .b32 	%f<419>;
	.reg .b64 	%rd<125>;
	// demoted variable
	.shared .align 4 .b8 _ZZN3cub18CUB_300001_SM_10006detail6reduce28DeviceReduceSingleTileKernelINS2_10policy_hubIfyN4cuda3std3__44plusIfEEE10Policy1000EPfSC_iS9_ffNS7_10__identityEEEvT0_T1_T2_T3_T4_T6_E12temp_storage[44];
	ld.param.u64 	%rd16, [_ZN3cub18CUB_300001_SM_10006detail6reduce28DeviceReduceSingleTileKernelINS2_10policy_hubIfyN4cuda3std3__44plusIfEEE10Policy1000EPfSC_iS9_ffNS7_10__identityEEEvT0_T1_T2_T3_T4_T6__param_0];
	ld.param.u64 	%rd17, [_ZN3cub18CUB_300001_SM_10006detail6reduce28DeviceReduceSingleTileKernelINS2_10policy_hubIfyN4cuda3std3__44plusIfEEE10Policy1000EPfSC_iS9_ffNS7_10__identityEEEvT0_T1_T2_T3_T4_T6__param_1];
	ld.param.u32 	%r67, [_ZN3cub18CUB_300001_SM_10006detail6reduce28DeviceReduceSingleTileKernelINS2_10policy_hubIfyN4cuda3std3__44plusIfEEE10Policy1000EPfSC_iS9_ffNS7_10__identityEEEvT0_T1_T2_T3_T4_T6__param_2];
	ld.param.f32 	%f58, [_ZN3cub18CUB_300001_SM_10006detail6reduce28DeviceReduceSingleTileKernelINS2_10policy_hubIfyN4cuda3std3__44plusIfEEE10Policy1000EPfSC_iS9_ffNS7_10__identityEEEvT0_T1_T2_T3_T4_T6__param_4];
	cvta.to.global.u64 	%rd1, %rd17;
	setp.ne.s32 	%p1, %r67, 0;
	@%p1 bra 	$L__BB8_3;
	mov.u32 	%r380, %tid.x;
	setp.ne.s32 	%p96, %r380, 0;
	@%p96 bra 	$L__BB8_74;
	st.global.f32 	[%rd1], %f58;
	bra.uni 	$L__BB8_74;
$L__BB8_3:
	and.b64  	%rd18, %rd16, 15;
	setp.ne.s64 	%p2, %rd18, 0;
	@%p2 bra 	$L__BB8_38;
	setp.gt.s32 	%p49, %r67, 4095;
	@%p49 bra 	$L__BB8_22;
	mov.u32 	%r1, %tid.x;
	setp.ge.s32 	%p66, %r1, %r67;
	mov.f32 	%f397, 0f00000000;
	mov.u32 	%r384, %r1;
	@%p66 bra 	$L__BB8_7;
	mul.wide.u32 	%rd113, %r1, 4;
	add.s64 	%rd112, %rd16, %rd113;
	// begin inline asm
	ld.global.nc.u32 %r300, [%rd112];
	// end inline asm
	mov.b32 	%f397, %r300;
	add.s32 	%r384, %r1, 256;
$L__BB8_7:
	setp.ge.s32 	%p67, %r384, %r67;
	@%p67 bra 	$L__BB8_13;
	not.b32 	%r301, %r384;
	add.s32 	%r4, %r67, %r301;
	and.b32  	%r302, %r4, 768;
	setp.eq.s32 	%p68, %r302, 768;
	@%p68 bra 	$L__BB8_11;
	mul.wide.u32 	%rd114, %r384, 4;
	add.s64 	%rd121, %rd16, %rd114;
	shr.u32 	%r303, %r4, 8;
	add.s32 	%r304, %r303, 1;
	and.b32  	%r305, %r304, 3;
	neg.s32 	%r382, %r305;
$L__BB8_10:
	.pragma "nounroll";
	// begin inline asm
	ld.global.nc.u32 %r306, [%rd121];
	// end inline asm
	mov.b32 	%f323, %r306;
	add.f32 	%f397, %f397, %f323;
	add.s32 	%r384, %r384, 256;
	add.s64 	%rd121, %rd121, 1024;
	add.s32 	%r382, %r382, 1;
	setp.ne.s32 	%p69, %r382, 0;
	@%p69 bra 	$L__BB8_10;
$L__BB8_11:
	setp.lt.u32 	%p70, %r4, 768;
	@%p70 bra 	$L__BB8_13;
$L__BB8_12:
	mul.wide.s32 	%rd120, %r384, 4;
	add.s64 	%rd116, %rd16, %rd120;
	// begin inline asm
	ld.global.nc.u32 %r307, [%rd116];
	// end inline asm
	mov.b32 	%f324, %r307;
	add.f32 	%f325, %f397, %f324;
	add.s64 	%rd117, %rd116, 1024;
	// begin inline asm
	ld.global.nc.u32 %r308, [%rd117];
	// end inline asm
	mov.b32 	%f326, %r308;
	add.f32 	%f327, %f325, %f326;
	add.s64 	%rd118, %rd116, 2048;
	// begin inline asm
	ld.global.nc.u32 %r309, [%rd118];
	// end inline asm
	mov.b32 	%f328, %r309;
	add.f32 	%f329, %f327, %f328;
	add.s64 	%rd119, %rd116, 3072;
	// begin inline asm
	ld.global.nc.u32 %r310, [%rd119];
	// end inline asm
	mov.b32 	%f330, %r310;
	add.f32 	%f397, %f329, %f330;
	add.s32 	%r384, %r384, 1024;
	setp.lt.s32 	%p71, %r384, %r67;
	@%p71 bra 	$L__BB8_12;
$L__BB8_13:
	setp.lt.s32 	%p72, %r67, 256;
	@%p72 bra 	$L__BB8_18;
	// begin inline asm
	mov.u32 %r349, %laneid;
	// end inline asm
	mov.b32 	%r351, %f397;
	mov.b32 	%r352, 1;
	mov.b32 	%r373, 31;
	mov.b32 	%r374, -1;
	// begin inline asm
	shfl.sync.down.b32 %r350, %r351, %r352, %r373, %r374;
	// end inline asm
	setp.gt.s32 	%p88, %r349, 30;
	mov.b32 	%f365, %r350;
	add.f32 	%f366, %f397, %f365;
	selp.f32 	%f367, %f397, %f366, %p88;
	mov.b32 	%r356, %f367;
	mov.b32 	%r357, 2;
	// begin inline asm
	shfl.sync.down.b32 %r355, %r356, %r357, %r373, %r374;
	// end inline asm
	setp.gt.s32 	%p89, %r349, 29;
	mov.b32 	%f368, %r355;
	add.f32 	%f369, %f367, %f368;
	selp.f32 	%f370, %f367, %f369, %p89;
	mov.b32 	%r361, %f370;
	mov.b32 	%r362, 4;
	// begin inline asm
	shfl.sync.down.b32 %r360, %r361, %r362, %r373, %r374;
	// end inline asm
	setp.gt.s32 	%p90, %r349, 27;
	mov.b32 	%f371, %r360;
	add.f32 	%f372, %f370, %f371;
	selp.f32 	%f373, %f370, %f372, %p90;
	mov.b32 	%r366, %f373;
	mov.b32 	%r367, 8;
	// begin inline asm
	shfl.sync.down.b32 %r365, %r366, %r367, %r373, %r374;
	// end inline asm
	setp.gt.s32 	%p91, %r349, 23;
	mov.b32 	%f374, %r365;
	add.f32 	%f375, %f373, %f374;
	selp.f32 	%f376, %f373, %f375, %p91;
	mov.b32 	%r371, %f376;
	mov.b32 	%r372, 16;
	// begin inline asm
	shfl.sync.down.b32 %r370, %r371, %r372, %r373, %r374;
	// end inline asm
	setp.gt.s32 	%p92, %r349, 15;
	mov.b32 	%f377, %r370;
	add.f32 	%f10, %f376, %f377;
	selp.f32 	%f418, %f376, %f10, %p92;
	setp.ne.s32 	%p93, %r349, 0;
	@%p93 bra 	$L__BB8_16;
	shr.u32 	%r375, %r1, 3;
	and.b32  	%r376, %r375, 124;
	mov.u32 	%r377, _ZZN3cub18CUB_300001_SM_10006detail6reduce28DeviceReduceSingleTileKernelINS2_10policy_hubIfyN4cuda3std3__44plusIfEEE10Policy1000EPfSC_iS9_ffNS7_10__identityEEEvT0_T1_T2_T3_T4_T6_E12temp_storage;
	add.s32 	%r378, %r377, %r376;
	st.shared.f32 	[%r378+8], %f10;
$L__BB8_16:
	bar.sync 	0;
	setp.ne.s32 	%p94, %r1, 0;
	@%p94 bra 	$L__BB8_72;
	ld.shared.f32 	%f378, [_ZZN3cub18CUB_300001_SM_10006detail6reduce28DeviceReduceSingleTileKernelINS2_10policy_hubIfyN4cuda3std3__44plusIfEEE10Policy1000EPfSC_iS9_ffNS7_10__identityEEEvT0_T1_T2_T3_T4_T6_E12temp_storage+12];
	add.f32 	%f379, %f418, %f378;
	ld.shared.f32 	%f380, [_ZZN3cub18CUB_300001_SM_10006detail6reduce28DeviceReduceSingleTileKernelINS2_10policy_hubIfyN4cuda3std3__44plusIfEEE10Policy1000EPfSC_iS9_ffNS7_10__identityEEEvT0_T1_T2_T3_T4_T6_E12temp_storage+16];
	add.f32 	%f381, %f379, %f380;
	ld.shared.f32 	%f382, [_ZZN3cub18CUB_300001_SM_10006detail6reduce28DeviceReduceSingleTileKernelINS2_10policy_hubIfyN4cuda3std3__44plusIfEEE10Policy1000EPfSC_iS9_ffNS7_10__identityEEEvT0_T1_T2_T3_T4_T6_E12temp_storage+20];
	add.f32 	%f383, %f381, %f382;
	ld.shared.f32 	%f384, [_ZZN3cub18CUB_300001_SM_10006detail6reduce28DeviceReduceSingleTileKernelINS2_10policy_hubIfyN4cuda3std3__44plusIfEEE10Policy1000EPfSC_iS9_ffNS7_10__identityEEEvT0_T1_T2_T3_T4_T6_E12temp_storage+24];
	add.f32 	%f385, %f383, %f384;
	ld.shared.f32 	%f386, [_ZZN3cub18CUB_300001_SM_10006detail6reduce28DeviceReduceSingleTileKernelINS2_10policy_hubIfyN4cuda3std3__44plusIfEEE10Policy1000EPfSC_iS9_ffNS7_10__identityEEEvT0_T1_T2_T3_T4_T6_E12temp_storage+28];
	add.f32 	%f387, %f385, %f386;
	ld.shared.f32 	%f388, [_ZZN3cub18CUB_300001_SM_10006detail6reduce28DeviceReduceSingleTileKernelINS2_10policy_hubIfyN4cuda3std3__44plusIfEEE10Policy1000EPfSC_iS9_ffNS7_10__identityEEEvT0_T1_T2_T3_T4_T6_E12temp_storage+32];
	add.f32 	%f389, %f387, %f388;
	ld.shared.f32 	%f390, [_ZZN3cub18CUB_300001_SM_10006detail6reduce28DeviceReduceSingleTileKernelINS2_10policy_hubIfyN4cuda3std3__44plusIfEEE10Policy1000EPfSC_iS9_ffNS7_10__identityEEEvT0_T1_T2_T3_T4_T6_E12temp_storage+36];
	add.f32 	%f418, %f389, %f390;
	bra.uni 	$L__BB8_72;
$L__BB8_18:
	// begin inline asm
	mov.u32 %r311, %laneid;
	// end inline asm
	and.b32  	%r337, %r1, 992;
	add.s32 	%r338, %r337, 32;
	setp.gt.s32 	%p73, %r338, %r67;
	not.b32 	%r339, %r337;
	add.s32 	%r340, %r67, %r339;
	selp.b32 	%r335, %r340, 31, %p73;
	mov.b32 	%r313, %f397;
	mov.b32 	%r314, 1;
	mov.b32 	%r336, -1;
	// begin inline asm
	shfl.sync.down.b32 %r312, %r313, %r314, %r335, %r336;
	// end inline asm
	setp.lt.s32 	%p74, %r311, %r335;
	mov.b32 	%f331, %r312;
	add.f32 	%f332, %f397, %f331;
	selp.f32 	%f333, %f332, %f397, %p74;
	mov.b32 	%r318, %f333;
	mov.b32 	%r319, 2;
	// begin inline asm
	shfl.sync.down.b32 %r317, %r318, %r319, %r335, %r336;
	// end inline asm
	add.s32 	%r341, %r311, 2;
	setp.gt.s32 	%p75, %r341, %r335;
	mov.b32 	%f334, %r317;
	add.f32 	%f335, %f333, %f334;
	selp.f32 	%f336, %f333, %f335, %p75;
	mov.b32 	%r323, %f336;
	mov.b32 	%r324, 4;
	// begin inline asm
	shfl.sync.down.b32 %r322, %r323, %r324, %r335, %r336;
	// end inline asm
	add.s32 	%r342, %r311, 4;
	setp.gt.s32 	%p76, %r342, %r335;
	mov.b32 	%f337, %r322;
	add.f32 	%f338, %f336, %f337;
	selp.f32 	%f339, %f336, %f338, %p76;
	mov.b32 	%r328, %f339;
	mov.b32 	%r329, 8;
	// begin inline asm
	shfl.sync.down.b32 %r327, %r328, %r329, %r335, %r336;
	// end inline asm
	add.s32 	%r343, %r311, 8;
	setp.gt.s32 	%p77, %r343, %r335;
	mov.b32 	%f340, %r327;
	add.f32 	%f341, %f339, %f340;
	selp.f32 	%f342, %f339, %f341, %p77;
	mov.b32 	%r333, %f342;
	mov.b32 	%r334, 16;
	// begin inline asm
	shfl.sync.down.b32 %r332, %r333, %r334, %r335, %r336;
	// end inline asm
	add.s32 	%r344, %r311, 16;
	setp.gt.s32 	%p78, %r344, %r335;
	mov.b32 	%f343, %r332;
	add.f32 	%f344, %f342, %f343;
	selp.f32 	%f418, %f342, %f344, %p78;
	setp.ne.s32 	%p79, %r311, 0;
	@%p79 bra 	$L__BB8_20;
	shr.u32 	%r345, %r1, 3;
	and.b32  	%r346, %r345, 124;
	mov.u32 	%r347, _ZZN3cub18CUB_300001_SM_10006detail6reduce28DeviceReduceSingleTileKernelINS2_10policy_hubIfyN4cuda3std3__44plusIfEEE10Policy1000EPfSC_iS9_ffNS7_10__identityEEEvT0_T1_T2_T3_T4_T6_E12temp_storage;
	add.s32 	%r348, %r347, %r346;
	st.shared.f32 	[%r348+8], %f418;
$L__BB8_20:
	bar.sync 	0;
	setp.ne.s32 	%p80, %r1, 0;
	@%p80 bra 	$L__BB8_72;
	setp.gt.s32 	%p81, %r67, 32;
	ld.shared.f32 	%f345, [_ZZN3cub18CUB_300001_SM_10006detail6reduce28DeviceReduceSingleTileKernelINS2_10policy_hubIfyN4cuda3std3__44plusIfEEE10Policy1000EPfSC_iS9_ffNS7_10__identityEEEvT0_T1_T2_T3_T4_T6_E12temp_storage+12];
	add.f32 	%f346, %f418, %f345;
	selp.f32 	%f347, %f346, %f418, %p81;
	setp.gt.s32 	%p82, %r67, 64;
	ld.shared.f32 	%f348, [_ZZN3cub18CUB_300001_SM_10006detail6reduce28DeviceReduceSingleTileKernelINS2_10policy_hubIfyN4cuda3std3__44plusIfEEE10Policy1000EPfSC_iS9_ffNS7_10__identityEEEvT0_T1_T2_T3_T4_T6_E12temp_storage+16];
	add.f32 	%f349, %f348, %f347;
	selp.f32 	%f350, %f349, %f347, %p82;
	setp.gt.s32 	%p83, %r67, 96;
	ld.shared.f32 	%f351, [_ZZN3cub18CUB_300001_SM_10006detail6reduce28DeviceReduceSingleTileKernelINS2_10policy_hubIfyN4cuda3std3__44plusIfEEE10Policy1000EPfSC_iS9_ffNS7_10__identityEEEvT0_T1_T2_T3_T4_T6_E12temp_storage+20];
	add.f32 	%f352, %f351, %f350;
	selp.f32 	%f353, %f352, %f350, %p83;
	setp.gt.s32 	%p84, %r67, 128;
	ld.shared.f32 	%f354, [_ZZN3cub18CUB_300001_SM_10006detail6reduce28DeviceReduceSingleTileKernelINS2_10policy_hubIfyN4cuda3std3__44plusIfEEE10Policy1000EPfSC_iS9_ffNS7_10__identityEEEvT0_T1_T2_T3_T4_T6_E12temp_storage+24];
	add.f32 	%f355, %f354, %f353;
	selp.f32 	%f356, %f355, %f353, %p84;
	setp.gt.s32 	%p85, %r67, 160;
	ld.shared.f32 	%f357, [_ZZN3cub18CUB_300001_SM_10006detail6reduce28DeviceReduceSingleTileKernelINS2_10policy_hubIfyN4cuda3std3__44plusIfEEE10Policy1000EPfSC_iS9_ffNS7_10__identityEEEvT0_T1_T2_T3_T4_T6_E12temp_storage+28];
	add.f32 	%f358, %f357, %f356;
	selp.f32 	%f359, %f358, %f356, %p85;
	setp.gt.s32 	%p86, %r67, 192;
	ld.shared.f32 	%f360, [_ZZN3cub18CUB_300001_SM_10006detail6reduce28DeviceReduceSingleTileKernelINS2_10policy_hubIfyN4cuda3std3__44plusIfEEE10Policy1000EPfSC_iS9_ffNS7_10__identityEEEvT0_T1_T2_T3_T4_T6_E12temp_storage+32];
	add.f32 	%f361, %f360, %f359;
	selp.f32 	%f362, %f361, %f359, %p86;
	setp.gt.s32 	%p87, %r67, 224;
	ld.shared.f32 	%f363, [_ZZN3cub18CUB_300001_SM_10006detail6reduce28DeviceReduceSingleTileKernelINS2_10policy_hubIfyN4cuda3std3__44plusIfEEE10Policy1000EPfSC_iS9_ffNS7_10__identityEEEvT0_T1_T2_T3_T4_T6_E12temp_storage+36];
	add.f32 	%f364, %f363, %f362;
	selp.f32 	%f418, %f364, %f362, %p87;
	bra.uni 	$L__BB8_72;
$L__BB8_22:
	mov.u32 	%r13, %tid.x;
	shl.b32 	%r224, %r13, 2;
	mul.wide.u32 	%rd86, %r224, 4;
	add.s64 	%rd76, %rd16, %rd86;
	// begin inline asm
	ld.global.nc.v2.u64 {%rd74, %rd75}, [%rd76];
	// end inline asm
	mov.b64 	{%r225, %r226}, %rd75;
	mov.b64 	{%r227, %r228}, %rd74;
	mov.b32 	%f225, %r228;
	mov.b32 	%f226, %r227;
	mov.b32 	%f227, %r226;
	mov.b32 	%f228, %r225;
	add.s64 	%rd79, %rd76, 4096;
	// begin inline asm
	ld.global.nc.v2.u64 {%rd77, %rd78}, [%rd79];
	// end inline asm
	mov.b64 	{%r229, %r230}, %rd78;
	mov.b64 	{%r231, %r232}, %rd77;
	mov.b32 	%f229, %r232;
	mov.b32 	%f230, %r231;
	mov.b32 	%f231, %r230;
	mov.b32 	%f232, %r229;
	add.s64 	%rd82, %rd76, 8192;
	// begin inline asm
	ld.global.nc.v2.u64 {%rd80, %rd81}, [%rd82];
	// end inline asm
	mov.b64 	{%r233, %r234}, %rd81;
	mov.b64 	{%r235, %r236}, %rd80;
	mov.b32 	%f233, %r236;
	mov.b32 	%f234, %r235;
	mov.b32 	%f235, %r234;
	mov.b32 	%f236, %r233;
	add.s64 	%rd85, %rd76, 12288;
	// begin inline asm
	ld.global.nc.v2.u64 {%rd83, %rd84}, [%rd85];
	// end inline asm
	mov.b64 	{%r237, %r238}, %rd84;
	mov.b64 	{%r239, %r240}, %rd83;
	mov.b32 	%f237, %r240;
	mov.b32 	%f238, %r239;
	mov.b32 	%f239, %r238;
	mov.b32 	%f240, %r237;
	add.f32 	%f241, %f226, %f225;
	add.f32 	%f242, %f228, %f227;
	add.f32 	%f243, %f230, %f229;
	add.f32 	%f244, %f232, %f231;
	add.f32 	%f245, %f234, %f233;
	add.f32 	%f246, %f236, %f235;
	add.f32 	%f247, %f238, %f237;
	add.f32 	%f248, %f240, %f239;
	add.f32 	%f249, %f241, %f242;
	add.f32 	%f250, %f243, %f244;
	add.f32 	%f251, %f245, %f246;
	add.f32 	%f252, %f247, %f248;
	add.f32 	%f253, %f249, %f250;
	add.f32 	%f254, %f251, %f252;
	add.f32 	%f404, %f253, %f254;
	setp.lt.u32 	%p50, %r67, 8192;
	mov.b32 	%r387, 4096;
	@%p50 bra 	$L__BB8_26;
	add.s32 	%r14, %r67, -4096;
	mov.b32 	%r387, 4096;
$L__BB8_24:
	mul.wide.s32 	%rd99, %r387, 4;
	add.s64 	%rd89, %rd76, %rd99;
	// begin inline asm
	ld.global.nc.v2.u64 {%rd87, %rd88}, [%rd89];
	// end inline asm
	mov.b64 	{%r242, %r243}, %rd88;
	mov.b64 	{%r244, %r245}, %rd87;
	mov.b32 	%f255, %r245;
	mov.b32 	%f256, %r244;
	mov.b32 	%f257, %r243;
	mov.b32 	%f258, %r242;
	add.s64 	%rd92, %rd89, 4096;
	// begin inline asm
	ld.global.nc.v2.u64 {%rd90, %rd91}, [%rd92];
	// end inline asm
	mov.b64 	{%r246, %r247}, %rd91;
	mov.b64 	{%r248, %r249}, %rd90;
	mov.b32 	%f259, %r249;
	mov.b32 	%f260, %r248;
	mov.b32 	%f261, %r247;
	mov.b32 	%f262, %r246;
	add.s64 	%rd95, %rd89, 8192;
	// begin inline asm
	ld.global.nc.v2.u64 {%rd93, %rd94}, [%rd95];
	// end inline asm
	mov.b64 	{%r250, %r251}, %rd94;
	mov.b64 	{%r252, %r253}, %rd93;
	mov.b32 	%f263, %r253;
	mov.b32 	%f264, %r252;
	mov.b32 	%f265, %r251;
	mov.b32 	%f266, %r250;
	add.s64 	%rd98, %rd89, 12288;
	// begin inline asm
	ld.global.nc.v2.u64 {%rd96, %rd97}, [%rd98];
	// end inline asm
	mov.b64 	{%r254, %r255}, %rd97;
	mov.b64 	{%r256, %r257}, %rd96;
	mov.b32 	%f267, %r257;
	mov.b32 	%f268, %r256;
	mov.b32 	%f269, %r255;
	mov.b32 	%f270, %r254;
	add.f32 	%f271, %f404, %f256;
	add.f32 	%f272, %f255, %f258;
	add.f32 	%f273, %f257, %f260;
	add.f32 	%f274, %f259, %f262;
	add.f32 	%f275, %f261, %f264;
	add.f32 	%f276, %f263, %f266;
	add.f32 	%f277, %f265, %f268;
	add.f32 	%f278, %f267, %f270;
	add.f32 	%f279, %f271, %f272;
	add.f32 	%f280, %f273, %f274;
	add.f32 	%f281, %f275, %f276;
	add.f32 	%f282, %f277, %f278;
	add.f32 	%f283, %f279, %f280;
	add.f32 	%f284, %f281, %f282;
	add.f32 	%f285, %f283, %f284;
	add.f32 	%f404, %f285, %f269;
	sub.s32 	%r258, %r67, %r387;
	setp.lt.s32 	%p51, %r258, 4096;
	@%p51 bra 	$L__BB8_34;
	add.s32 	%r387, %r387, 4096;
	setp.le.s32 	%p52, %r387, %r14;
	@%p52 bra 	$L__BB8_24;
$L__BB8_26:
	setp.le.s32 	%p53, %r67, %r387;
	@%p53 bra 	$L__BB8_34;
	sub.s32 	%r18, %r67, %r387;
	setp.ge.s32 	%p54, %r13, %r18;
	@%p54 bra 	$L__BB8_34;
	not.b32 	%r259, %r13;
	add.s32 	%r260, %r67, %r259;
	sub.s32 	%r19, %r260, %r387;
	and.b32  	%r261, %r19, 768;
	setp.eq.s32 	%p55, %r261, 768;
	mov.u32 	%r391, %r13;
	@%p55 bra 	$L__BB8_31;
	add.s32 	%r389, %r13, %r387;
	shr.u32 	%r262, %r19, 8;
	add.s32 	%r263, %r262, 1;
	and.b32  	%r264, %r263, 3;
	neg.s32 	%r388, %r264;
	mov.u32 	%r391, %r13;
$L__BB8_30:
	.pragma "nounroll";
	mul.wide.u32 	%rd101, %r389, 4;
	add.s64 	%rd100, %rd16, %rd101;
	// begin inline asm
	ld.global.nc.u32 %r265, [%rd100];
	// end inline asm
	mov.b32 	%f287, %r265;
	add.f32 	%f404, %f404, %f287;
	add.s32 	%r391, %r391, 256;
	add.s32 	%r389, %r389, 256;
	add.s32 	%r388, %r388, 1;
	setp.ne.s32 	%p56, %r388, 0;
	@%p56 bra 	$L__BB8_30;
$L__BB8_31:
	setp.lt.u32 	%p57, %r19, 768;
	@%p57 bra 	$L__BB8_34;
	cvt.u64.u32 	%rd102, %r391;
	cvt.u64.u32 	%rd103, %r387;
	add.s64 	%rd104, %rd102, %rd103;
	shl.b64 	%rd105, %rd104, 2;
	add.s64 	%rd106, %rd105, %rd16;
	add.s64 	%rd122, %rd106, 2048;
	add.s32 	%r392, %r391, %r387;
$L__BB8_33:
	mul.wide.u32 	%rd111, %r392, 4;
	add.s64 	%rd107, %rd16, %rd111;
	// begin inline asm
	ld.global.nc.u32 %r266, [%rd107];
	// end inline asm
	mov.b32 	%f288, %r266;
	add.f32 	%f289, %f404, %f288;
	add.s64 	%rd108, %rd122, -1024;
	// begin inline asm
	ld.global.nc.u32 %r267, [%rd108];
	// end inline asm
	mov.b32 	%f290, %r267;
	add.f32 	%f291, %f289, %f290;
	// begin inline asm
	ld.global.nc.u32 %r268, [%rd122];
	// end inline asm
	mov.b32 	%f292, %r268;
	add.f32 	%f293, %f291, %f292;
	add.s64 	%rd110, %rd122, 1024;
	// begin inline asm
	ld.global.nc.u32 %r269, [%rd110];
	// end inline asm
	mov.b32 	%f294, %r269;
	add.f32 	%f404, %f293, %f294;
	add.s32 	%r391, %r391, 1024;
	add.s64 	%rd122, %rd122, 4096;
	add.s32 	%r392, %r392, 1024;
	setp.lt.s32 	%p58, %r391, %r18;
	@%p58 bra 	$L__BB8_33;
$L__BB8_34:
	// begin inline asm
	mov.u32 %r270, %laneid;
	// end inline asm
	mov.b32 	%r272, %f404;
	mov.b32 	%r273, 1;
	mov.b32 	%r294, 31;
	mov.b32 	%r295, -1;
	// begin inline asm
	shfl.sync.down.b32 %r271, %r272, %r273, %r294, %r295;
	// end inline asm
	setp.gt.s32 	%p59, %r270, 30;
	mov.b32 	%f295, %r271;
	add.f32 	%f296, %f404, %f295;
	selp.f32 	%f297, %f404, %f296, %p59;
	mov.b32 	%r277, %f297;
	mov.b32 	%r278, 2;
	// begin inline asm
	shfl.sync.down.b32 %r276, %r277, %r278, %r294, %r295;
	// end inline asm
	setp.gt.s32 	%p60, %r270, 29;
	mov.b32 	%f298, %r276;
	add.f32 	%f299, %f297, %f298;
	selp.f32 	%f300, %f297, %f299, %p60;
	mov.b32 	%r282, %f300;
	mov.b32 	%r283, 4;
	// begin inline asm
	shfl.sync.down.b32 %r281, %r282, %r283, %r294, %r295;
	// end inline asm
	setp.gt.s32 	%p61, %r270, 27;
	mov.b32 	%f301, %r281;
	add.f32 	%f302, %f300, %f301;
	selp.f32 	%f303, %f300, %f302, %p61;
	mov.b32 	%r287, %f303;
	mov.b32 	%r288, 8;
	// begin inline asm
	shfl.sync.down.b32 %r286, %r287, %r288, %r294, %r295;
	// end inline asm
	setp.gt.s32 	%p62, %r270, 23;
	mov.b32 	%f304, %r286;
	add.f32 	%f305, %f303, %f304;
	selp.f32 	%f306, %f303, %f305, %p62;
	mov.b32 	%r292, %f306;
	mov.b32 	%r293, 16;
	// begin inline asm
	shfl.sync.down.b32 %r291, %r292, %r293, %r294, %r295;
	// end inline asm
	setp.gt.s32 	%p63, %r270, 15;
	mov.b32 	%f307, %r291;
	add.f32 	%f26, %f306, %f307;
	selp.f32 	%f418, %f306, %f26, %p63;
	setp.ne.s32 	%p64, %r270, 0;
	@%p64 bra 	$L__BB8_36;
	shr.u32 	%r296, %r13, 3;
	and.b32  	%r297, %r296, 124;
	mov.u32 	%r298, _ZZN3cub18CUB_300001_SM_10006detail6reduce28DeviceReduceSingleTileKernelINS2_10policy_hubIfyN4cuda3std3__44plusIfEEE10Policy1000EPfSC_iS9_ffNS7_10__identityEEEvT0_T1_T2_T3_T4_T6_E12temp_storage;
	add.s32 	%r299, %r298, %r297;
	st.shared.f32 	[%r299+8], %f26;
$L__BB8_36:
	bar.sync 	0;
	setp.ne.s32 	%p65, %r13, 0;
	@%p65 bra 	$L__BB8_72;
	ld.shared.f32 	%f308, [_ZZN3cub18CUB_300001_SM_10006detail6reduce28DeviceReduceSingleTileKernelINS2_10policy_hubIfyN4cuda3std3__44plusIfEEE10Policy1000EPfSC_iS9_ffNS7_10__identityEEEvT0_T1_T2_T3_T4_T6_E12temp_storage+12];
	add.f32 	%f309, %f418, %f308;
	ld.shared.f32 	%f310, [_ZZN3cub18CUB_300001_SM_10006detail6reduce28DeviceReduceSingleTileKernelINS2_10policy_hubIfyN4cuda3std3__44plusIfEEE10Policy1000EPfSC_iS9_ffNS7_10__identityEEEvT0_T1_T2_T3_T4_T6_E12temp_storage+16];
	add.f32 	%f311, %f309, %f310;
	ld.shared.f32 	%f312, [_ZZN3cub18CUB_300001_SM_10006detail6reduce28DeviceReduceSingleTileKernelINS2_10policy_hubIfyN4cuda3std3__44plusIfEEE10Policy1000EPfSC_iS9_ffNS7_10__identityEEEvT0_T1_T2_T3_T4_T6_E12temp_storage+20];
	add.f32 	%f313, %f311, %f312;
	ld.shared.f32 	%f314, [_ZZN3cub18CUB_300001_SM_10006detail6reduce28DeviceReduceSingleTileKernelINS2_10policy_hubIfyN4cuda3std3__44plusIfEEE10Policy1000EPfSC_iS9_ffNS7_10__identityEEEvT0_T1_T2_T3_T4_T6_E12temp_storage+24];
	add.f32 	%f315, %f313, %f314;
	ld.shared.f32 	%f316, [_ZZN3cub18CUB_300001_SM_10006detail6reduce28DeviceReduceSingleTileKernelINS2_10policy_hubIfyN4cuda3std3__44plusIfEEE10Policy1000EPfSC_iS9_ffNS7_10__identityEEEvT0_T1_T2_T3_T4_T6_E12temp_storage+28];
	add.f32 	%f317, %f315, %f316;
	ld.shared.f32 	%f318, [_ZZN3cub18CUB_300001_SM_10006detail6reduce28DeviceReduceSingleTileKernelINS2_10policy_hubIfyN4cuda3std3__44plusIfEEE10Policy1000EPfSC_iS9_ffNS7_10__identityEEEvT0_T1_T2_T3_T4_T6_E12temp_storage+32];
	add.f32 	%f319, %f317, %f318;
	ld.shared.f32 	%f320, [_ZZN3cub18CUB_300001_SM_10006detail6reduce28DeviceReduceSingleTileKernelINS2_10policy_hubIfyN4cuda3std3__44plusIfEEE10Policy1000EPfSC_iS9_ffNS7_10__identityEEEvT0_T1_T2_T3_T4_T6_E12temp_storage+36];
	add.f32 	%f418, %f319, %f320;
	bra.uni 	$L__BB8_72;
$L__BB8_38:
	setp.gt.s32 	%p3, %r67, 4095;
	@%p3 bra 	$L__BB8_56;
	mov.u32 	%r34, %tid.x;
	setp.ge.s32 	%p20, %r34, %r67;
	mov.f32 	%f410, 0f00000000;
	mov.u32 	%r397, %r34;
	@%p20 bra 	$L__BB8_41;
	mul.wide.u32 	%rd66, %r34, 4;
	add.s64 	%rd65, %rd16, %rd66;
	// begin inline asm
	ld.global.nc.u32 %r144, [%rd65];
	// end inline asm
	mov.b32 	%f410, %r144;
	add.s32 	%r397, %r34, 256;
$L__BB8_41:
	setp.ge.s32 	%p21, %r397, %r67;
	@%p21 bra 	$L__BB8_47;
	not.b32 	%r145, %r397;
	add.s32 	%r37, %r67, %r145;
	and.b32  	%r146, %r37, 768;
	setp.eq.s32 	%p22, %r146, 768;
	@%p22 bra 	$L__BB8_45;
	mul.wide.u32 	%rd67, %r397, 4;
	add.s64 	%rd123, %rd16, %rd67;
	shr.u32 	%r147, %r37, 8;
	add.s32 	%r148, %r147, 1;
	and.b32  	%r149, %r148, 3;
	neg.s32 	%r395, %r149;
$L__BB8_44:
	.pragma "nounroll";
	// begin inline asm
	ld.global.nc.u32 %r150, [%rd123];
	// end inline asm
	mov.b32 	%f157, %r150;
	add.f32 	%f410, %f410, %f157;
	add.s32 	%r397, %r397, 256;
	add.s64 	%rd123, %rd123, 1024;
	add.s32 	%r395, %r395, 1;
	setp.ne.s32 	%p23, %r395, 0;
	@%p23 bra 	$L__BB8_44;
$L__BB8_45:
	setp.lt.u32 	%p24, %r37, 768;
	@%p24 bra 	$L__BB8_47;
$L__BB8_46:
	mul.wide.s32 	%rd73, %r397, 4;
	add.s64 	%rd69, %rd16, %rd73;
	// begin inline asm
	ld.global.nc.u32 %r151, [%rd69];
	// end inline asm
	mov.b32 	%f158, %r151;
	add.f32 	%f159, %f410, %f158;
	add.s64 	%rd70, %rd69, 1024;
	// begin inline asm
	ld.global.nc.u32 %r152, [%rd70];
	// end inline asm
	mov.b32 	%f160, %r152;
	add.f32 	%f161, %f159, %f160;
	add.s64 	%rd71, %rd69, 2048;
	// begin inline asm
	ld.global.nc.u32 %r153, [%rd71];
	// end inline asm
	mov.b32 	%f162, %r153;
	add.f32 	%f163, %f161, %f162;
	add.s64 	%rd72, %rd69, 3072;
	// begin inline asm
	ld.global.nc.u32 %r154, [%rd72];
	// end inline asm
	mov.b32 	%f164, %r154;
	add.f32 	%f410, %f163, %f164;
	add.s32 	%r397, %r397, 1024;
	setp.lt.s32 	%p25, %r397, %r67;
	@%p25 bra 	$L__BB8_46;
$L__BB8_47:
	setp.lt.s32 	%p26, %r67, 256;
	@%p26 bra 	$L__BB8_52;
	// begin inline asm
	mov.u32 %r193, %laneid;
	// end inline asm
	mov.b32 	%r195, %f410;
	mov.b32 	%r196, 1;
	mov.b32 	%r217, 31;
	mov.b32 	%r218, -1;
	// begin inline asm
	shfl.sync.down.b32 %r194, %r195, %r196, %r217, %r218;
	// end inline asm
	setp.gt.s32 	%p42, %r193, 30;
	mov.b32 	%f199, %r194;
	add.f32 	%f200, %f410, %f199;
	selp.f32 	%f201, %f410, %f200, %p42;
	mov.b32 	%r200, %f201;
	mov.b32 	%r201, 2;
	// begin inline asm
	shfl.sync.down.b32 %r199, %r200, %r201, %r217, %r218;
	// end inline asm
	setp.gt.s32 	%p43, %r193, 29;
	mov.b32 	%f202, %r199;
	add.f32 	%f203, %f201, %f202;
	selp.f32 	%f204, %f201, %f203, %p43;
	mov.b32 	%r205, %f204;
	mov.b32 	%r206, 4;
	// begin inline asm
	shfl.sync.down.b32 %r204, %r205, %r206, %r217, %r218;
	// end inline asm
	setp.gt.s32 	%p44, %r193, 27;
	mov.b32 	%f205, %r204;
	add.f32 	%f206, %f204, %f205;
	selp.f32 	%f207, %f204, %f206, %p44;
	mov.b32 	%r210, %f207;
	mov.b32 	%r211, 8;
	// begin inline asm
	shfl.sync.down.b32 %r209, %r210, %r211, %r217, %r218;
	// end inline asm
	setp.gt.s32 	%p45, %r193, 23;
	mov.b32 	%f208, %r209;
	add.f32 	%f209, %f207, %f208;
	selp.f32 	%f210, %f207, %f209, %p45;
	mov.b32 	%r215, %f210;
	mov.b32 	%r216, 16;
	// begin inline asm
	shfl.sync.down.b32 %r214, %r215, %r216, %r217, %r218;
	// end inline asm
	setp.gt.s32 	%p46, %r193, 15;
	mov.b32 	%f211, %r214;
	add.f32 	%f38, %f210, %f211;
	selp.f32 	%f418, %f210, %f38, %p46;
	setp.ne.s32 	%p47, %r193, 0;
	@%p47 bra 	$L__BB8_50;
	shr.u32 	%r219, %r34, 3;
	and.b32  	%r220, %r219, 124;
	mov.u32 	%r221, _ZZN3cub18CUB_300001_SM_10006detail6reduce28DeviceReduceSingleTileKernelINS2_10policy_hubIfyN4cuda3std3__44plusIfEEE10Policy1000EPfSC_iS9_ffNS7_10__identityEEEvT0_T1_T2_T3_T4_T6_E12temp_storage;
	add.s32 	%r222, %r221, %r220;
	st.shared.f32 	[%r222+8], %f38;
$L__BB8_50:
	bar.sync 	0;
	setp.ne.s32 	%p48, %r34, 0;
	@%p48 bra 	$L__BB8_72;
	ld.shared.f32 	%f212, [_ZZN3cub18CUB_300001_SM_10006detail6reduce28DeviceReduceSingleTileKernelINS2_10policy_hubIfyN4cuda3std3__44plusIfEEE10Policy1000EPfSC_iS9_ffNS7_10__identityEEEvT0_T1_T2_T3_T4_T6_E12temp_storage+12];
	add.f32 	%f213, %f418, %f212;
	ld.shared.f32 	%f214, [_ZZN3cub18CUB_300001_SM_10006detail6reduce28DeviceReduceSingleTileKernelINS2_10policy_hubIfyN4cuda3std3__44plusIfEEE10Policy1000EPfSC_iS9_ffNS7_10__identityEEEvT0_T1_T2_T3_T4_T6_E12temp_storage+16];
	add.f32 	%f215, %f213, %f214;
	ld.shared.f32 	%f216, [_ZZN3cub18CUB_300001_SM_10006detail6reduce28DeviceReduceSingleTileKernelINS2_10policy_hubIfyN4cuda3std3__44plusIfEEE10Policy1000EPfSC_iS9_ffNS7_10__identityEEEvT0_T1_T2_T3_T4_T6_E12temp_storage+20];
	add.f32 	%f217, %f215, %f216;
	ld.shared.f32 	%f218, [_ZZN3cub18CUB_300001_SM_10006detail6reduce28DeviceReduceSingleTileKernelINS2_10policy_hubIfyN4cuda3std3__44plusIfEEE10Policy1000EPfSC_iS9_ffNS7_10__identityEEEvT0_T1_T2_T3_T4_T6_E12temp_storage+24];
	add.f32 	%f219, %f217, %f218;
	ld.shared.f32 	%f220, [_ZZN3cub18CUB_300001_SM_10006detail6reduce28DeviceReduceSingleTileKernelINS2_10policy_hubIfyN4cuda3std3__44plusIfEEE10Policy1000EPfSC_iS9_ffNS7_10__identityEEEvT0_T1_T2_T3_T4_T6_E12temp_storage+28];
	add.f32 	%f221, %f219, %f220;
	ld.shared.f32 	%f222, [_ZZN3cub18CUB_300001_SM_10006detail6reduce28DeviceReduceSingleTileKernelINS2_10policy_hubIfyN4cuda3std3__44plusIfEEE10Policy1000EPfSC_iS9_ffNS7_10__identityEEEvT0_T1_T2_T3_T4_T6_E12temp_storage+32];
	add.f32 	%f223, %f221, %f222;
	ld.shared.f32 	%f224, [_ZZN3cub18CUB_300001_SM_10006detail6reduce28DeviceReduceSingleTileKernelINS2_10policy_hubIfyN4cuda3std3__44plusIfEEE10Policy1000EPfSC_iS9_ffNS7_10__identityEEEvT0_T1_T2_T3_T4_T6_E12temp_storage+36];
	add.f32 	%f418, %f223, %f224;
	bra.uni 	$L__BB8_72;
$L__BB8_52:
	// begin inline asm
	mov.u32 %r155, %laneid;
	// end inline asm
	and.b32  	%r181, %r34, 992;
	add.s32 	%r182, %r181, 32;
	setp.gt.s32 	%p27, %r182, %r67;
	not.b32 	%r183, %r181;
	add.s32 	%r184, %r67, %r183;
	selp.b32 	%r179, %r184, 31, %p27;
	mov.b32 	%r157, %f410;
	mov.b32 	%r158, 1;
	mov.b32 	%r180, -1;
	// begin inline asm
	shfl.sync.down.b32 %r156, %r157, %r158, %r179, %r180;
	// end inline asm
	setp.lt.s32 	%p28, %r155, %r179;
	mov.b32 	%f165, %r156;
	add.f32 	%f166, %f410, %f165;
	selp.f32 	%f167, %f166, %f410, %p28;
	mov.b32 	%r162, %f167;
	mov.b32 	%r163, 2;
	// begin inline asm
	shfl.sync.down.b32 %r161, %r162, %r163, %r179, %r180;
	// end inline asm
	add.s32 	%r185, %r155, 2;
	setp.gt.s32 	%p29, %r185, %r179;
	mov.b32 	%f168, %r161;
	add.f32 	%f169, %f167, %f168;
	selp.f32 	%f170, %f167, %f169, %p29;
	mov.b32 	%r167, %f170;
	mov.b32 	%r168, 4;
	// begin inline asm
	shfl.sync.down.b32 %r166, %r167, %r168, %r179, %r180;
	// end inline asm
	add.s32 	%r186, %r155, 4;
	setp.gt.s32 	%p30, %r186, %r179;
	mov.b32 	%f171, %r166;
	add.f32 	%f172, %f170, %f171;
	selp.f32 	%f173, %f170, %f172, %p30;
	mov.b32 	%r172, %f173;
	mov.b32 	%r173, 8;
	// begin inline asm
	shfl.sync.down.b32 %r171, %r172, %r173, %r179, %r180;
	// end inline asm
	add.s32 	%r187, %r155, 8;
	setp.gt.s32 	%p31, %r187, %r179;
	mov.b32 	%f174, %r171;
	add.f32 	%f175, %f173, %f174;
	selp.f32 	%f176, %f173, %f175, %p31;
	mov.b32 	%r177, %f176;
	mov.b32 	%r178, 16;
	// begin inline asm
	shfl.sync.down.b32 %r176, %r177, %r178, %r179, %r180;
	// end inline asm
	add.s32 	%r188, %r155, 16;
	setp.gt.s32 	%p32, %r188, %r179;
	mov.b32 	%f177, %r176;
	add.f32 	%f178, %f176, %f177;
	selp.f32 	%f418, %f176, %f178, %p32;
	setp.ne.s32 	%p33, %r155, 0;
	@%p33 bra 	$L__BB8_54;
	shr.u32 	%r189, %r34, 3;
	and.b32  	%r190, %r189, 124;
	mov.u32 	%r191, _ZZN3cub18CUB_300001_SM_10006detail6reduce28DeviceReduceSingleTileKernelINS2_10policy_hubIfyN4cuda3std3__44plusIfEEE10Policy1000EPfSC_iS9_ffNS7_10__identityEEEvT0_T1_T2_T3_T4_T6_E12temp_storage;
	add.s32 	%r192, %r191, %r190;
	st.shared.f32 	[%r192+8], %f418;
$L__BB8_54:
	bar.sync 	0;
	setp.ne.s32 	%p34, %r34, 0;
	@%p34 bra 	$L__BB8_72;
	setp.gt.s32 	%p35, %r67, 32;
	ld.shared.f32 	%f179, [_ZZN3cub18CUB_300001_SM_10006detail6reduce28DeviceReduceSingleTileKernelINS2_10policy_hubIfyN4cuda3std3__44plusIfEEE10Policy1000EPfSC_iS9_ffNS7_10__identityEEEvT0_T1_T2_T3_T4_T6_E12temp_storage+12];
	add.f32 	%f180, %f418, %f179;
	selp.f32 	%f181, %f180, %f418, %p35;
	setp.gt.s32 	%p36, %r67, 64;
	ld.shared.f32 	%f182, [_ZZN3cub18CUB_300001_SM_10006detail6reduce28DeviceReduceSingleTileKernelINS2_10policy_hubIfyN4cuda3std3__44plusIfEEE10Policy1000EPfSC_iS9_ffNS7_10__identityEEEvT0_T1_T2_T3_T4_T6_E12temp_storage+16];
	add.f32 	%f183, %f182, %f181;
	selp.f32 	%f184, %f183, %f181, %p36;
	setp.gt.s32 	%p37, %r67, 96;
	ld.shared.f32 	%f185, [_ZZN3cub18CUB_300001_SM_10006detail6reduce28DeviceReduceSingleTileKernelINS2_10policy_hubIfyN4cuda3std3__44plusIfEEE10Policy1000EPfSC_iS9_ffNS7_10__identityEEEvT0_T1_T2_T3_T4_T6_E12temp_storage+20];
	add.f32 	%f186, %f185, %f184;
	selp.f32 	%f187, %f186, %f184, %p37;
	setp.gt.s32 	%p38, %r67, 128;
	ld.shared.f32 	%f188, [_ZZN3cub18CUB_300001_SM_10006detail6reduce28DeviceReduceSingleTileKernelINS2_10policy_hubIfyN4cuda3std3__44plusIfEEE10Policy1000EPfSC_iS9_ffNS7_10__identityEEEvT0_T1_T2_T3_T4_T6_E12temp_storage+24];
	add.f32 	%f189, %f188, %f187;
	selp.f32 	%f190, %f189, %f187, %p38;
	setp.gt.s32 	%p39, %r67, 160;
	ld.shared.f32 	%f191, [_ZZN3cub18CUB_300001_SM_10006detail6reduce28DeviceReduceSingleTileKernelINS2_10policy_hubIfyN4cuda3std3__44plusIfEEE10Policy1000EPfSC_iS9_ffNS7_10__identityEEEvT0_T1_T2_T3_T4_T6_E12temp_storage+28];
	add.f32 	%f192, %f191, %f190;
	selp.f32 	%f193, %f192, %f190, %p39;
	setp.gt.s32 	%p40, %r67, 192;
	ld.shared.f32 	%f194, [_ZZN3cub18CUB_300001_SM_10006detail6reduce28DeviceReduceSingleTileKernelINS2_10policy_hubIfyN4cuda3std3__44plusIfEEE10Policy1000EPfSC_iS9_ffNS7_10__identityEEEvT0_T1_T2_T3_T4_T6_E12temp_storage+32];
	add.f32 	%f195, %f194, %f193;
	selp.f32 	%f196, %f195, %f193, %p40;
	setp.gt.s32 	%p41, %r67, 224;
	ld.shared.f32 	%f197, [_ZZN3cub18CUB_300001_SM_10006detail6reduce28DeviceReduceSingleTileKernelINS2_10policy_hubIfyN4cuda3std3__44plusIfEEE10Policy1000EPfSC_iS9_ffNS7_10__identityEEEvT0_T1_T2_T3_T4_T6_E12temp_storage+36];
	add.f32 	%f198, %f197, %f196;
	selp.f32 	%f418, %f198, %f196, %p41;
	bra.uni 	$L__BB8_72;
$L__BB8_56:
	mov.u32 	%r46, %tid.x;
	mul.wide.u32 	%rd35, %r46, 4;
	add.s64 	%rd19, %rd16, %rd35;
	// begin inline asm
	ld.global.nc.u32 %r68, [%rd19];
	// end inline asm
	mov.b32 	%f59, %r68;
	add.s64 	%rd20, %rd19, 1024;
	// begin inline asm
	ld.global.nc.u32 %r69, [%rd20];
	// end inline asm
	mov.b32 	%f60, %r69;
	add.s64 	%rd21, %rd19, 2048;
	// begin inline asm
	ld.global.nc.u32 %r70, [%rd21];
	// end inline asm
	mov.b32 	%f61, %r70;
	add.s64 	%rd22, %rd19, 3072;
	// begin inline asm
	ld.global.nc.u32 %r71, [%rd22];
	// end inline asm
	mov.b32 	%f62, %r71;
	add.s64 	%rd23, %rd19, 4096;
	// begin inline asm
	ld.global.nc.u32 %r72, [%rd23];
	// end inline asm
	mov.b32 	%f63, %r72;
	add.s64 	%rd24, %rd19, 5120;
	// begin inline asm
	ld.global.nc.u32 %r73, [%rd24];
	// end inline asm
	mov.b32 	%f64, %r73;
	add.s64 	%rd25, %rd19, 6144;
	// begin inline asm
	ld.global.nc.u32 %r74, [%rd25];
	// end inline asm
	mov.b32 	%f65, %r74;
	add.s64 	%rd26, %rd19, 7168;
	// begin inline asm
	ld.global.nc.u32 %r75, [%rd26];
	// end inline asm
	mov.b32 	%f66, %r75;
	add.s64 	%rd27, %rd19, 8192;
	// begin inline asm
	ld.global.nc.u32 %r76, [%rd27];
	// end inline asm
	mov.b32 	%f67, %r76;
	add.s64 	%rd28, %rd19, 9216;
	// begin inline asm
	ld.global.nc.u32 %r77, [%rd28];
	// end inline asm
	mov.b32 	%f68, %r77;
	add.s64 	%rd29, %rd19, 10240;
	// begin inline asm
	ld.global.nc.u32 %r78, [%rd29];
	// end inline asm
	mov.b32 	%f69, %r78;
	add.s64 	%rd30, %rd19, 11264;
	// begin inline asm
	ld.global.nc.u32 %r79, [%rd30];
	// end inline asm
	mov.b32 	%f70, %r79;
	add.s64 	%rd31, %rd19, 12288;
	// begin inline asm
	ld.global.nc.u32 %r80, [%rd31];
	// end inline asm
	mov.b32 	%f71, %r80;
	add.s64 	%rd32, %rd19, 13312;
	// begin inline asm
	ld.global.nc.u32 %r81, [%rd32];
	// end inline asm
	mov.b32 	%f72, %r81;
	add.s64 	%rd33, %rd19, 14336;
	// begin inline asm
	ld.global.nc.u32 %r82, [%rd33];
	// end inline asm
	mov.b32 	%f73, %r82;
	add.s64 	%rd34, %rd19, 15360;
	// begin inline asm
	ld.global.nc.u32 %r83, [%rd34];
	// end inline asm
	mov.b32 	%f74, %r83;
	add.f32 	%f75, %f59, %f60;
	add.f32 	%f76, %f61, %f62;
	add.f32 	%f77, %f63, %f64;
	add.f32 	%f78, %f65, %f66;
	add.f32 	%f79, %f67, %f68;
	add.f32 	%f80, %f69, %f70;
	add.f32 	%f81, %f71, %f72;
	add.f32 	%f82, %f73, %f74;
	add.f32 	%f83, %f75, %f76;
	add.f32 	%f84, %f77, %f78;
	add.f32 	%f85, %f79, %f80;
	add.f32 	%f86, %f81, %f82;
	add.f32 	%f87, %f83, %f84;
	add.f32 	%f88, %f85, %f86;
	add.f32 	%f417, %f87, %f88;
	setp.lt.u32 	%p4, %r67, 8192;
	mov.b32 	%r400, 4096;
	@%p4 bra 	$L__BB8_60;
	add.s32 	%r47, %r67, -4096;
	mov.b32 	%r400, 4096;
$L__BB8_58:
	mul.wide.s32 	%rd52, %r400, 4;
	add.s64 	%rd36, %rd19, %rd52;
	// begin inline asm
	ld.global.nc.u32 %r86, [%rd36];
	// end inline asm
	mov.b32 	%f89, %r86;
	add.s64 	%rd37, %rd36, 1024;
	// begin inline asm
	ld.global.nc.u32 %r87, [%rd37];
	// end inline asm
	mov.b32 	%f90, %r87;
	add.s64 	%rd38, %rd36, 2048;
	// begin inline asm
	ld.global.nc.u32 %r88, [%rd38];
	// end inline asm
	mov.b32 	%f91, %r88;
	add.s64 	%rd39, %rd36, 3072;
	// begin inline asm
	ld.global.nc.u32 %r89, [%rd39];
	// end inline asm
	mov.b32 	%f92, %r89;
	add.s64 	%rd40, %rd36, 4096;
	// begin inline asm
	ld.global.nc.u32 %r90, [%rd40];
	// end inline asm
	mov.b32 	%f93, %r90;
	add.s64 	%rd41, %rd36, 5120;
	// begin inline asm
	ld.global.nc.u32 %r91, [%rd41];
	// end inline asm
	mov.b32 	%f94, %r91;
	add.s64 	%rd42, %rd36, 6144;
	// begin inline asm
	ld.global.nc.u32 %r92, [%rd42];
	// end inline asm
	mov.b32 	%f95, %r92;
	add.s64 	%rd43, %rd36, 7168;
	// begin inline asm
	ld.global.nc.u32 %r93, [%rd43];
	// end inline asm
	mov.b32 	%f96, %r93;
	add.s64 	%rd44, %rd36, 8192;
	// begin inline asm
	ld.global.nc.u32 %r94, [%rd44];
	// end inline asm
	mov.b32 	%f97, %r94;
	add.s64 	%rd45, %rd36, 9216;
	// begin inline asm
	ld.global.nc.u32 %r95, [%rd45];
	// end inline asm
	mov.b32 	%f98, %r95;
	add.s64 	%rd46, %rd36, 10240;
	// begin inline asm
	ld.global.nc.u32 %r96, [%rd46];
	// end inline asm
	mov.b32 	%f99, %r96;
	add.s64 	%rd47, %rd36, 11264;
	// begin inline asm
	ld.global.nc.u32 %r97, [%rd47];
	// end inline asm
	mov.b32 	%f100, %r97;
	add.s64 	%rd48, %rd36, 12288;
	// begin inline asm
	ld.global.nc.u32 %r98, [%rd48];
	// end inline asm
	mov.b32 	%f101, %r98;
	add.s64 	%rd49, %rd36, 13312;
	// begin inline asm
	ld.global.nc.u32 %r99, [%rd49];
	// end inline asm
	mov.b32 	%f102, %r99;
	add.s64 	%rd50, %rd36, 14336;
	// begin inline asm
	ld.global.nc.u32 %r100, [%rd50];
	// end inline asm
	mov.b32 	%f103, %r100;
	add.s64 	%rd51, %rd36, 15360;
	// begin inline asm
	ld.global.nc.u32 %r101, [%rd51];
	// end inline asm
	mov.b32 	%f104, %r101;
	add.f32 	%f105, %f417, %f89;
	add.f32 	%f106, %f90, %f91;
	add.f32 	%f107, %f92, %f93;
	add.f32 	%f108, %f94, %f95;
	add.f32 	%f109, %f96, %f97;
	add.f32 	%f110, %f98, %f99;
	add.f32 	%f111, %f100, %f101;
	add.f32 	%f112, %f102, %f103;
	add.f32 	%f113, %f105, %f106;
	add.f32 	%f114, %f107, %f108;
	add.f32 	%f115, %f109, %f110;
	add.f32 	%f116, %f111, %f112;
	add.f32 	%f117, %f113, %f114;
	add.f32 	%f118, %f115, %f116;
	add.f32 	%f119, %f117, %f118;
	add.f32 	%f417, %f119, %f104;
	sub.s32 	%r102, %r67, %r400;
	setp.lt.s32 	%p5, %r102, 4096;
	@%p5 bra 	$L__BB8_68;
	add.s32 	%r400, %r400, 4096;
	setp.le.s32 	%p6, %r400, %r47;
	@%p6 bra 	$L__BB8_58;
$L__BB8_60:
	setp.le.s32 	%p7, %r67, %r400;
	@%p7 bra 	$L__BB8_68;
	sub.s32 	%r51, %r67, %r400;
	setp.ge.s32 	%p8, %r46, %r51;
	@%p8 bra 	$L__BB8_68;
	not.b32 	%r103, %r46;
	add.s32 	%r104, %r67, %r103;
	sub.s32 	%r52, %r104, %r400;
	and.b32  	%r105, %r52, 768;
	setp.eq.s32 	%p9, %r105, 768;
	mov.u32 	%r404, %r46;
	@%p9 bra 	$L__BB8_65;
	add.s32 	%r402, %r46, %r400;
	shr.u32 	%r106, %r52, 8;
	add.s32 	%r107, %r106, 1;
	and.b32  	%r108, %r107, 3;
	neg.s32 	%r401, %r108;
	mov.u32 	%r404, %r46;
$L__BB8_64:
	.pragma "nounroll";
	mul.wide.u32 	%rd54, %r402, 4;
	add.s64 	%rd53, %rd16, %rd54;
	// begin inline asm
	ld.global.nc.u32 %r109, [%rd53];
	// end inline asm
	mov.b32 	%f121, %r109;
	add.f32 	%f417, %f417, %f121;
	add.s32 	%r404, %r404, 256;
	add.s32 	%r402, %r402, 256;
	add.s32 	%r401, %r401, 1;
	setp.ne.s32 	%p10, %r401, 0;
	@%p10 bra 	$L__BB8_64;
$L__BB8_65:
	setp.lt.u32 	%p11, %r52, 768;
	@%p11 bra 	$L__BB8_68;
	cvt.u64.u32 	%rd55, %r404;
	cvt.u64.u32 	%rd56, %r400;
	add.s64 	%rd57, %rd55, %rd56;
	shl.b64 	%rd58, %rd57, 2;
	add.s64 	%rd59, %rd58, %rd16;
	add.s64 	%rd124, %rd59, 2048;
	add.s32 	%r405, %r404, %r400;
$L__BB8_67:
	mul.wide.u32 	%rd64, %r405, 4;
	add.s64 	%rd60, %rd16, %rd64;
	// begin inline asm
	ld.global.nc.u32 %r110, [%rd60];
	// end inline asm
	mov.b32 	%f122, %r110;
	add.f32 	%f123, %f417, %f122;
	add.s64 	%rd61, %rd124, -1024;
	// begin inline asm
	ld.global.nc.u32 %r111, [%rd61];
	// end inline asm
	mov.b32 	%f124, %r111;
	add.f32 	%f125, %f123, %f124;
	// begin inline asm
	ld.global.nc.u32 %r112, [%rd124];
	// end inline asm
	mov.b32 	%f126, %r112;
	add.f32 	%f127, %f125, %f126;
	add.s64 	%rd63, %rd124, 1024;
	// begin inline asm
	ld.global.nc.u32 %r113, [%rd63];
	// end inline asm
	mov.b32 	%f128, %r113;
	add.f32 	%f417, %f127, %f128;
	add.s32 	%r404, %r404, 1024;
	add.s64 	%rd124, %rd124, 4096;
	add.s32 	%r405, %r405, 1024;
	setp.lt.s32 	%p12, %r404, %r51;
	@%p12 bra 	$L__BB8_67;
$L__BB8_68:
	// begin inline asm
	mov.u32 %r114, %laneid;
	// end inline asm
	mov.b32 	%r116, %f417;
	mov.b32 	%r117, 1;
	mov.b32 	%r138, 31;
	mov.b32 	%r139, -1;
	// begin inline asm
	shfl.sync.down.b32 %r115, %r116, %r117, %r138, %r139;
	// end inline asm
	setp.gt.s32 	%p13, %r114, 30;
	mov.b32 	%f129, %r115;
	add.f32 	%f130, %f417, %f129;
	selp.f32 	%f131, %f417, %f130, %p13;
	mov.b32 	%r121, %f131;
	mov.b32 	%r122, 2;
	// begin inline asm
	shfl.sync.down.b32 %r120, %r121, %r122, %r138, %r139;
	// end inline asm
	setp.gt.s32 	%p14, %r114, 29;
	mov.b32 	%f132, %r120;
	add.f32 	%f133, %f131, %f132;
	selp.f32 	%f134, %f131, %f133, %p14;
	mov.b32 	%r126, %f134;
	mov.b32 	%r127, 4;
	// begin inline asm
	shfl.sync.down.b32 %r125, %r126, %r127, %r138, %r139;
	// end inline asm
	setp.gt.s32 	%p15, %r114, 27;
	mov.b32 	%f135, %r125;
	add.f32 	%f136, %f134, %f135;
	selp.f32 	%f137, %f134, %f136, %p15;
	mov.b32 	%r131, %f137;
	mov.b32 	%r132, 8;
	// begin inline asm
	shfl.sync.down.b32 %r130, %r131, %r132, %r138, %r139;
	// end inline asm
	setp.gt.s32 	%p16, %r114, 23;
	mov.b32 	%f138, %r130;
	add.f32 	%f139, %f137, %f138;
	selp.f32 	%f140, %f137, %f139, %p16;
	mov.b32 	%r136, %f140;
	mov.b32 	%r137, 16;
	// begin inline asm
	shfl.sync.down.b32 %r135, %r136, %r137, %r138, %r139;
	// end inline asm
	setp.gt.s32 	%p17, %r114, 15;
	mov.b32 	%f141, %r135;
	add.f32 	%f54, %f140, %f141;
	selp.f32 	%f418, %f140, %f54, %p17;
	setp.ne.s32 	%p18, %r114, 0;
	@%p18 bra 	$L__BB8_70;
	shr.u32 	%r140, %r46, 3;
	and.b32  	%r141, %r140, 124;
	mov.u32 	%r142, _ZZN3cub18CUB_300001_SM_10006detail6reduce28DeviceReduceSingleTileKernelINS2_10policy_hubIfyN4cuda3std3__44plusIfEEE10Policy1000EPfSC_iS9_ffNS7_10__identityEEEvT0_T1_T2_T3_T4_T6_E12temp_storage;
	add.s32 	%r143, %r142, %r141;
	st.shared.f32 	[%r143+8], %f54;
$L__BB8_70:
	bar.sync 	0;
	setp.ne.s32 	%p19, %r46, 0;
	@%p19 bra 	$L__BB8_72;
	ld.shared.f32 	%f142, [_ZZN3cub18CUB_300001_SM_10006detail6reduce28DeviceReduceSingleTileKernelINS2_10policy_hubIfyN4cuda3std3__44plusIfEEE10Policy1000EPfSC_iS9_ffNS7_10__identityEEEvT0_T1_T2_T3_T4_T6_E12temp_storage+12];
	add.f32 	%f143, %f418, %f142;
	ld.shared.f32 	%f144, [_ZZN3cub18CUB_300001_SM_10006detail6reduce28DeviceReduceSingleTileKernelINS2_10policy_hubIfyN4cuda3std3__44plusIfEEE10Policy1000EPfSC_iS9_ffNS7_10__identityEEEvT0_T1_T2_T3_T4_T6_E12temp_storage+16];
	add.f32 	%f145, %f143, %f144;
	ld.shared.f32 	%f146, [_ZZN3cub18CUB_300001_SM_10006detail6reduce28DeviceReduceSingleTileKernelINS2_10policy_hubIfyN4cuda3std3__44plusIfEEE10Policy1000EPfSC_iS9_ffNS7_10__identityEEEvT0_T1_T2_T3_T4_T6_E12temp_storage+20];
	add.f32 	%f147, %f145, %f146;
	ld.shared.f32 	%f148, [_ZZN3cub18CUB_300001_SM_10006detail6reduce28DeviceReduceSingleTileKernelINS2_10policy_hubIfyN4cuda3std3__44plusIfEEE10Policy1000EPfSC_iS9_ffNS7_10__identityEEEvT0_T1_T2_T3_T4_T6_E12temp_storage+24];
	add.f32 	%f149, %f147, %f148;
	ld.shared.f32 	%f150, [_ZZN3cub18CUB_300001_SM_10006detail6reduce28DeviceReduceSingleTileKernelINS2_10policy_hubIfyN4cuda3std3__44plusIfEEE10Policy1000EPfSC_iS9_ffNS7_10__identityEEEvT0_T1_T2_T3_T4_T6_E12temp_storage+28];
	add.f32 	%f151, %f149, %f150;
	ld.shared.f32 	%f152, [_ZZN3cub18CUB_300001_SM_10006detail6reduce28DeviceReduceSingleTileKernelINS2_10policy_hubIfyN4cuda3std3__44plusIfEEE10Policy1000EPfSC_iS9_ffNS7_10__identityEEEvT0_T1_T2_T3_T4_T6_E12temp_storage+32];
	add.f32 	%f153, %f151, %f152;
	ld.shared.f32 	%f154, [_ZZN3cub18CUB_300001_SM_10006detail6reduce28DeviceReduceSingleTileKernelINS2_10policy_hubIfyN4cuda3std3__44plusIfEEE10Policy1000EPfSC_iS9_ffNS7_10__identityEEEvT0_T1_T2_T3_T4_T6_E12temp_storage+36];
	add.f32 	%f418, %f153, %f154;
$L__BB8_72:
	mov.u32 	%r379, %tid.x;
	setp.ne.s32 	%p95, %r379, 0;
	@%p95 bra 	$L__BB8_74;
	add.f32 	%f391, %f58, %f418;
	st.global.f32 	[%rd1], %f391;
$L__BB8_74:
	ret;

}
	// .globl	_ZN3cub18CUB_300001_SM_10006detail6reduce28DeviceReduceSingleTileKernelINS2_10policy_hubIN12ashvardanian17cuda_thrust_fma_t6pair_tEjNS6_18interleaving_add_tEE10Policy1000EN6thrust24THRUST_300001_SM_1000_NS10device_ptrIKS7_EEPS7_jS8_S7_S7_N4cuda3std3__410__identityEEEvT0_T1_T2_T3_T4_T6_
.visible .entry _ZN3cub18CUB_300001_SM_10006detail6reduce28DeviceReduceSingleTileKernelINS2_10policy_hubIN12ashvardanian17cuda_thrust_fma_t6pair_tEjNS6_18interleaving_add_tEE10Policy1000EN6thrust24THRUST_300001_SM_1000_NS10device_ptrIKS7_EEPS7_jS8_S7_S7_N4cuda3std3__410__identityEEEvT0_T1_T2_T3_T4_T6_(
	.param .align 8 .b8 _ZN3cub18CUB_300001_SM_10006detail6reduce28DeviceReduceSingleTileKernelINS2_10policy_hubIN12ashvardanian17cuda_thrust_fma_t6pair_tEjNS6_18interleaving_add_tEE10Policy1000EN6thrust24THRUST_300001_SM_1000_NS10device_ptrIKS7_EEPS7_jS8_S7_S7_N4cuda3std3__410__identityEEEvT0_T1_T2_T3_T4_T6__param_0[8],
	.param .u64 .ptr .align 1 _ZN3cub18CUB_300001_SM_10006detail6reduce28DeviceReduceSingleTileKernelINS2_10policy_hubIN12ashvardanian17cuda_thrust_fma_t6pair_tEjNS6_18interleaving_add_tEE10Policy1000EN6thrust24THRUST_300001_SM_1000_NS10device_ptrIKS7_EEPS7_jS8_S7_S7_N4cuda3std3__410__identityEEEvT0_T1_T2_T3_T4_T6__param_1,
	.param .u32 _ZN3cub18CUB_300001_SM_10006detail6reduce28DeviceReduceSingleTileKernelINS2_10policy_hubIN12ashvardanian17cuda_thrust_fma_t6pair_tEjNS6_18interleaving_add_tEE10Policy1000EN6thrust24THRUST_300001_SM_1000_NS10device_ptrIKS7_EEPS7_jS8_S7_S7_N4cuda3std3__410__identityEEEvT0_T1_T2_T3_T4_T6__param_2,
	.param .align 1 .b8 _ZN3cub18CUB_300001_SM_10006detail6reduce28DeviceReduceSingleTileKernelINS2_10policy_hubIN12ashvardanian17cuda_thrust_fma_t6pair_tEjNS6_18interleaving_add_tEE10Policy1000EN6thrust24THRUST_300001_SM_1000_NS10device_ptrIKS7_EEPS7_jS8_S7_S7_N4cuda3std3__410__identityEEEvT0_T1_T2_T3_T4_T6__param_3[1],
	.param .align 4 .b8 _ZN3cub18CUB_300001_SM_10006detail6reduce28DeviceReduceSingleTileKernelINS2_10policy_hubIN12ashvardanian17cuda_thrust_fma_t6pair_tEjNS6_18interleaving_add_tEE10Policy1000EN6thrust24THRUST_300001_SM_1000_NS10device_ptrIKS7_EEPS7_jS8_S7_S7_N4cuda3std3__410__identityEEEvT0_T1_T2_T3_T4_T6__param_4[8],
	.param .align 1 .b8 _ZN3cub18CUB_300001_SM_10006detail6reduce28DeviceReduceSingleTileKernelINS2_10policy_hubIN12ashvardanian17cuda_thrust_fma_t6pair_tEjNS6_18interleaving_add_tEE10Policy1000EN6thrust24THRUST_300001_SM_1000_NS10device_ptrIKS7_EEPS7_jS8_S7_S7_N4cuda3std3__410__identityEEEvT0_T1_T2_T3_T4_T6__param_5[1]
)
.maxntid 256
.minnctapersm 1
{
	.reg .pred 	%p<60>;
	.reg .b32 	%r<292>;
	.reg .b32 	%f<574>;
	.reg .b64 	%rd<85>;
	// demoted variable
	.shared .align 4 .b8 _ZZN3cub18CUB_300001_SM_10006detail6reduce28DeviceReduceSingleTileKernelINS2_10policy_hubIN12ashvardanian17cuda_thrust_fma_t6pair_tEjNS6_18interleaving_add_tEE10Policy1000EN6thrust24THRUST_300001_SM_1000_NS10device_ptrIKS7_EEPS7_jS8_S7_S7_N4cuda3std3__410__identityEEEvT0_T1_T2_T3_T4_T6_E12temp_storage[80];
	ld.param.f32 	%f104, [_ZN3cub18CUB_300001_SM_10006detail6reduce28DeviceReduceSingleTileKernelINS2_10policy_hubIN12ashvardanian17cuda_thrust_fma_t6pair_tEjNS6_18interleaving_add_tEE10Policy1000EN6thrust24THRUST_300001_SM_1000_NS10device_ptrIKS7_EEPS7_jS8_S7_S7_N4cuda3std3__410__identityEEEvT0_T1_T2_T3_T4_T6__param_4+4];
	ld.param.f32 	%f103, [_ZN3cub18CUB_300001_SM_10006detail6reduce28DeviceReduceSingleTileKernelINS2_10policy_hubIN12ashvardanian17cuda_thrust_fma_t6pair_tEjNS6_18interleaving_add_tEE10Policy1000EN6thrust24THRUST_300001_SM_1000_NS10device_ptrIKS7_EEPS7_jS8_S7_S7_N4cuda3std3__410__identityEEEvT0_T1_T2_T3_T4_T6__param_4];
	ld.param.u64 	%rd9, [_ZN3cub18CUB_300001_SM_10006detail6reduce28DeviceReduceSingleTileKernelINS2_10policy_hubIN12ashvardanian17cuda_thrust_fma_t6pair_tEjNS6_18interleaving_add_tEE10Policy1000EN6thrust24THRUST_300001_SM_1000_NS10device_ptrIKS7_EEPS7_jS8_S7_S7_N4cuda3std3__410__identityEEEvT0_T1_T2_T3_T4_T6__param_0];
	ld.param.u64 	%rd10, [_ZN3cub18CUB_300001_SM_10006detail6reduce28DeviceReduceSingleTileKernelINS2_10policy_hubIN12ashvardanian17cuda_thrust_fma_t6pair_tEjNS6_18interleaving_add_tEE10Policy1000EN6thrust24THRUST_300001_SM_1000_NS10device_ptrIKS7_EEPS7_jS8_S7_S7_N4cuda3std3__410__identityEEEvT0_T1_T2_T3_T4_T6__param_1];
	ld.param.u32 	%r57, [_ZN3cub18CUB_300001_SM_10006detail6reduce28DeviceReduceSingleTileKernelINS2_10policy_hubIN12ashvardanian17cuda_thrust_fma_t6pair_tEjNS6_18interleaving_add_tEE10Policy1000EN6thrust24THRUST_300001_SM_1000_NS10device_ptrIKS7_EEPS7_jS8_S7_S7_N4cuda3std3__410__identityEEEvT0_T1_T2_T3_T4_T6__param_2];
	cvta.to.global.u64 	%rd1, %rd10;
	setp.ne.s32 	%p1, %r57, 0;
	@%p1 bra 	$L__BB9_3;
	mov.u32 	%r274, %tid.x;
	setp.ne.s32 	%p59, %r274, 0;
	@%p59 bra 	$L__BB9_60;
	st.global.f32 	[%rd1], %f103;
	st.global.f32 	[%rd1+4], %f104;
	bra.uni 	$L__BB9_60;
$L__BB9_3:
	cvta.to.global.u64 	%rd2, %rd9;
	setp.gt.u32 	%p2, %r57, 2047;
	@%p2 bra 	$L__BB9_35;
	mov.u32 	%r1, %tid.x;
	setp.ge.u32 	%p24, %r1, %r57;
	mov.f32 	%f544, 0f00000000;
	mov.f32 	%f545, %f544;
	mov.u32 	%r278, %r1;
	@%p24 bra 	$L__BB9_6;
	mul.wide.u32 	%rd73, %r1, 8;
	add.s64 	%rd74, %rd2, %rd73;
	ld.global.f32 	%f545, [%rd74];
	ld.global.f32 	%f544, [%rd74+4];
	add.s32 	%r278, %r1, 256;
$L__BB9_6:
	setp.ge.u32 	%p25, %r278, %r57;
	@%p25 bra 	$L__BB9_19;
	not.b32 	%r151, %r278;
	add.s32 	%r152, %r57, %r151;
	shr.u32 	%r153, %r152, 8;
	add.s32 	%r4, %r153, 1;
	and.b32  	%r5, %r4, 15;
	setp.lt.u32 	%p26, %r152, 3840;
	@%p26 bra 	$L__BB9_10;
	and.b32  	%r154, %r4, 33554416;
	neg.s32 	%r276, %r154;
	mul.wide.u32 	%rd75, %r278, 8;
	add.s64 	%rd76, %rd75, %rd2;
	add.s64 	%rd83, %rd76, 16384;
$L__BB9_9:
	.pragma "nounroll";
	ld.global.f32 	%f324, [%rd83+-16384];
	ld.global.f32 	%f325, [%rd83+-16380];
	add.f32 	%f326, %f545, %f324;
	add.f32 	%f327, %f544, %f325;
	ld.global.f32 	%f328, [%rd83+-14336];
	ld.global.f32 	%f329, [%rd83+-14332];
	add.f32 	%f330, %f326, %f328;
	add.f32 	%f331, %f327, %f329;
	ld.global.f32 	%f332, [%rd83+-12288];
	ld.global.f32 	%f333, [%rd83+-12284];
	add.f32 	%f334, %f330, %f332;
	add.f32 	%f335, %f331, %f333;
	ld.global.f32 	%f336, [%rd83+-10240];
	ld.global.f32 	%f337, [%rd83+-10236];
	add.f32 	%f338, %f334, %f336;
	add.f32 	%f339, %f335, %f337;
	ld.global.f32 	%f340, [%rd83+-8192];
	ld.global.f32 	%f341, [%rd83+-8188];
	add.f32 	%f342, %f338, %f340;
	add.f32 	%f343, %f339, %f341;
	ld.global.f32 	%f344, [%rd83+-6144];
	ld.global.f32 	%f345, [%rd83+-6140];
	add.f32 	%f346, %f342, %f344;
	add.f32 	%f347, %f343, %f345;
	ld.global.f32 	%f348, [%rd83+-4096];
	ld.global.f32 	%f349, [%rd83+-4092];
	add.f32 	%f350, %f346, %f348;
	add.f32 	%f351, %f347, %f349;
	ld.global.f32 	%f352, [%rd83+-2048];
	ld.global.f32 	%f353, [%rd83+-2044];
	add.f32 	%f354, %f350, %f352;
	add.f32 	%f355, %f351, %f353;
	ld.global.f32 	%f356, [%rd83];
	ld.global.f32 	%f357, [%rd83+4];
	add.f32 	%f358, %f354, %f356;
	add.f32 	%f359, %f355, %f357;
	ld.global.f32 	%f360, [%rd83+2048];
	ld.global.f32 	%f361, [%rd83+2052];
	add.f32 	%f362, %f358, %f360;
	add.f32 	%f363, %f359, %f361;
	ld.global.f32 	%f364, [%rd83+4096];
	ld.global.f32 	%f365, [%rd83+4100];
	add.f32 	%f366, %f362, %f364;
	add.f32 	%f367, %f363, %f365;
	ld.global.f32 	%f368, [%rd83+6144];
	ld.global.f32 	%f369, [%rd83+6148];
	add.f32 	%f370, %f366, %f368;
	add.f32 	%f371, %f367, %f369;
	ld.global.f32 	%f372, [%rd83+8192];
	ld.global.f32 	%f373, [%rd83+8196];
	add.f32 	%f374, %f370, %f372;
	add.f32 	%f375, %f371, %f373;
	ld.global.f32 	%f376, [%rd83+10240];
	ld.global.f32 	%f377, [%rd83+10244];
	add.f32 	%f378, %f374, %f376;
	add.f32 	%f379, %f375, %f377;
	ld.global.f32 	%f380, [%rd83+12288];
	ld.global.f32 	%f381, [%rd83+12292];
	add.f32 	%f382, %f378, %f380;
	add.f32 	%f383, %f379, %f381;
	ld.global.f32 	%f384, [%rd83+14336];
	ld.global.f32 	%f385, [%rd83+14340];
	add.f32 	%f545, %f382, %f384;
	add.f32 	%f544, %f383, %f385;
	add.s32 	%r278, %r278, 4096;
	add.s32 	%r276, %r276, 16;
	add.s64 	%rd83, %rd83, 32768;
	setp.ne.s32 	%p27, %r276, 0;
	@%p27 bra 	$L__BB9_9;
$L__BB9_10:
	setp.eq.s32 	%p28, %r5, 0;
	@%p28 bra 	$L__BB9_19;
	and.b32  	%r12, %r4, 7;
	setp.lt.u32 	%p29, %r5, 8;
	@%p29 bra 	$L__BB9_13;
	mul.wide.u32 	%rd77, %r278, 8;
	add.s64 	%rd78, %rd2, %rd77;
	ld.global.f32 	%f387, [%rd78];
	ld.global.f32 	%f388, [%rd78+4];
	add.f32 	%f389, %f545, %f387;
	add.f32 	%f390, %f544, %f388;
	ld.global.f32 	%f391, [%rd78+2048];
	ld.global.f32 	%f392, [%rd78+2052];
	add.f32 	%f393, %f389, %f391;
	add.f32 	%f394, %f390, %f392;
	ld.global.f32 	%f395, [%rd78+4096];
	ld.global.f32 	%f396, [%rd78+4100];
	add.f32 	%f397, %f393, %f395;
	add.f32 	%f398, %f394, %f396;
	ld.global.f32 	%f399, [%rd78+6144];
	ld.global.f32 	%f400, [%rd78+6148];
	add.f32 	%f401, %f397, %f399;
	add.f32 	%f402, %f398, %f400;
	ld.global.f32 	%f403, [%rd78+8192];
	ld.global.f32 	%f404, [%rd78+8196];
	add.f32 	%f405, %f401, %f403;
	add.f32 	%f406, %f402, %f404;
	ld.global.f32 	%f407, [%rd78+10240];
	ld.global.f32 	%f408, [%rd78+10244];
	add.f32 	%f409, %f405, %f407;
	add.f32 	%f410, %f406, %f408;
	ld.global.f32 	%f411, [%rd78+12288];
	ld.global.f32 	%f412, [%rd78+12292];
	add.f32 	%f413, %f409, %f411;
	add.f32 	%f414, %f410, %f412;
	ld.global.f32 	%f415, [%rd78+14336];
	ld.global.f32 	%f416, [%rd78+14340];
	add.f32 	%f545, %f413, %f415;
	add.f32 	%f544, %f414, %f416;
	add.s32 	%r278, %r278, 2048;
$L__BB9_13:
	setp.eq.s32 	%p30, %r12, 0;
	@%p30 bra 	$L__BB9_19;
	and.b32  	%r15, %r4, 3;
	setp.lt.u32 	%p31, %r12, 4;
	@%p31 bra 	$L__BB9_16;
	mul.wide.u32 	%rd79, %r278, 8;
	add.s64 	%rd80, %rd2, %rd79;
	ld.global.f32 	%f418, [%rd80];
	ld.global.f32 	%f419, [%rd80+4];
	add.f32 	%f420, %f545, %f418;
	add.f32 	%f421, %f544, %f419;
	ld.global.f32 	%f422, [%rd80+2048];
	ld.global.f32 	%f423, [%rd80+2052];
	add.f32 	%f424, %f420, %f422;
	add.f32 	%f425, %f421, %f423;
	ld.global.f32 	%f426, [%rd80+4096];
	ld.global.f32 	%f427, [%rd80+4100];
	add.f32 	%f428, %f424, %f426;
	add.f32 	%f429, %f425, %f427;
	ld.global.f32 	%f430, [%rd80+6144];
	ld.global.f32 	%f431, [%rd80+6148];
	add.f32 	%f545, %f428, %f430;
	add.f32 	%f544, %f429, %f431;
	add.s32 	%r278, %r278, 1024;
$L__BB9_16:
	setp.eq.s32 	%p32, %r15, 0;
	@%p32 bra 	$L__BB9_19;
	mul.wide.u32 	%rd81, %r278, 8;
	add.s64 	%rd82, %rd81, %rd2;
	add.s64 	%rd84, %rd82, 4;
	neg.s32 	%r281, %r15;
$L__BB9_18:
	.pragma "nounroll";
	ld.global.f32 	%f432, [%rd84+-4];
	ld.global.f32 	%f433, [%rd84];
	add.f32 	%f545, %f545, %f432;
	add.f32 	%f544, %f544, %f433;
	add.s64 	%rd84, %rd84, 2048;
	add.s32 	%r281, %r281, 1;
	setp.ne.s32 	%p33, %r281, 0;
	@%p33 bra 	$L__BB9_18;
$L__BB9_19:
	setp.lt.u32 	%p34, %r57, 256;
	@%p34 bra 	$L__BB9_25;
	// begin inline asm
	mov.u32 %r218, %laneid;
	// end inline asm
	mov.b32 	%r220, %f545;
	mov.b32 	%r226, 1;
	mov.b32 	%r267, 31;
	mov.b32 	%r268, -1;
	// begin inline asm
	shfl.sync.down.b32 %r219, %r220, %r226, %r267, %r268;
	// end inline asm
	mov.b32 	%r225, %f544;
	// begin inline asm
	shfl.sync.down.b32 %r224, %r225, %r226, %r267, %r268;
	// end inline asm
	setp.gt.s32 	%p51, %r218, 30;
	mov.b32 	%f476, %r224;
	mov.b32 	%f477, %r219;
	add.f32 	%f478, %f545, %f477;
	add.f32 	%f479, %f544, %f476;
	selp.f32 	%f480, %f544, %f479, %p51;
	selp.f32 	%f481, %f545, %f478, %p51;
	mov.b32 	%r230, %f481;
	mov.b32 	%r236, 2;
	// begin inline asm
	shfl.sync.down.b32 %r229, %r230, %r236, %r267, %r268;
	// end inline asm
	mov.b32 	%r235, %f480;
	// begin inline asm
	shfl.sync.down.b32 %r234, %r235, %r236, %r267, %r268;
	// end inline asm
	setp.gt.s32 	%p52, %r218, 29;
	mov.b32 	%f482, %r234;
	mov.b32 	%f483, %r229;
	add.f32 	%f484, %f481, %f483;
	add.f32 	%f485, %f480, %f482;
	selp.f32 	%f486, %f480, %f485, %p52;
	selp.f32 	%f487, %f481, %f484, %p52;
	mov.b32 	%r240, %f487;
	mov.b32 	%r246, 4;
	// begin inline asm
	shfl.sync.down.b32 %r239, %r240, %r246, %r267, %r268;
	// end inline asm
	mov.b32 	%r245, %f486;
	// begin inline asm
	shfl.sync.down.b32 %r244, %r245, %r246, %r267, %r268;
	// end inline asm
	setp.gt.s32 	%p53, %r218, 27;
	mov.b32 	%f488, %r244;
	mov.b32 	%f489, %r239;
	add.f32 	%f490, %f487, %f489;
	add.f32 	%f491, %f486, %f488;
	selp.f32 	%f492, %f487, %f490, %p53;
	selp.f32 	%f493, %f486, %f491, %p53;
	mov.b32 	%r250, %f492;
	mov.b32 	%r256, 8;
	// begin inline asm
	shfl.sync.down.b32 %r249, %r250, %r256, %r267, %r268;
	// end inline asm
	mov.b32 	%r255, %f493;
	// begin inline asm
	shfl.sync.down.b32 %r254, %r255, %r256, %r267, %r268;
	// end inline asm
	setp.gt.s32 	%p54, %r218, 23;
	mov.b32 	%f494, %r254;
	mov.b32 	%f495, %r249;
	add.f32 	%f31, %f492, %f495;
	add.f32 	%f32, %f493, %f494;
	selp.f32 	%f573, %f492, %f31, %p54;
	selp.f32 	%f572, %f493, %f32, %p54;
	mov.b32 	%r260, %f573;
	mov.b32 	%r266, 16;
	// begin inline asm
	shfl.sync.down.b32 %r259, %r260, %r266, %r267, %r268;
	// end inline asm
	mov.b32 	%r265, %f572;
	// begin inline asm
	shfl.sync.down.b32 %r264, %r265, %r266, %r267, %r268;
	// end inline asm
	setp.gt.s32 	%p55, %r218, 15;
	@%p55 bra 	$L__BB9_23;
	mov.b32 	%f496, %r264;
	mov.b32 	%f497, %r259;
	add.f32 	%f573, %f31, %f497;
	add.f32 	%f572, %f32, %f496;
	setp.ne.s32 	%p56, %r218, 0;
	@%p56 bra 	$L__BB9_23;
	shr.u32 	%r269, %r1, 2;
	and.b32  	%r270, %r269, 248;
	mov.u32 	%r271, _ZZN3cub18CUB_300001_SM_10006detail6reduce28DeviceReduceSingleTileKernelINS2_10policy_hubIN12ashvardanian17cuda_thrust_fma_t6pair_tEjNS6_18interleaving_add_tEE10Policy1000EN6thrust24THRUST_300001_SM_1000_NS10device_ptrIKS7_EEPS7_jS8_S7_S7_N4cuda3std3__410__identityEEEvT0_T1_T2_T3_T4_T6_E12temp_storage;
	add.s32 	%r272, %r271, %r270;
	st.shared.f32 	[%r272+8], %f573;
	st.shared.f32 	[%r272+12], %f572;
$L__BB9_23:
	bar.sync 	0;
	setp.ne.s32 	%p57, %r1, 0;
	@%p57 bra 	$L__BB9_58;
	ld.shared.f32 	%f498, [_ZZN3cub18CUB_300001_SM_10006detail6reduce28DeviceReduceSingleTileKernelINS2_10policy_hubIN12ashvardanian17cuda_thrust_fma_t6pair_tEjNS6_18interleaving_add_tEE10Policy1000EN6thrust24THRUST_300001_SM_1000_NS10device_ptrIKS7_EEPS7_jS8_S7_S7_N4cuda3std3__410__identityEEEvT0_T1_T2_T3_T4_T6_E12temp_storage+16];
	ld.shared.f32 	%f499, [_ZZN3cub18CUB_300001_SM_10006detail6reduce28DeviceReduceSingleTileKernelINS2_10policy_hubIN12ashvardanian17cuda_thrust_fma_t6pair_tEjNS6_18interleaving_add_tEE10Policy1000EN6thrust24THRUST_300001_SM_1000_NS10device_ptrIKS7_EEPS7_jS8_S7_S7_N4cuda3std3__410__identityEEEvT0_T1_T2_T3_T4_T6_E12temp_storage+20];
	add.f32 	%f500, %f573, %f498;
	add.f32 	%f501, %f572, %f499;
	ld.shared.f32 	%f502, [_ZZN3cub18CUB_300001_SM_10006detail6reduce28DeviceReduceSingleTileKernelINS2_10policy_hubIN12ashvardanian17cuda_thrust_fma_t6pair_tEjNS6_18interleaving_add_tEE10Policy1000EN6thrust24THRUST_300001_SM_1000_NS10device_ptrIKS7_EEPS7_jS8_S7_S7_N4cuda3std3__410__identityEEEvT0_T1_T2_T3_T4_T6_E12temp_storage+24];
	ld.shared.f32 	%f503, [_ZZN3cub18CUB_300001_SM_10006detail6reduce28DeviceReduceSingleTileKernelINS2_10policy_hubIN12ashvardanian17cuda_thrust_fma_t6pair_tEjNS6_18interleaving_add_tEE10Policy1000EN6thrust24THRUST_300001_SM_1000_NS10device_ptrIKS7_EEPS7_jS8_S7_S7_N4cuda3std3__410__identityEEEvT0_T1_T2_T3_T4_T6_E12temp_storage+28];
	add.f32 	%f504, %f500, %f502;
	add.f32 	%f505, %f501, %f503;
	ld.shared.f32 	%f506, [_ZZN3cub18CUB_300001_SM_10006detail6reduce28DeviceReduceSingleTileKernelINS2_10policy_hubIN12ashvardanian17cuda_thrust_fma_t6pair_tEjNS6_18interleaving_add_tEE10Policy1000EN6thrust24THRUST_300001_SM_1000_NS10device_ptrIKS7_EEPS7_jS8_S7_S7_N4cuda3std3__410__identityEEEvT0_T1_T2_T3_T4_T6_E12temp_storage+32];
	ld.shared.f32 	%f507, [_ZZN3cub18CUB_300001_SM_10006detail6reduce28DeviceReduceSingleTileKernelINS2_10policy_hubIN12ashvardanian17cuda_thrust_fma_t6pair_tEjNS6_18interleaving_add_tEE10Policy1000EN6thrust24THRUST_300001_SM_1000_NS10device_ptrIKS7_EEPS7_jS8_S7_S7_N4cuda3std3__410__identityEEEvT0_T1_T2_T3_T4_T6_E12temp_storage+36];
	add.f32 	%f508, %f504, %f506;
	add.f32 	%f509, %f505, %f507;
	ld.shared.f32 	%f510, [_ZZN3cub18CUB_300001_SM_10006detail6reduce28DeviceReduceSingleTileKernelINS2_10policy_hubIN12ashvardanian17cuda_thrust_fma_t6pair_tEjNS6_18interleaving_add_tEE10Policy1000EN6thrust24THRUST_300001_SM_1000_NS10device_ptrIKS7_EEPS7_jS8_S7_S7_N4cuda3std3__410__identityEEEvT0_T1_T2_T3_T4_T6_E12temp_storage+40];
	ld.shared.f32 	%f511, [_ZZN3cub18CUB_300001_SM_10006detail6reduce28DeviceReduceSingleTileKernelINS2_10policy_hubIN12ashvardanian17cuda_thrust_fma_t6pair_tEjNS6_18interleaving_add_tEE10Policy1000EN6thrust24THRUST_300001_SM_1000_NS10device_ptrIKS7_EEPS7_jS8_S7_S7_N4cuda3std3__410__identityEEEvT0_T1_T2_T3_T4_T6_E12temp_storage+44];
	add.f32 	%f512, %f508, %f510;
	add.f32 	%f513, %f509, %f511;
	ld.shared.f32 	%f514, [_ZZN3cub18CUB_300001_SM_10006detail6reduce28DeviceReduceSingleTileKernelINS2_10policy_hubIN12ashvardanian17cuda_thrust_fma_t6pair_tEjNS6_18interleaving_add_tEE10Policy1000EN6thrust24THRUST_300001_SM_1000_NS10device_ptrIKS7_EEPS7_jS8_S7_S7_N4cuda3std3__410__identityEEEvT0_T1_T2_T3_T4_T6_E12temp_storage+48];
	ld.shared.f32 	%f515, [_ZZN3cub18CUB_300001_SM_10006detail6reduce28DeviceReduceSingleTileKernelINS2_10policy_hubIN12ashvardanian17cuda_thrust_fma_t6pair_tEjNS6_18interleaving_add_tEE10Policy1000EN6thrust24THRUST_300001_SM_1000_NS10device_ptrIKS7_EEPS7_jS8_S7_S7_N4cuda3std3__410__identityEEEvT0_T1_T2_T3_T4_T6_E12temp_storage+52];
	add.f32 	%f516, %f512, %f514;
	add.f32 	%f517, %f513, %f515;
	ld.shared.f32 	%f518, [_ZZN3cub18CUB_300001_SM_10006detail6reduce28DeviceReduceSingleTileKernelINS2_10policy_hubIN12ashvardanian17cuda_thrust_fma_t6pair_tEjNS6_18interleaving_add_tEE10Policy1000EN6thrust24THRUST_300001_SM_1000_NS10device_ptrIKS7_EEPS7_jS8_S7_S7_N4cuda3std3__410__identityEEEvT0_T1_T2_T3_T4_T6_E12temp_storage+56];
	ld.shared.f32 	%f519, [_ZZN3cub18CUB_300001_SM_10006detail6reduce28DeviceReduceSingleTileKernelINS2_10policy_hubIN12ashvardanian17cuda_thrust_fma_t6pair_tEjNS6_18interleaving_add_tEE10Policy1000EN6thrust24THRUST_300001_SM_1000_NS10device_ptrIKS7_EEPS7_jS8_S7_S7_N4cuda3std3__410__identityEEEvT0_T1_T2_T3_T4_T6_E12temp_storage+60];
	add.f32 	%f520, %f516, %f518;
	add.f32 	%f521, %f517, %f519;
	ld.shared.f32 	%f522, [_ZZN3cub18CUB_300001_SM_10006detail6reduce28DeviceReduceSingleTileKernelINS2_10policy_hubIN12ashvardanian17cuda_thrust_fma_t6pair_tEjNS6_18interleaving_add_tEE10Policy1000EN6thrust24THRUST_300001_SM_1000_NS10device_ptrIKS7_EEPS7_jS8_S7_S7_N4cuda3std3__410__identityEEEvT0_T1_T2_T3_T4_T6_E12temp_storage+64];
	ld.shared.f32 	%f523, [_ZZN3cub18CUB_300001_SM_10006detail6reduce28DeviceReduceSingleTileKernelINS2_10policy_hubIN12ashvardanian17cuda_thrust_fma_t6pair_tEjNS6_18interleaving_add_tEE10Policy1000EN6thrust24THRUST_300001_SM_1000_NS10device_ptrIKS7_EEPS7_jS8_S7_S7_N4cuda3std3__410__identityEEEvT0_T1_T2_T3_T4_T6_E12temp_storage+68];
	add.f32 	%f573, %f520, %f522;
	add.f32 	%f572, %f521, %f523;
	bra.uni 	$L__BB9_58;
$L__BB9_25:
	// begin inline asm
	mov.u32 %r155, %laneid;
	// end inline asm
	and.b32  	%r206, %r1, 992;
	add.s32 	%r207, %r206, 32;
	setp.gt.u32 	%p35, %r207, %r57;
	not.b32 	%r208, %r206;
	add.s32 	%r209, %r57, %r208;
	selp.b32 	%r204, %r209, 31, %p35;
	mov.b32 	%r157, %f545;
	mov.b32 	%r163, 1;
	mov.b32 	%r205, -1;
	// begin inline asm
	shfl.sync.down.b32 %r156, %r157, %r163, %r204, %r205;
	// end inline asm
	mov.b32 	%r162, %f544;
	// begin inline asm
	shfl.sync.down.b32 %r161, %r162, %r163, %r204, %r205;
	// end inline asm
	setp.lt.s32 	%p36, %r155, %r204;
	mov.b32 	%f434, %r161;
	mov.b32 	%f435, %r156;
	add.f32 	%f436, %f545, %f435;
	add.f32 	%f437, %f544, %f434;
	selp.f32 	%f438, %f436, %f545, %p36;
	selp.f32 	%f439, %f437, %f544, %p36;
	mov.b32 	%r167, %f438;
	mov.b32 	%r173, 2;
	// begin inline asm
	shfl.sync.down.b32 %r166, %r167, %r173, %r204, %r205;
	// end inline asm
	mov.b32 	%r172, %f439;
	// begin inline asm
	shfl.sync.down.b32 %r171, %r172, %r173, %r204, %r205;
	// end inline asm
	add.s32 	%r210, %r155, 2;
	setp.gt.s32 	%p37, %r210, %r204;
	mov.b32 	%f440, %r171;
	mov.b32 	%f441, %r166;
	add.f32 	%f442, %f438, %f441;
	add.f32 	%f443, %f439, %f440;
	selp.f32 	%f444, %f438, %f442, %p37;
	selp.f32 	%f445, %f439, %f443, %p37;
	mov.b32 	%r177, %f444;
	mov.b32 	%r183, 4;
	// begin inline asm
	shfl.sync.down.b32 %r176, %r177, %r183, %r204, %r205;
	// end inline asm
	mov.b32 	%r182, %f445;
	// begin inline asm
	shfl.sync.down.b32 %r181, %r182, %r183, %r204, %r205;
	// end inline asm
	add.s32 	%r211, %r155, 4;
	setp.gt.s32 	%p38, %r211, %r204;
	mov.b32 	%f446, %r181;
	mov.b32 	%f447, %r176;
	add.f32 	%f448, %f444, %f447;
	add.f32 	%f449, %f445, %f446;
	selp.f32 	%f450, %f444, %f448, %p38;
	selp.f32 	%f451, %f445, %f449, %p38;
	mov.b32 	%r187, %f450;
	mov.b32 	%r193, 8;
	// begin inline asm
	shfl.sync.down.b32 %r186, %r187, %r193, %r204, %r205;
	// end inline asm
	mov.b32 	%r192, %f451;
	// begin inline asm
	shfl.sync.down.b32 %r191, %r192, %r193, %r204, %r205;
	// end inline asm
	add.s32 	%r212, %r155, 8;
	setp.gt.s32 	%p39, %r212, %r204;
	mov.b32 	%f452, %r191;
	mov.b32 	%f453, %r186;
	add.f32 	%f454, %f450, %f453;
	add.f32 	%f455, %f451, %f452;
	selp.f32 	%f456, %f450, %f454, %p39;
	selp.f32 	%f457, %f451, %f455, %p39;
	mov.b32 	%r197, %f456;
	mov.b32 	%r203, 16;
	// begin inline asm
	shfl.sync.down.b32 %r196, %r197, %r203, %r204, %r205;
	// end inline asm
	mov.b32 	%r202, %f457;
	// begin inline asm
	shfl.sync.down.b32 %r201, %r202, %r203, %r204, %r205;
	// end inline asm
	add.s32 	%r213, %r155, 16;
	setp.gt.s32 	%p40, %r213, %r204;
	mov.b32 	%f458, %r201;
	mov.b32 	%f459, %r196;
	add.f32 	%f460, %f456, %f459;
	add.f32 	%f461, %f457, %f458;
	selp.f32 	%f573, %f456, %f460, %p40;
	selp.f32 	%f572, %f457, %f461, %p40;
	setp.ne.s32 	%p41, %r155, 0;
	@%p41 bra 	$L__BB9_27;
	shr.u32 	%r214, %r1, 2;
	and.b32  	%r215, %r214, 248;
	mov.u32 	%r216, _ZZN3cub18CUB_300001_SM_10006detail6reduce28DeviceReduceSingleTileKernelINS2_10policy_hubIN12ashvardanian17cuda_thrust_fma_t6pair_tEjNS6_18interleaving_add_tEE10Policy1000EN6thrust24THRUST_300001_SM_1000_NS10device_ptrIKS7_EEPS7_jS8_S7_S7_N4cuda3std3__410__identityEEEvT0_T1_T2_T3_T4_T6_E12temp_storage;
	add.s32 	%r217, %r216, %r215;
	st.shared.f32 	[%r217+8], %f573;
	st.shared.f32 	[%r217+12], %f572;
$L__BB9_27:
	bar.sync 	0;
	setp.ne.s32 	%p42, %r1, 0;
	setp.lt.u32 	%p43, %r57, 33;
	or.pred  	%p44, %p42, %p43;
	@%p44 bra 	$L__BB9_58;
	ld.shared.f32 	%f462, [_ZZN3cub18CUB_300001_SM_10006detail6reduce28DeviceReduceSingleTileKernelINS2_10policy_hubIN12ashvardanian17cuda_thrust_fma_t6pair_tEjNS6_18interleaving_add_tEE10Policy1000EN6thrust24THRUST_300001_SM_1000_NS10device_ptrIKS7_EEPS7_jS8_S7_S7_N4cuda3std3__410__identityEEEvT0_T1_T2_T3_T4_T6_E12temp_storage+16];
	ld.shared.f32 	%f463, [_ZZN3cub18CUB_300001_SM_10006detail6reduce28DeviceReduceSingleTileKernelINS2_10policy_hubIN12ashvardanian17cuda_thrust_fma_t6pair_tEjNS6_18interleaving_add_tEE10Policy1000EN6thrust24THRUST_300001_SM_1000_NS10device_ptrIKS7_EEPS7_jS8_S7_S7_N4cuda3std3__410__identityEEEvT0_T1_T2_T3_T4_T6_E12temp_storage+20];
	add.f32 	%f573, %f573, %f462;
	add.f32 	%f572, %f572, %f463;
	setp.lt.u32 	%p45, %r57, 65;
	@%p45 bra 	$L__BB9_58;
	ld.shared.f32 	%f464, [_ZZN3cub18CUB_300001_SM_10006detail6reduce28DeviceReduceSingleTileKernelINS2_10policy_hubIN12ashvardanian17cuda_thrust_fma_t6pair_tEjNS6_18interleaving_add_tEE10Policy1000EN6thrust24THRUST_300001_SM_1000_NS10device_ptrIKS7_EEPS7_jS8_S7_S7_N4cuda3std3__410__identityEEEvT0_T1_T2_T3_T4_T6_E12temp_storage+24];
	ld.shared.f32 	%f465, [_ZZN3cub18CUB_300001_SM_10006detail6reduce28DeviceReduceSingleTileKernelINS2_10policy_hubIN12ashvardanian17cuda_thrust_fma_t6pair_tEjNS6_18interleaving_add_tEE10Policy1000EN6thrust24THRUST_300001_SM_1000_NS10device_ptrIKS7_EEPS7_jS8_S7_S7_N4cuda3std3__410__identityEEEvT0_T1_T2_T3_T4_T6_E12temp_storage+28];
	add.f32 	%f573, %f573, %f464;
	add.f32 	%f572, %f572, %f465;
	setp.lt.u32 	%p46, %r57, 97;
	@%p46 bra 	$L__BB9_58;
	ld.shared.f32 	%f466, [_ZZN3cub18CUB_300001_SM_10006detail6reduce28DeviceReduceSingleTileKernelINS2_10policy_hubIN12ashvardanian17cuda_thrust_fma_t6pair_tEjNS6_18interleaving_add_tEE10Policy1000EN6thrust24THRUST_300001_SM_1000_NS10device_ptrIKS7_EEPS7_jS8_S7_S7_N4cuda3std3__410__identityEEEvT0_T1_T2_T3_T4_T6_E12temp_storage+32];
	ld.shared.f32 	%f467, [_ZZN3cub18CUB_300001_SM_10006detail6reduce28DeviceReduceSingleTileKernelINS2_10policy_hubIN12ashvardanian17cuda_thrust_fma_t6pair_tEjNS6_18interleaving_add_tEE10Policy1000EN6thrust24THRUST_300001_SM_1000_NS10device_ptrIKS7_EEPS7_jS8_S7_S7_N4cuda3std3__410__identityEEEvT0_T1_T2_T3_T4_T6_E12temp_storage+36];
	add.f32 	%f573, %f573, %f466;
	add.f32 	%f572, %f572, %f467;
	setp.lt.u32 	%p47, %r57, 129;
	@%p47 bra 	$L__BB9_58;
	ld.shared.f32 	%f468, [_ZZN3cub18CUB_300001_SM_10006detail6reduce28DeviceReduceSingleTileKernelINS2_10policy_hubIN12ashvardanian17cuda_thrust_fma_t6pair_tEjNS6_18interleaving_add_tEE10Policy1000EN6thrust24THRUST_300001_SM_1000_NS10device_ptrIKS7_EEPS7_jS8_S7_S7_N4cuda3std3__410__identityEEEvT0_T1_T2_T3_T4_T6_E12temp_storage+40];
	ld.shared.f32 	%f469, [_ZZN3cub18CUB_300001_SM_10006detail6reduce28DeviceReduceSingleTileKernelINS2_10policy_hubIN12ashvardanian17cuda_thrust_fma_t6pair_tEjNS6_18interleaving_add_tEE10Policy1000EN6thrust24THRUST_300001_SM_1000_NS10device_ptrIKS7_EEPS7_jS8_S7_S7_N4cuda3std3__410__identityEEEvT0_T1_T2_T3_T4_T6_E12temp_storage+44];
	add.f32 	%f573, %f573, %f468;
	add.f32 	%f572, %f572, %f469;
	setp.lt.u32 	%p48, %r57, 161;
	@%p48 bra 	$L__BB9_58;
	ld.shared.f32 	%f470, [_ZZN3cub18CUB_300001_SM_10006detail6reduce28DeviceReduceSingleTileKernelINS2_10policy_hubIN12ashvardanian17cuda_thrust_fma_t6pair_tEjNS6_18interleaving_add_tEE10Policy1000EN6thrust24THRUST_300001_SM_1000_NS10device_ptrIKS7_EEPS7_jS8_S7_S7_N4cuda3std3__410__identityEEEvT0_T1_T2_T3_T4_T6_E12temp_storage+48];
	ld.shared.f32 	%f471, [_ZZN3cub18CUB_300001_SM_10006detail6reduce28DeviceReduceSingleTileKernelINS2_10policy_hubIN12ashvardanian17cuda_thrust_fma_t6pair_tEjNS6_18interleaving_add_tEE10Policy1000EN6thrust24THRUST_300001_SM_1000_NS10device_ptrIKS7_EEPS7_jS8_S7_S7_N4cuda3std3__410__identityEEEvT0_T1_T2_T3_T4_T6_E12temp_storage+52];
	add.f32 	%f573, %f573, %f470;
	add.f32 	%f572, %f572, %f471;
	setp.lt.u32 	%p49, %r57, 193;
	@%p49 bra 	$L__BB9_58;
	ld.shared.f32 	%f472, [_ZZN3cub18CUB_300001_SM_10006detail6reduce28DeviceReduceSingleTileKernelINS2_10policy_hubIN12ashvardanian17cuda_thrust_fma_t6pair_tEjNS6_18interleaving_add_tEE10Policy1000EN6thrust24THRUST_300001_SM_1000_NS10device_ptrIKS7_EEPS7_jS8_S7_S7_N4cuda3std3__410__identityEEEvT0_T1_T2_T3_T4_T6_E12temp_storage+56];
	ld.shared.f32 	%f473, [_ZZN3cub18CUB_300001_SM_10006detail6reduce28DeviceReduceSingleTileKernelINS2_10policy_hubIN12ashvardanian17cuda_thrust_fma_t6pair_tEjNS6_18interleaving_add_tEE10Policy1000EN6thrust24THRUST_300001_SM_1000_NS10device_ptrIKS7_EEPS7_jS8_S7_S7_N4cuda3std3__410__identityEEEvT0_T1_T2_T3_T4_T6_E12temp_storage+60];
	add.f32 	%f573, %f573, %f472;
	add.f32 	%f572, %f572, %f473;
	setp.lt.u32 	%p50, %r57, 225;
	@%p50 bra 	$L__BB9_58;
	ld.shared.f32 	%f474, [_ZZN3cub18CUB_300001_SM_10006detail6reduce28DeviceReduceSingleTileKernelINS2_10policy_hubIN12ashvardanian17cuda_thrust_fma_t6pair_tEjNS6_18interleaving_add_tEE10Policy1000EN6thrust24THRUST_300001_SM_1000_NS10device_ptrIKS7_EEPS7_jS8_S7_S7_N4cuda3std3__410__identityEEEvT0_T1_T2_T3_T4_T6_E12temp_storage+64];
	ld.shared.f32 	%f475, [_ZZN3cub18CUB_300001_SM_10006detail6reduce28DeviceReduceSingleTileKernelINS2_10policy_hubIN12ashvardanian17cuda_thrust_fma_t6pair_tEjNS6_18interleaving_add_tEE10Policy1000EN6thrust24THRUST_300001_SM_1000_NS10device_ptrIKS7_EEPS7_jS8_S7_S7_N4cuda3std3__410__identityEEEvT0_T1_T2_T3_T4_T6_E12temp_storage+68];
	add.f32 	%f573, %f573, %f474;
	add.f32 	%f572, %f572, %f475;
	bra.uni 	$L__BB9_58;
$L__BB9_35:
	mov.u32 	%r24, %tid.x;
	mul.wide.u32 	%rd11, %r24, 8;
	add.s64 	%rd12, %rd2, %rd11;
	ld.global.f32 	%f105, [%rd12];
	ld.global.f32 	%f106, [%rd12+4];
	ld.global.f32 	%f107, [%rd12+2048];
	ld.global.f32 	%f108, [%rd12+2052];
	ld.global.f32 	%f109, [%rd12+4096];
	ld.global.f32 	%f110, [%rd12+4100];
	ld.global.f32 	%f111, [%rd12+6144];
	ld.global.f32 	%f112, [%rd12+6148];
	ld.global.f32 	%f113, [%rd12+8192];
	ld.global.f32 	%f114, [%rd12+8196];
	ld.global.f32 	%f115, [%rd12+10240];
	ld.global.f32 	%f116, [%rd12+10244];
	ld.global.f32 	%f117, [%rd12+12288];
	ld.global.f32 	%f118, [%rd12+12292];
	ld.global.f32 	%f119, [%rd12+14336];
	ld.global.f32 	%f120, [%rd12+14340];
	add.f32 	%f121, %f105, %f107;
	add.f32 	%f122, %f106, %f108;
	add.f32 	%f123, %f121, %f109;
	add.f32 	%f124, %f122, %f110;
	add.f32 	%f125, %f123, %f111;
	add.f32 	%f126, %f124, %f112;
	add.f32 	%f127, %f125, %f113;
	add.f32 	%f128, %f126, %f114;
	add.f32 	%f129, %f127, %f115;
	add.f32 	%f130, %f128, %f116;
	add.f32 	%f131, %f129, %f117;
	add.f32 	%f132, %f130, %f118;
	add.f32 	%f569, %f131, %f119;
	add.f32 	%f568, %f132, %f120;
	add.s32 	%r25, %r57, -2048;
	setp.lt.u32 	%p3, %r25, 2048;
	mov.b32 	%r283, 2048;
	@%p3 bra 	$L__BB9_39;
	mov.b32 	%r283, 2048;
$L__BB9_37:
	add.s32 	%r60, %r24, %r283;
	mul.wide.u32 	%rd13, %r60, 8;
	add.s64 	%rd14, %rd2, %rd13;
	ld.global.f32 	%f133, [%rd14];
	ld.global.f32 	%f134, [%rd14+4];
	ld.global.f32 	%f135, [%rd14+2048];
	ld.global.f32 	%f136, [%rd14+2052];
	ld.global.f32 	%f137, [%rd14+4096];
	ld.global.f32 	%f138, [%rd14+4100];
	ld.global.f32 	%f139, [%rd14+6144];
	ld.global.f32 	%f140, [%rd14+6148];
	ld.global.f32 	%f141, [%rd14+8192];
	ld.global.f32 	%f142, [%rd14+8196];
	ld.global.f32 	%f143, [%rd14+10240];
	ld.global.f32 	%f144, [%rd14+10244];
	ld.global.f32 	%f145, [%rd14+12288];
	ld.global.f32 	%f146, [%rd14+12292];
	ld.global.f32 	%f147, [%rd14+14336];
	ld.global.f32 	%f148, [%rd14+14340];
	add.f32 	%f149, %f569, %f133;
	add.f32 	%f150, %f568, %f134;
	add.f32 	%f151, %f149, %f135;
	add.f32 	%f152, %f150, %f136;
	add.f32 	%f153, %f151, %f137;
	add.f32 	%f154, %f152, %f138;
	add.f32 	%f155, %f153, %f139;
	add.f32 	%f156, %f154, %f140;
	add.f32 	%f157, %f155, %f141;
	add.f32 	%f158, %f156, %f142;
	add.f32 	%f159, %f157, %f143;
	add.f32 	%f160, %f158, %f144;
	add.f32 	%f161, %f159, %f145;
	add.f32 	%f162, %f160, %f146;
	add.f32 	%f569, %f161, %f147;
	add.f32 	%f568, %f162, %f148;
	sub.s32 	%r61, %r57, %r283;
	setp.lt.u32 	%p4, %r61, 2048;
	@%p4 bra 	$L__BB9_53;
	add.s32 	%r283, %r283, 2048;
	setp.le.u32 	%p5, %r283, %r25;
	@%p5 bra 	$L__BB9_37;
$L__BB9_39:
	setp.le.u32 	%p6, %r57, %r283;
	sub.s32 	%r62, %r57, %r283;
	setp.ge.s32 	%p7, %r24, %r62;
	or.pred  	%p8, %p6, %p7;
	@%p8 bra 	$L__BB9_53;
	not.b32 	%r64, %r24;
	add.s32 	%r65, %r57, %r64;
	sub.s32 	%r66, %r65, %r283;
	shr.u32 	%r67, %r66, 8;
	add.s32 	%r29, %r67, 1;
	and.b32  	%r30, %r29, 15;
	setp.lt.u32 	%p9, %r66, 3840;
	mov.u32 	%r288, %r24;
	@%p9 bra 	$L__BB9_44;
	or.b32  	%r286, %r24, 2048;
	add.s32 	%r285, %r24, %r283;
	and.b32  	%r68, %r29, 33554416;
	neg.s32 	%r284, %r68;
$L__BB9_42:
	.pragma "nounroll";
	mul.wide.u32 	%rd15, %r285, 8;
	add.s64 	%rd16, %rd2, %rd15;
	ld.global.f32 	%f164, [%rd16];
	ld.global.f32 	%f165, [%rd16+4];
	add.f32 	%f166, %f569, %f164;
	add.f32 	%f167, %f568, %f165;
	add.s32 	%r69, %r285, 256;
	mul.wide.u32 	%rd17, %r69, 8;
	add.s64 	%rd18, %rd2, %rd17;
	ld.global.f32 	%f168, [%rd18];
	ld.global.f32 	%f169, [%rd18+4];
	add.f32 	%f170, %f166, %f168;
	add.f32 	%f171, %f167, %f169;
	add.s32 	%r70, %r285, 512;
	mul.wide.u32 	%rd19, %r70, 8;
	add.s64 	%rd20, %rd2, %rd19;
	ld.global.f32 	%f172, [%rd20];
	ld.global.f32 	%f173, [%rd20+4];
	add.f32 	%f174, %f170, %f172;
	add.f32 	%f175, %f171, %f173;
	add.s32 	%r71, %r285, 768;
	mul.wide.u32 	%rd21, %r71, 8;
	add.s64 	%rd22, %rd2, %rd21;
	ld.global.f32 	%f176, [%rd22];
	ld.global.f32 	%f177, [%rd22+4];
	add.f32 	%f178, %f174, %f176;
	add.f32 	%f179, %f175, %f177;
	add.s32 	%r72, %r285, 1024;
	mul.wide.u32 	%rd23, %r72, 8;
	add.s64 	%rd24, %rd2, %rd23;
	ld.global.f32 	%f180, [%rd24];
	ld.global.f32 	%f181, [%rd24+4];
	add.f32 	%f182, %f178, %f180;
	add.f32 	%f183, %f179, %f181;
	add.s32 	%r73, %r285, 1280;
	mul.wide.u32 	%rd25, %r73, 8;
	add.s64 	%rd26, %rd2, %rd25;
	ld.global.f32 	%f184, [%rd26];
	ld.global.f32 	%f185, [%rd26+4];
	add.f32 	%f186, %f182, %f184;
	add.f32 	%f187, %f183, %f185;
	add.s32 	%r74, %r285, 1536;
	mul.wide.u32 	%rd27, %r74, 8;
	add.s64 	%rd28, %rd2, %rd27;
	ld.global.f32 	%f188, [%rd28];
	ld.global.f32 	%f189, [%rd28+4];
	add.f32 	%f190, %f186, %f188;
	add.f32 	%f191, %f187, %f189;
	add.s32 	%r75, %r285, 1792;
	mul.wide.u32 	%rd29, %r75, 8;
	add.s64 	%rd30, %rd2, %rd29;
	ld.global.f32 	%f192, [%rd30];
	ld.global.f32 	%f193, [%rd30+4];
	add.f32 	%f194, %f190, %f192;
	add.f32 	%f195, %f191, %f193;
	add.s32 	%r76, %r285, 2048;
	mul.wide.u32 	%rd31, %r76, 8;
	add.s64 	%rd32, %rd2, %rd31;
	ld.global.f32 	%f196, [%rd32];
	ld.global.f32 	%f197, [%rd32+4];
	add.f32 	%f198, %f194, %f196;
	add.f32 	%f199, %f195, %f197;
	add.s32 	%r77, %r285, 2304;
	mul.wide.u32 	%rd33, %r77, 8;
	add.s64 	%rd34, %rd2, %rd33;
	ld.global.f32 	%f200, [%rd34];
	ld.global.f32 	%f201, [%rd34+4];
	add.f32 	%f202, %f198, %f200;
	add.f32 	%f203, %f199, %f201;
	add.s32 	%r78, %r285, 2560;
	mul.wide.u32 	%rd35, %r78, 8;
	add.s64 	%rd36, %rd2, %rd35;
	ld.global.f32 	%f204, [%rd36];
	ld.global.f32 	%f205, [%rd36+4];
	add.f32 	%f206, %f202, %f204;
	add.f32 	%f207, %f203, %f205;
	add.s32 	%r79, %r285, 2816;
	mul.wide.u32 	%rd37, %r79, 8;
	add.s64 	%rd38, %rd2, %rd37;
	ld.global.f32 	%f208, [%rd38];
	ld.global.f32 	%f209, [%rd38+4];
	add.f32 	%f210, %f206, %f208;
	add.f32 	%f211, %f207, %f209;
	add.s32 	%r80, %r285, 3072;
	mul.wide.u32 	%rd39, %r80, 8;
	add.s64 	%rd40, %rd2, %rd39;
	ld.global.f32 	%f212, [%rd40];
	ld.global.f32 	%f213, [%rd40+4];
	add.f32 	%f214, %f210, %f212;
	add.f32 	%f215, %f211, %f213;
	add.s32 	%r81, %r285, 3328;
	mul.wide.u32 	%rd41, %r81, 8;
	add.s64 	%rd42, %rd2, %rd41;
	ld.global.f32 	%f216, [%rd42];
	ld.global.f32 	%f217, [%rd42+4];
	add.f32 	%f218, %f214, %f216;
	add.f32 	%f219, %f215, %f217;
	add.s32 	%r82, %r285, 3584;
	mul.wide.u32 	%rd43, %r82, 8;
	add.s64 	%rd44, %rd2, %rd43;
	ld.global.f32 	%f220, [%rd44];
	ld.global.f32 	%f221, [%rd44+4];
	add.f32 	%f222, %f218, %f220;
	add.f32 	%f223, %f219, %f221;
	add.s32 	%r83, %r285, 3840;
	mul.wide.u32 	%rd45, %r83, 8;
	add.s64 	%rd46, %rd2, %rd45;
	ld.global.f32 	%f224, [%rd46];
	ld.global.f32 	%f225, [%rd46+4];
	add.f32 	%f569, %f222, %f224;
	add.f32 	%f568, %f223, %f225;
	add.s32 	%r286, %r286, 4096;
	add.s32 	%r285, %r285, 4096;
	add.s32 	%r284, %r284, 16;
	setp.ne.s32 	%p10, %r284, 0;
	@%p10 bra 	$L__BB9_42;
	add.s32 	%r288, %r286, -2048;
$L__BB9_44:
	setp.eq.s32 	%p11, %r30, 0;
	@%p11 bra 	$L__BB9_53;
	and.b32  	%r42, %r29, 7;
	setp.lt.u32 	%p12, %r30, 8;
	@%p12 bra 	$L__BB9_47;
	add.s32 	%r84, %r288, %r283;
	mul.wide.u32 	%rd47, %r84, 8;
	add.s64 	%rd48, %rd2, %rd47;
	ld.global.f32 	%f227, [%rd48];
	ld.global.f32 	%f228, [%rd48+4];
	add.f32 	%f229, %f569, %f227;
	add.f32 	%f230, %f568, %f228;
	add.s32 	%r85, %r84, 256;
	mul.wide.u32 	%rd49, %r85, 8;
	add.s64 	%rd50, %rd2, %rd49;
	ld.global.f32 	%f231, [%rd50];
	ld.global.f32 	%f232, [%rd50+4];
	add.f32 	%f233, %f229, %f231;
	add.f32 	%f234, %f230, %f232;
	add.s32 	%r86, %r84, 512;
	mul.wide.u32 	%rd51, %r86, 8;
	add.s64 	%rd52, %rd2, %rd51;
	ld.global.f32 	%f235, [%rd52];
	ld.global.f32 	%f236, [%rd52+4];
	add.f32 	%f237, %f233, %f235;
	add.f32 	%f238, %f234, %f236;
	add.s32 	%r87, %r84, 768;
	mul.wide.u32 	%rd53, %r87, 8;
	add.s64 	%rd54, %rd2, %rd53;
	ld.global.f32 	%f239, [%rd54];
	ld.global.f32 	%f240, [%rd54+4];
	add.f32 	%f241, %f237, %f239;
	add.f32 	%f242, %f238, %f240;
	add.s32 	%r88, %r84, 1024;
	mul.wide.u32 	%rd55, %r88, 8;
	add.s64 	%rd56, %rd2, %rd55;
	ld.global.f32 	%f243, [%rd56];
	ld.global.f32 	%f244, [%rd56+4];
	add.f32 	%f245, %f241, %f243;
	add.f32 	%f246, %f242, %f244;
	add.s32 	%r89, %r84, 1280;
	mul.wide.u32 	%rd57, %r89, 8;
	add.s64 	%rd58, %rd2, %rd57;
	ld.global.f32 	%f247, [%rd58];
	ld.global.f32 	%f248, [%rd58+4];
	add.f32 	%f249, %f245, %f247;
	add.f32 	%f250, %f246, %f248;
	add.s32 	%r90, %r84, 1536;
	mul.wide.u32 	%rd59, %r90, 8;
	add.s64 	%rd60, %rd2, %rd59;
	ld.global.f32 	%f251, [%rd60];
	ld.global.f32 	%f252, [%rd60+4];
	add.f32 	%f253, %f249, %f251;
	add.f32 	%f254, %f250, %f252;
	add.s32 	%r91, %r84, 1792;
	mul.wide.u32 	%rd61, %r91, 8;
	add.s64 	%rd62, %rd2, %rd61;
	ld.global.f32 	%f255, [%rd62];
	ld.global.f32 	%f256, [%rd62+4];
	add.f32 	%f569, %f253, %f255;
	add.f32 	%f568, %f254, %f256;
	add.s32 	%r288, %r288, 2048;
$L__BB9_47:
	setp.eq.s32 	%p13, %r42, 0;
	@%p13 bra 	$L__BB9_53;
	and.b32  	%r45, %r29, 3;
	setp.lt.u32 	%p14, %r42, 4;
	@%p14 bra 	$L__BB9_50;
	add.s32 	%r92, %r288, %r283;
	mul.wide.u32 	%rd63, %r92, 8;
	add.s64 	%rd64, %rd2, %rd63;
	ld.global.f32 	%f258, [%rd64];
	ld.global.f32 	%f259, [%rd64+4];
	add.f32 	%f260, %f569, %f258;
	add.f32 	%f261, %f568, %f259;
	add.s32 	%r93, %r92, 256;
	mul.wide.u32 	%rd65, %r93, 8;
	add.s64 	%rd66, %rd2, %rd65;
	ld.global.f32 	%f262, [%rd66];
	ld.global.f32 	%f263, [%rd66+4];
	add.f32 	%f264, %f260, %f262;
	add.f32 	%f265, %f261, %f263;
	add.s32 	%r94, %r92, 512;
	mul.wide.u32 	%rd67, %r94, 8;
	add.s64 	%rd68, %rd2, %rd67;
	ld.global.f32 	%f266, [%rd68];
	ld.global.f32 	%f267, [%rd68+4];
	add.f32 	%f268, %f264, %f266;
	add.f32 	%f269, %f265, %f267;
	add.s32 	%r95, %r92, 768;
	mul.wide.u32 	%rd69, %r95, 8;
	add.s64 	%rd70, %rd2, %rd69;
	ld.global.f32 	%f270, [%rd70];
	ld.global.f32 	%f271, [%rd70+4];
	add.f32 	%f569, %f268, %f270;
	add.f32 	%f568, %f269, %f271;
	add.s32 	%r288, %r288, 1024;
$L__BB9_50:
	setp.eq.s32 	%p15, %r45, 0;
	@%p15 bra 	$L__BB9_53;
	add.s32 	%r291, %r288, %r283;
	neg.s32 	%r290, %r45;
$L__BB9_52:
	.pragma "nounroll";
	mul.wide.u32 	%rd71, %r291, 8;
	add.s64 	%rd72, %rd2, %rd71;
	ld.global.f32 	%f272, [%rd72];
	ld.global.f32 	%f273, [%rd72+4];
	add.f32 	%f569, %f569, %f272;
	add.f32 	%f568, %f568, %f273;
	add.s32 	%r291, %r291, 256;
	add.s32 	%r290, %r290, 1;
	setp.ne.s32 	%p16, %r290, 0;
	@%p16 bra 	$L__BB9_52;
$L__BB9_53:
	// begin inline asm
	mov.u32 %r96, %laneid;
	// end inline asm
	mov.b32 	%r98, %f569;
	mov.b32 	%r104, 1;
	mov.b32 	%r145, 31;
	mov.b32 	%r146, -1;
	// begin inline asm
	shfl.sync.down.b32 %r97, %r98, %r104, %r145, %r146;
	// end inline asm
	mov.b32 	%r103, %f568;
	// begin inline asm
	shfl.sync.down.b32 %r102, %r103, %r104, %r145, %r146;
	// end inline asm
	setp.gt.s32 	%p17, %r96, 30;
	mov.b32 	%f274, %r102;
	mov.b32 	%f275, %r97;
	add.f32 	%f276, %f569, %f275;
	add.f32 	%f277, %f568, %f274;
	selp.f32 	%f278, %f569, %f276, %p17;
	selp.f32 	%f279, %f568, %f277, %p17;
	mov.b32 	%r108, %f278;
	mov.b32 	%r114, 2;
	// begin inline asm
	shfl.sync.down.b32 %r107, %r108, %r114, %r145, %r146;
	// end inline asm
	mov.b32 	%r113, %f279;
	// begin inline asm
	shfl.sync.down.b32 %r112, %r113, %r114, %r145, %r146;
	// end inline asm
	setp.gt.s32 	%p18, %r96, 29;
	mov.b32 	%f280, %r112;
	mov.b32 	%f281, %r107;
	add.f32 	%f282, %f278, %f281;
	add.f32 	%f283, %f279, %f280;
	selp.f32 	%f284, %f278, %f282, %p18;
	selp.f32 	%f285, %f279, %f283, %p18;
	mov.b32 	%r118, %f284;
	mov.b32 	%r124, 4;
	// begin inline asm
	shfl.sync.down.b32 %r117, %r118, %r124, %r145, %r146;
	// end inline asm
	mov.b32 	%r123, %f285;
	// begin inline asm
	shfl.sync.down.b32 %r122, %r123, %r124, %r145, %r146;
	// end inline asm
	setp.gt.s32 	%p19, %r96, 27;
	mov.b32 	%f286, %r122;
	mov.b32 	%f287, %r117;
	add.f32 	%f288, %f284, %f287;
	add.f32 	%f289, %f285, %f286;
	selp.f32 	%f290, %f284, %f288, %p19;
	selp.f32 	%f291, %f285, %f289, %p19;
	mov.b32 	%r128, %f290;
	mov.b32 	%r134, 8;
	// begin inline asm
	shfl.sync.down.b32 %r127, %r128, %r134, %r145, %r146;
	// end inline asm
	mov.b32 	%r133, %f291;
	// begin inline asm
	shfl.sync.down.b32 %r132, %r133, %r134, %r145, %r146;
	// end inline asm
	setp.gt.s32 	%p20, %r96, 23;
	mov.b32 	%f292, %r132;
	mov.b32 	%f293, %r127;
	add.f32 	%f91, %f290, %f293;
	add.f32 	%f92, %f291, %f292;
	selp.f32 	%f573, %f290, %f91, %p20;
	selp.f32 	%f572, %f291, %f92, %p20;
	mov.b32 	%r138, %f573;
	mov.b32 	%r144, 16;
	// begin inline asm
	shfl.sync.down.b32 %r137, %r138, %r144, %r145, %r146;
	// end inline asm
	mov.b32 	%r143, %f572;
	// begin inline asm
	shfl.sync.down.b32 %r142, %r143, %r144, %r145, %r146;
	// end inline asm
	setp.gt.s32 	%p21, %r96, 15;
	@%p21 bra 	$L__BB9_56;
	mov.b32 	%f294, %r142;
	mov.b32 	%f295, %r137;
	add.f32 	%f573, %f91, %f295;
	add.f32 	%f572, %f92, %f294;
	setp.ne.s32 	%p22, %r96, 0;
	@%p22 bra 	$L__BB9_56;
	shr.u32 	%r147, %r24, 2;
	and.b32  	%r148, %r147, 248;
	mov.u32 	%r149, _ZZN3cub18CUB_300001_SM_10006detail6reduce28DeviceReduceSingleTileKernelINS2_10policy_hubIN12ashvardanian17cuda_thrust_fma_t6pair_tEjNS6_18interleaving_add_tEE10Policy1000EN6thrust24THRUST_300001_SM_1000_NS10device_ptrIKS7_EEPS7_jS8_S7_S7_N4cuda3std3__410__identityEEEvT0_T1_T2_T3_T4_T6_E12temp_storage;
	add.s32 	%r150, %r149, %r148;
	st.shared.f32 	[%r150+8], %f573;
	st.shared.f32 	[%r150+12], %f572;
$L__BB9_56:
	bar.sync 	0;
	setp.ne.s32 	%p23, %r24, 0;
	@%p23 bra 	$L__BB9_58;
	ld.shared.f32 	%f296, [_ZZN3cub18CUB_300001_SM_10006detail6reduce28DeviceReduceSingleTileKernelINS2_10policy_hubIN12ashvardanian17cuda_thrust_fma_t6pair_tEjNS6_18interleaving_add_tEE10Policy1000EN6thrust24THRUST_300001_SM_1000_NS10device_ptrIKS7_EEPS7_jS8_S7_S7_N4cuda3std3__410__identityEEEvT0_T1_T2_T3_T4_T6_E12temp_storage+16];
	ld.shared.f32 	%f297, [_ZZN3cub18CUB_300001_SM_10006detail6reduce28DeviceReduceSingleTileKernelINS2_10policy_hubIN12ashvardanian17cuda_thrust_fma_t6pair_tEjNS6_18interleaving_add_tEE10Policy1000EN6thrust24THRUST_300001_SM_1000_NS10device_ptrIKS7_EEPS7_jS8_S7_S7_N4cuda3std3__410__identityEEEvT0_T1_T2_T3_T4_T6_E12temp_storage+20];
	add.f32 	%f298, %f573, %f296;
	add.f32 	%f299, %f572, %f297;
	ld.shared.f32 	%f300, [_ZZN3cub18CUB_300001_SM_10006detail6reduce28DeviceReduceSingleTileKernelINS2_10policy_hubIN12ashvardanian17cuda_thrust_fma_t6pair_tEjNS6_18interleaving_add_tEE10Policy1000EN6thrust24THRUST_300001_SM_1000_NS10device_ptrIKS7_EEPS7_jS8_S7_S7_N4cuda3std3__410__identityEEEvT0_T1_T2_T3_T4_T6_E12temp_storage+24];
	ld.shared.f32 	%f301, [_ZZN3cub18CUB_300001_SM_10006detail6reduce28DeviceReduceSingleTileKernelINS2_10policy_hubIN12ashvardanian17cuda_thrust_fma_t6pair_tEjNS6_18interleaving_add_tEE10Policy1000EN6thrust24THRUST_300001_SM_1000_NS10device_ptrIKS7_EEPS7_jS8_S7_S7_N4cuda3std3__410__identityEEEvT0_T1_T2_T3_T4_T6_E12temp_storage+28];
	add.f32 	%f302, %f298, %f300;
	add.f32 	%f303, %f299, %f301;
	ld.shared.f32 	%f304, [_ZZN3cub18CUB_300001_SM_10006detail6reduce28DeviceReduceSingleTileKernelINS2_10policy_hubIN12ashvardanian17cuda_thrust_fma_t6pair_tEjNS6_18interleaving_add_tEE10Policy1000EN6thrust24THRUST_300001_SM_1000_NS10device_ptrIKS7_EEPS7_jS8_S7_S7_N4cuda3std3__410__identityEEEvT0_T1_T2_T3_T4_T6_E12temp_storage+32];
	ld.shared.f32 	%f305, [_ZZN3cub18CUB_300001_SM_10006detail6reduce28DeviceReduceSingleTileKernelINS2_10policy_hubIN12ashvardanian17cuda_thrust_fma_t6pair_tEjNS6_18interleaving_add_tEE10Policy1000EN6thrust24THRUST_300001_SM_1000_NS10device_ptrIKS7_EEPS7_jS8_S7_S7_N4cuda3std3__410__identityEEEvT0_T1_T2_T3_T4_T6_E12temp_storage+36];
	add.f32 	%f306, %f302, %f304;
	add.f32 	%f307, %f303, %f305;
	ld.shared.f32 	%f308, [_ZZN3cub18CUB_300001_SM_10006detail6reduce28DeviceReduceSingleTileKernelINS2_10policy_hubIN12ashvardanian17cuda_thrust_fma_t6pair_tEjNS6_18interleaving_add_tEE10Policy1000EN6thrust24THRUST_300001_SM_1000_NS10device_ptrIKS7_EEPS7_jS8_S7_S7_N4cuda3std3__410__identityEEEvT0_T1_T2_T3_T4_T6_E12temp_storage+40];
	ld.shared.f32 	%f309, [_ZZN3cub18CUB_300001_SM_10006detail6reduce28DeviceReduceSingleTileKernelINS2_10policy_hubIN12ashvardanian17cuda_thrust_fma_t6pair_tEjNS6_18interleaving_add_tEE10Policy1000EN6thrust24THRUST_300001_SM_1000_NS10device_ptrIKS7_EEPS7_jS8_S7_S7_N4cuda3std3__410__identityEEEvT0_T1_T2_T3_T4_T6_E12temp_storage+44];
	add.f32 	%f310, %f306, %f308;
	add.f32 	%f311, %f307, %f309;
	ld.shared.f32 	%f312, [_ZZN3cub18CUB_300001_SM_10006detail6reduce28DeviceReduceSingleTileKernelINS2_10policy_hubIN12ashvardanian17cuda_thrust_fma_t6pair_tEjNS6_18interleaving_add_tEE10Policy1000EN6thrust24THRUST_300001_SM_1000_NS10device_ptrIKS7_EEPS7_jS8_S7_S7_N4cuda3std3__410__identityEEEvT0_T1_T2_T3_T4_T6_E12temp_storage+48];
	ld.shared.f32 	%f313, [_ZZN3cub18CUB_300001_SM_10006detail6reduce28DeviceReduceSingleTileKernelINS2_10policy_hubIN12ashvardanian17cuda_thrust_fma_t6pair_tEjNS6_18interleaving_add_tEE10Policy1000EN6thrust24THRUST_300001_SM_1000_NS10device_ptrIKS7_EEPS7_jS8_S7_S7_N4cuda3std3__410__identityEEEvT0_T1_T2_T3_T4_T6_E12temp_storage+52];
	add.f32 	%f314, %f310, %f312;
	add.f32 	%f315, %f311, %f313;
	ld.shared.f32 	%f316, [_ZZN3cub18CUB_300001_SM_10006detail6reduce28DeviceReduceSingleTileKernelINS2_10policy_hubIN12ashvardanian17cuda_thrust_fma_t6pair_tEjNS6_18interleaving_add_tEE10Policy1000EN6thrust24THRUST_300001_SM_1000_NS10device_ptrIKS7_EEPS7_jS8_S7_S7_N4cuda3std3__410__identityEEEvT0_T1_T2_T3_T4_T6_E12temp_storage+56];
	ld.shared.f32 	%f317, [_ZZN3cub18CUB_300001_SM_10006detail6reduce28DeviceReduceSingleTileKernelINS2_10policy_hubIN12ashvardanian17cuda_thrust_fma_t6pair_tEjNS6_18interleaving_add_tEE10Policy1000EN6thrust24THRUST_300001_SM_1000_NS10device_ptrIKS7_EEPS7_jS8_S7_S7_N4cuda3std3__410__identityEEEvT0_T1_T2_T3_T4_T6_E12temp_storage+60];
	add.f32 	%f318, %f314, %f316;
	add.f32 	%f319, %f315, %f317;
	ld.shared.f32 	%f320, [_ZZN3cub18CUB_300001_SM_10006detail6reduce28DeviceReduceSingleTileKernelINS2_10policy_hubIN12ashvardanian17cuda_thrust_fma_t6pair_tEjNS6_18interleaving_add_tEE10Policy1000EN6thrust24THRUST_300001_SM_1000_NS10device_ptrIKS7_EEPS7_jS8_S7_S7_N4cuda3std3__410__identityEEEvT0_T1_T2_T3_T4_T6_E12temp_storage+64];
	ld.shared.f32 	%f321, [_ZZN3cub18CUB_300001_SM_10006detail6reduce28DeviceReduceSingleTileKernelINS2_10policy_hubIN12ashvardanian17cuda_thrust_fma_t6pair_tEjNS6_18interleaving_add_tEE10Policy1000EN6thrust24THRUST_300001_SM_1000_NS10device_ptrIKS7_EEPS7_jS8_S7_S7_N4cuda3std3__410__identityEEEvT0_T1_T2_T3_T4_T6_E12temp_storage+68];
	add.f32 	%f573, %f318, %f320;
	add.f32 	%f572, %f319, %f321;
$L__BB9_58:
	mov.u32 	%r273, %tid.x;
	setp.ne.s32 	%p58, %r273, 0;
	@%p58 bra 	$L__BB9_60;
	add.f32 	%f524, %f103, %f573;
	add.f32 	%f525, %f104, %f572;
	st.global.f32 	[%rd1], %f524;
	st.global.f32 	[%rd1+4], %f525;
$L__BB9_60:
	ret;

}
	// .globl	_ZN3cub18CUB_300001_SM_10006detail6reduce18DeviceReduceKernelINS2_10policy_hubIN12ashvardanian17cuda_thrust_fma_t6pair_tEjNS6_18interleaving_add_tEE10Policy1000EN6thrust24THRUST_300001_SM_1000_NS10device_ptrIKS7_EEjS8_S7_N4cuda3std3__410__identityEEEvT0_PT3_T1_NS0_13GridEvenShareISN_EET2_T4_
.visible .entry _ZN3cub18CUB_300001_SM_10006detail6reduce18DeviceReduceKernelINS2_10policy_hubIN12ashvardanian17cuda_thrust_fma_t6pair_tEjNS6_18interleaving_add_tEE10Policy1000EN6thrust24THRUST_300001_SM_1000_NS10device_ptrIKS7_EEjS8_S7_N4cuda3std3__410__identityEEEvT0_PT3_T1_NS0_13GridEvenShareISN_EET2_T4_(
	.param .align 8 .b8 _ZN3cub18CUB_300001_SM_10006detail6reduce18DeviceReduceKernelINS2_10policy_hubIN12ashvardanian17cuda_thrust_fma_t6pair_tEjNS6_18interleaving_add_tEE10Policy1000EN6thrust24THRUST_300001_SM_1000_NS10device_ptrIKS7_EEjS8_S7_N4cuda3std3__410__identityEEEvT0_PT3_T1_NS0_13GridEvenShareISN_EET2_T4__param_0[8],
	.param .u64 .ptr .align 1 _ZN3cub18CUB_300001_SM_10006detail6reduce18DeviceReduceKernelINS2_10policy_hubIN12ashvardanian17cuda_thrust_fma_t6pair_tEjNS6_18interleaving_add_tEE10Policy1000EN6thrust24THRUST_300001_SM_1000_NS10device_ptrIKS7_EEjS8_S7_N4cuda3std3__410__identityEEEvT0_PT3_T1_NS0_13GridEvenShareISN_EET2_T4__param_1,
	.param .u32 _ZN3cub18CUB_300001_SM_10006detail6reduce18DeviceReduceKernelINS2_10policy_hubIN12ashvardanian17cuda_thrust_fma_t6pair_tEjNS6_18interleaving_add_tEE10Policy1000EN6thrust24THRUST_300001_SM_1000_NS10device_ptrIKS7_EEjS8_S7_N4cuda3std3__410__identityEEEvT0_PT3_T1_NS0_13GridEvenShareISN_EET2_T4__param_2,
	.param .align 4 .b8 _ZN3cub18CUB_300001_SM_10006detail6reduce18DeviceReduceKernelINS2_10policy_hubIN12ashvardanian17cuda_thrust_fma_t6pair_tEjNS6_18interleaving_add_tEE10Policy1000EN6thrust24THRUST_300001_SM_1000_NS10device_ptrIKS7_EEjS8_S7_N4cuda3std3__410__identityEEEvT0_PT3_T1_NS0_13GridEvenShareISN_EET2_T4__param_3[40],
	.param .align 1 .b8 _ZN3cub18CUB_300001_SM_10006detail6reduce18DeviceReduceKernelINS2_10policy_hubIN12ashvardanian17cuda_thrust_fma_t6pair_tEjNS6_18interleaving_add_tEE10Policy1000EN6thrust24THRUST_300001_SM_1000_NS10device_ptrIKS7_EEjS8_S7_N4cuda3std3__410__identityEEEvT0_PT3_T1_NS0_13GridEvenShareISN_EET2_T4__param_4[1],
	.param .align 1 .b8 _ZN3cub18CUB_300001_SM_10006detail6reduce18DeviceReduceKernelINS2_10policy_hubIN12ashvardanian17cuda_thrust_fma_t6pair_tEjNS6_18interleaving_add_tEE10Policy1000EN6thrust24THRUST_300001_SM_1000_NS10device_ptrIKS7_EEjS8_S7_N4cuda3std3__410__identityEEEvT0_PT3_T1_NS0_13GridEvenShareISN_EET2_T4__param_5[1]
)
.maxntid 256
{
	.reg .pred 	%p<58>;
	.reg .b16 	%rs<4>;
	.reg .b32 	%r<370>;
	.reg .b32 	%f<566>;
	.reg .b64 	%rd<130>;
	// demoted variable
	.shared .align 4 .b8 _ZZN3cub18CUB_300001_SM_10006detail6reduce18DeviceReduceKernelINS2_10policy_hubIN12ashvardanian17cuda_thrust_fma_t6pair_tEjNS6_18interleaving_add_tEE10Policy1000EN6thrust24THRUST_300001_SM_1000_NS10device_ptrIKS7_EEjS8_S7_N4cuda3std3__410__identityEEEvT0_PT3_T1_NS0_13GridEvenShareISN_EET2_T4_E12temp_storage[80];
	ld.param.u32 	%r83, [_ZN3cub18CUB_300001_SM_10006detail6reduce18DeviceReduceKernelINS2_10policy_hubIN12ashvardanian17cuda_thrust_fma_t6pair_tEjNS6_18interleaving_add_tEE10Policy1000EN6thrust24THRUST_300001_SM_1000_NS10device_ptrIKS7_EEjS8_S7_N4cuda3std3__410__identityEEEvT0_PT3_T1_NS0_13GridEvenShareISN_EET2_T4__param_3+20];
	ld.param.u32 	%r84, [_ZN3cub18CUB_300001_SM_10006detail6reduce18DeviceReduceKernelINS2_10policy_hubIN12ashvardanian17cuda_thrust_fma_t6pair_tEjNS6_18interleaving_add_tEE10Policy1000EN6thrust24THRUST_300001_SM_1000_NS10device_ptrIKS7_EEjS8_S7_N4cuda3std3__410__identityEEEvT0_PT3_T1_NS0_13GridEvenShareISN_EET2_T4__param_3+24];
	ld.param.u64 	%rd3, [_ZN3cub18CUB_300001_SM_10006detail6reduce18DeviceReduceKernelINS2_10policy_hubIN12ashvardanian17cuda_thrust_fma_t6pair_tEjNS6_18interleaving_add_tEE10Policy1000EN6thrust24THRUST_300001_SM_1000_NS10device_ptrIKS7_EEjS8_S7_N4cuda3std3__410__identityEEEvT0_PT3_T1_NS0_13GridEvenShareISN_EET2_T4__param_0];
	cvta.to.global.u64 	%rd1, %rd3;
	mov.u32 	%r2, %ctaid.x;
	shl.b32 	%r3, %r84, 11;
	shl.b32 	%r361, %r2, 11;
	sub.s32 	%r5, %r83, %r361;
	setp.gt.u32 	%p1, %r5, 2047;
	@%p1 bra 	$L__BB10_33;
	mov.u32 	%r6, %tid.x;
	setp.ge.u32 	%p23, %r6, %r5;
	mov.f32 	%f538, 0f00000000;
	mov.f32 	%f539, %f538;
	mov.u32 	%r352, %r6;
	@%p23 bra 	$L__BB10_3;
	add.s32 	%r196, %r361, %r6;
	mul.wide.u32 	%rd66, %r196, 8;
	add.s64 	%rd67, %rd1, %rd66;
	ld.global.f32 	%f539, [%rd67];
	ld.global.f32 	%f538, [%rd67+4];
	add.s32 	%r352, %r6, 256;
$L__BB10_3:
	setp.ge.u32 	%p24, %r352, %r5;
	@%p24 bra 	$L__BB10_17;
	not.b32 	%r197, %r352;
	add.s32 	%r198, %r83, %r197;
	sub.s32 	%r199, %r198, %r361;
	shr.u32 	%r200, %r199, 8;
	add.s32 	%r9, %r200, 1;
	and.b32  	%r10, %r9, 15;
	setp.lt.u32 	%p25, %r199, 3840;
	@%p25 bra 	$L__BB10_8;
	or.b32  	%r351, %r352, 2048;
	add.s32 	%r350, %r352, %r361;
	and.b32  	%r201, %r9, 33554416;
	neg.s32 	%r349, %r201;
$L__BB10_6:
	.pragma "nounroll";
	mul.wide.u32 	%rd68, %r350, 8;
	add.s64 	%rd69, %rd1, %rd68;
	ld.global.f32 	%f320, [%rd69];
	ld.global.f32 	%f321, [%rd69+4];
	add.f32 	%f322, %f539, %f320;
	add.f32 	%f323, %f538, %f321;
	add.s32 	%r202, %r350, 256;
	mul.wide.u32 	%rd70, %r202, 8;
	add.s64 	%rd71, %rd1, %rd70;
	ld.global.f32 	%f324, [%rd71];
	ld.global.f32 	%f325, [%rd71+4];
	add.f32 	%f326, %f322, %f324;
	add.f32 	%f327, %f323, %f325;
	add.s32 	%r203, %r350, 512;
	mul.wide.u32 	%rd72, %r203, 8;
	add.s64 	%rd73, %rd1, %rd72;
	ld.global.f32 	%f328, [%rd73];
	ld.global.f32 	%f329, [%rd73+4];
	add.f32 	%f330, %f326, %f328;
	add.f32 	%f331, %f327, %f329;
	add.s32 	%r204, %r350, 768;
	mul.wide.u32 	%rd74, %r204, 8;
	add.s64 	%rd75, %rd1, %rd74;
	ld.global.f32 	%f332, [%rd75];
	ld.global.f32 	%f333, [%rd75+4];
	add.f32 	%f334, %f330, %f332;
	add.f32 	%f335, %f331, %f333;
	add.s32 	%r205, %r350, 1024;
	mul.wide.u32 	%rd76, %r205, 8;
	add.s64 	%rd77, %rd1, %rd76;
	ld.global.f32 	%f336, [%rd77];
	ld.global.f32 	%f337, [%rd77+4];
	add.f32 	%f338, %f334, %f336;
	add.f32 	%f339, %f335, %f337;
	add.s32 	%r206, %r350, 1280;
	mul.wide.u32 	%rd78, %r206, 8;
	add.s64 	%rd79, %rd1, %rd78;
	ld.global.f32 	%f340, [%rd79];
	ld.global.f32 	%f341, [%rd79+4];
	add.f32 	%f342, %f338, %f340;
	add.f32 	%f343, %f339, %f341;
	add.s32 	%r207, %r350, 1536;
	mul.wide.u32 	%rd80, %r207, 8;
	add.s64 	%rd81, %rd1, %rd80;
	ld.global.f32 	%f344, [%rd81];
	ld.global.f32 	%f345, [%rd81+4];
	add.f32 	%f346, %f342, %f344;
	add.f32 	%f347, %f343, %f345;
	add.s32 	%r208, %r350, 1792;
	mul.wide.u32 	%rd82, %r208, 8;
	add.s64 	%rd83, %rd1, %rd82;
	ld.global.f32 	%f348, [%rd83];
	ld.global.f32 	%f349, [%rd83+4];
	add.f32 	%f350, %f346, %f348;
	add.f32 	%f351, %f347, %f349;
	add.s32 	%r209, %r350, 2048;
	mul.wide.u32 	%rd84, %r209, 8;
	add.s64 	%rd85, %rd1, %rd84;
	ld.global.f32 	%f352, [%rd85];
	ld.global.f32 	%f353, [%rd85+4];
	add.f32 	%f354, %f350, %f352;
	add.f32 	%f355, %f351, %f353;
	add.s32 	%r210, %r350, 2304;
	mul.wide.u32 	%rd86, %r210, 8;
	add.s64 	%rd87, %rd1, %rd86;
	ld.global.f32 	%f356, [%rd87];
	ld.global.f32 	%f357, [%rd87+4];
	add.f32 	%f358, %f354, %f356;
	add.f32 	%f359, %f355, %f357;
	add.s32 	%r211, %r350, 2560;
	mul.wide.u32 	%rd88, %r211, 8;
	add.s64 	%rd89, %rd1, %rd88;
	ld.global.f32 	%f360, [%rd89];
	ld.global.f32 	%f361, [%rd89+4];
	add.f32 	%f362, %f358, %f360;
	add.f32 	%f363, %f359, %f361;
	add.s32 	%r212, %r350, 2816;
	mul.wide.u32 	%rd90, %r212, 8;
	add.s64 	%rd91, %rd1, %rd90;
	ld.global.f32 	%f364, [%rd91];
	ld.global.f32 	%f365, [%rd91+4];
	add.f32 	%f366, %f362, %f364;
	add.f32 	%f367, %f363, %f365;
	add.s32 	%r213, %r350, 3072;
	mul.wide.u32 	%rd92, %r213, 8;
	add.s64 	%rd93, %rd1, %rd92;
	ld.global.f32 	%f368, [%rd93];
	ld.global.f32 	%f369, [%rd93+4];
	add.f32 	%f370, %f366, %f368;
	add.f32 	%f371, %f367, %f369;
	add.s32 	%r214, %r350, 3328;
	mul.wide.u32 	%rd94, %r214, 8;
	add.s64 	%rd95, %rd1, %rd94;
	ld.global.f32 	%f372, [%rd95];
	ld.global.f32 	%f373, [%rd95+4];
	add.f32 	%f374, %f370, %f372;
	add.f32 	%f375, %f371, %f373;
	add.s32 	%r215, %r350, 3584;
	mul.wide.u32 	%rd96, %r215, 8;
	add.s64 	%rd97, %rd1, %rd96;
	ld.global.f32 	%f376, [%rd97];
	ld.global.f32 	%f377, [%rd97+4];
	add.f32 	%f378, %f374, %f376;
	add.f32 	%f379, %f375, %f377;
	add.s32 	%r216, %r350, 3840;
	mul.wide.u32 	%rd98, %r216, 8;
	add.s64 	%rd99, %rd1, %rd98;
	ld.global.f32 	%f380, [%rd99];
	ld.global.f32 	%f381, [%rd99+4];
	add.f32 	%f539, %f378, %f380;
	add.f32 	%f538, %f379, %f381;
	add.s32 	%r351, %r351, 4096;
	add.s32 	%r350, %r350, 4096;
	add.s32 	%r349, %r349, 16;
	setp.ne.s32 	%p26, %r349, 0;
	@%p26 bra 	$L__BB10_6;
	add.s32 	%r352, %r351, -2048;
$L__BB10_8:
	setp.eq.s32 	%p27, %r10, 0;
	@%p27 bra 	$L__BB10_17;
	and.b32  	%r22, %r9, 7;
	setp.lt.u32 	%p28, %r10, 8;
	@%p28 bra 	$L__BB10_11;
	add.s32 	%r217, %r361, %r352;
	mul.wide.u32 	%rd100, %r217, 8;
	add.s64 	%rd101, %rd1, %rd100;
	ld.global.f32 	%f383, [%rd101];
	ld.global.f32 	%f384, [%rd101+4];
	add.f32 	%f385, %f539, %f383;
	add.f32 	%f386, %f538, %f384;
	add.s32 	%r218, %r217, 256;
	mul.wide.u32 	%rd102, %r218, 8;
	add.s64 	%rd103, %rd1, %rd102;
	ld.global.f32 	%f387, [%rd103];
	ld.global.f32 	%f388, [%rd103+4];
	add.f32 	%f389, %f385, %f387;
	add.f32 	%f390, %f386, %f388;
	add.s32 	%r219, %r217, 512;
	mul.wide.u32 	%rd104, %r219, 8;
	add.s64 	%rd105, %rd1, %rd104;
	ld.global.f32 	%f391, [%rd105];
	ld.global.f32 	%f392, [%rd105+4];
	add.f32 	%f393, %f389, %f391;
	add.f32 	%f394, %f390, %f392;
	add.s32 	%r220, %r217, 768;
	mul.wide.u32 	%rd106, %r220, 8;
	add.s64 	%rd107, %rd1, %rd106;
	ld.global.f32 	%f395, [%rd107];
	ld.global.f32 	%f396, [%rd107+4];
	add.f32 	%f397, %f393, %f395;
	add.f32 	%f398, %f394, %f396;
	add.s32 	%r221, %r217, 1024;
	mul.wide.u32 	%rd108, %r221, 8;
	add.s64 	%rd109, %rd1, %rd108;
	ld.global.f32 	%f399, [%rd109];
	ld.global.f32 	%f400, [%rd109+4];
	add.f32 	%f401, %f397, %f399;
	add.f32 	%f402, %f398, %f400;
	add.s32 	%r222, %r217, 1280;
	mul.wide.u32 	%rd110, %r222, 8;
	add.s64 	%rd111, %rd1, %rd110;
	ld.global.f32 	%f403, [%rd111];
	ld.global.f32 	%f404, [%rd111+4];
	add.f32 	%f405, %f401, %f403;
	add.f32 	%f406, %f402, %f404;
	add.s32 	%r223, %r217, 1536;
	mul.wide.u32 	%rd112, %r223, 8;
	add.s64 	%rd113, %rd1, %rd112;
	ld.global.f32 	%f407, [%rd113];
	ld.global.f32 	%f408, [%rd113+4];
	add.f32 	%f409, %f405, %f407;
	add.f32 	%f410, %f406, %f408;
	add.s32 	%r224, %r217, 1792;
	mul.wide.u32 	%rd114, %r224, 8;
	add.s64 	%rd115, %rd1, %rd114;
	ld.global.f32 	%f411, [%rd115];
	ld.global.f32 	%f412, [%rd115+4];
	add.f32 	%f539, %f409, %f411;
	add.f32 	%f538, %f410, %f412;
	add.s32 	%r352, %r352, 2048;
$L__BB10_11:
	setp.eq.s32 	%p29, %r22, 0;
	@%p29 bra 	$L__BB10_17;
	and.b32  	%r25, %r9, 3;
	setp.lt.u32 	%p30, %r22, 4;
	@%p30 bra 	$L__BB10_14;
	add.s32 	%r225, %r361, %r352;
	mul.wide.u32 	%rd116, %r225, 8;
	add.s64 	%rd117, %rd1, %rd116;
	ld.global.f32 	%f414, [%rd117];
	ld.global.f32 	%f415, [%rd117+4];
	add.f32 	%f416, %f539, %f414;
	add.f32 	%f417, %f538, %f415;
	add.s32 	%r226, %r225, 256;
	mul.wide.u32 	%rd118, %r226, 8;
	add.s64 	%rd119, %rd1, %rd118;
	ld.global.f32 	%f418, [%rd119];
	ld.global.f32 	%f419, [%rd119+4];
	add.f32 	%f420, %f416, %f418;
	add.f32 	%f421, %f417, %f419;
	add.s32 	%r227, %r225, 512;
	mul.wide.u32 	%rd120, %r227, 8;
	add.s64 	%rd121, %rd1, %rd120;
	ld.global.f32 	%f422, [%rd121];
	ld.global.f32 	%f423, [%rd121+4];
	add.f32 	%f424, %f420, %f422;
	add.f32 	%f425, %f421, %f423;
	add.s32 	%r228, %r225, 768;
	mul.wide.u32 	%rd122, %r228, 8;
	add.s64 	%rd123, %rd1, %rd122;
	ld.global.f32 	%f426, [%rd123];
	ld.global.f32 	%f427, [%rd123+4];
	add.f32 	%f539, %f424, %f426;
	add.f32 	%f538, %f425, %f427;
	add.s32 	%r352, %r352, 1024;
$L__BB10_14:
	setp.eq.s32 	%p31, %r25, 0;
	@%p31 bra 	$L__BB10_17;
	add.s32 	%r356, %r352, %r361;
	neg.s32 	%r355, %r25;
$L__BB10_16:
	.pragma "nounroll";
	mul.wide.u32 	%rd124, %r356, 8;
	add.s64 	%rd125, %rd1, %rd124;
	ld.global.f32 	%f428, [%rd125];
	ld.global.f32 	%f429, [%rd125+4];
	add.f32 	%f539, %f539, %f428;
	add.f32 	%f538, %f538, %f429;
	add.s32 	%r356, %r356, 256;
	add.s32 	%r355, %r355, 1;
	setp.ne.s32 	%p32, %r355, 0;
	@%p32 bra 	$L__BB10_16;
$L__BB10_17:
	setp.lt.u32 	%p33, %r5, 256;
	@%p33 bra 	$L__BB10_23;
	// begin inline asm
	mov.u32 %r292, %laneid;
	// end inline asm
	mov.b32 	%r294, %f539;
	mov.b32 	%r300, 1;
	mov.b32 	%r341, 31;
	mov.b32 	%r342, -1;
	// begin inline asm
	shfl.sync.down.b32 %r293, %r294, %r300, %r341, %r342;
	// end inline asm
	mov.b32 	%r299, %f538;
	// begin inline asm
	shfl.sync.down.b32 %r298, %r299, %r300, %r341, %r342;
	// end inline asm
	setp.gt.s32 	%p50, %r292, 30;
	mov.b32 	%f472, %r298;
	mov.b32 	%f473, %r293;
	add.f32 	%f474, %f539, %f473;
	add.f32 	%f475, %f538, %f472;
	selp.f32 	%f476, %f538, %f475, %p50;
	selp.f32 	%f477, %f539, %f474, %p50;
	mov.b32 	%r304, %f477;
	mov.b32 	%r310, 2;
	// begin inline asm
	shfl.sync.down.b32 %r303, %r304, %r310, %r341, %r342;
	// end inline asm
	mov.b32 	%r309, %f476;
	// begin inline asm
	shfl.sync.down.b32 %r308, %r309, %r310, %r341, %r342;
	// end inline asm
	setp.gt.s32 	%p51, %r292, 29;
	mov.b32 	%f478, %r308;
	mov.b32 	%f479, %r303;
	add.f32 	%f480, %f477, %f479;
	add.f32 	%f481, %f476, %f478;
	selp.f32 	%f482, %f476, %f481, %p51;
	selp.f32 	%f483, %f477, %f480, %p51;
	mov.b32 	%r314, %f483;
	mov.b32 	%r320, 4;
	// begin inline asm
	shfl.sync.down.b32 %r313, %r314, %r320, %r341, %r342;
	// end inline asm
	mov.b32 	%r319, %f482;
	// begin inline asm
	shfl.sync.down.b32 %r318, %r319, %r320, %r341, %r342;
	// end inline asm
	setp.gt.s32 	%p52, %r292, 27;
	mov.b32 	%f484, %r318;
	mov.b32 	%f485, %r313;
	add.f32 	%f486, %f483, %f485;
	add.f32 	%f487, %f482, %f484;
	selp.f32 	%f488, %f483, %f486, %p52;
	selp.f32 	%f489, %f482, %f487, %p52;
	mov.b32 	%r324, %f488;
	mov.b32 	%r330, 8;
	// begin inline asm
	shfl.sync.down.b32 %r323, %r324, %r330, %r341, %r342;
	// end inline asm
	mov.b32 	%r329, %f489;
	// begin inline asm
	shfl.sync.down.b32 %r328, %r329, %r330, %r341, %r342;
	// end inline asm
	setp.gt.s32 	%p53, %r292, 23;
	mov.b32 	%f490, %r328;
	mov.b32 	%f491, %r323;
	add.f32 	%f31, %f488, %f491;
	add.f32 	%f32, %f489, %f490;
	selp.f32 	%f565, %f488, %f31, %p53;
	selp.f32 	%f564, %f489, %f32, %p53;
	mov.b32 	%r334, %f565;
	mov.b32 	%r340, 16;
	// begin inline asm
	shfl.sync.down.b32 %r333, %r334, %r340, %r341, %r342;
	// end inline asm
	mov.b32 	%r339, %f564;
	// begin inline asm
	shfl.sync.down.b32 %r338, %r339, %r340, %r341, %r342;
	// end inline asm
	setp.gt.s32 	%p54, %r292, 15;
	@%p54 bra 	$L__BB10_21;
	mov.b32 	%f492, %r338;
	mov.b32 	%f493, %r333;
	add.f32 	%f565, %f31, %f493;
	add.f32 	%f564, %f32, %f492;
	setp.ne.s32 	%p55, %r292, 0;
	@%p55 bra 	$L__BB10_21;
	shr.u32 	%r343, %r6, 2;
	and.b32  	%r344, %r343, 248;
	mov.u32 	%r345, _ZZN3cub18CUB_300001_SM_10006detail6reduce18DeviceReduceKernelINS2_10policy_hubIN12ashvardanian17cuda_thrust_fma_t6pair_tEjNS6_18interleaving_add_tEE10Policy1000EN6thrust24THRUST_300001_SM_1000_NS10device_ptrIKS7_EEjS8_S7_N4cuda3std3__410__identityEEEvT0_PT3_T1_NS0_13GridEvenShareISN_EET2_T4_E12temp_storage;
	add.s32 	%r346, %r345, %r344;
	st.shared.f32 	[%r346+8], %f565;
	st.shared.f32 	[%r346+12], %f564;
$L__BB10_21:
	bar.sync 	0;
	setp.ne.s32 	%p56, %r6, 0;
	@%p56 bra 	$L__BB10_56;
	ld.shared.f32 	%f494, [_ZZN3cub18CUB_300001_SM_10006detail6reduce18DeviceReduceKernelINS2_10policy_hubIN12ashvardanian17cuda_thrust_fma_t6pair_tEjNS6_18interleaving_add_tEE10Policy1000EN6thrust24THRUST_300001_SM_1000_NS10device_ptrIKS7_EEjS8_S7_N4cuda3std3__410__identityEEEvT0_PT3_T1_NS0_13GridEvenShareISN_EET2_T4_E12temp_storage+16];
	ld.shared.f32 	%f495, [_ZZN3cub18CUB_300001_SM_10006detail6reduce18DeviceReduceKernelINS2_10policy_hubIN12ashvardanian17cuda_thrust_fma_t6pair_tEjNS6_18interleaving_add_tEE10Policy1000EN6thrust24THRUST_300001_SM_1000_NS10device_ptrIKS7_EEjS8_S7_N4cuda3std3__410__identityEEEvT0_PT3_T1_NS0_13GridEvenShareISN_EET2_T4_E12temp_storage+20];
	add.f32 	%f496, %f565, %f494;
	add.f32 	%f497, %f564, %f495;
	ld.shared.f32 	%f498, [_ZZN3cub18CUB_300001_SM_10006detail6reduce18DeviceReduceKernelINS2_10policy_hubIN12ashvardanian17cuda_thrust_fma_t6pair_tEjNS6_18interleaving_add_tEE10Policy1000EN6thrust24THRUST_300001_SM_1000_NS10device_ptrIKS7_EEjS8_S7_N4cuda3std3__410__identityEEEvT0_PT3_T1_NS0_13GridEvenShareISN_EET2_T4_E12temp_storage+24];
	ld.shared.f32 	%f499, [_ZZN3cub18CUB_300001_SM_10006detail6reduce18DeviceReduceKernelINS2_10policy_hubIN12ashvardanian17cuda_thrust_fma_t6pair_tEjNS6_18interleaving_add_tEE10Policy1000EN6thrust24THRUST_300001_SM_1000_NS10device_ptrIKS7_EEjS8_S7_N4cuda3std3__410__identityEEEvT0_PT3_T1_NS0_13GridEvenShareISN_EET2_T4_E12temp_storage+28];
	add.f32 	%f500, %f496, %f498;
	add.f32 	%f501, %f497, %f499;
	ld.shared.f32 	%f502, [_ZZN3cub18CUB_300001_SM_10006detail6reduce18DeviceReduceKernelINS2_10policy_hubIN12ashvardanian17cuda_thrust_fma_t6pair_tEjNS6_18interleaving_add_tEE10Policy1000EN6thrust24THRUST_300001_SM_1000_NS10device_ptrIKS7_EEjS8_S7_N4cuda3std3__410__identityEEEvT0_PT3_T1_NS0_13GridEvenShareISN_EET2_T4_E12temp_storage+32];
	ld.shared.f32 	%f503, [_ZZN3cub18CUB_300001_SM_10006detail6reduce18DeviceReduceKernelINS2_10policy_hubIN12ashvardanian17cuda_thrust_fma_t6pair_tEjNS6_18interleaving_add_tEE10Policy1000EN6thrust24THRUST_300001_SM_1000_NS10device_ptrIKS7_EEjS8_S7_N4cuda3std3__410__identityEEEvT0_PT3_T1_NS0_13GridEvenShareISN_EET2_T4_E12temp_storage+36];
	add.f32 	%f504, %f500, %f502;
	add.f32 	%f505, %f501, %f503;
	ld.shared.f32 	%f506, [_ZZN3cub18CUB_300001_SM_10006detail6reduce18DeviceReduceKernelINS2_10policy_hubIN12ashvardanian17cuda_thrust_fma_t6pair_tEjNS6_18interleaving_add_tEE10Policy1000EN6thrust24THRUST_300001_SM_1000_NS10device_ptrIKS7_EEjS8_S7_N4cuda3std3__410__identityEEEvT0_PT3_T1_NS0_13GridEvenShareISN_EET2_T4_E12temp_storage+40];
	ld.shared.f32 	%f507, [_ZZN3cub18CUB_300001_SM_10006detail6reduce18DeviceReduceKernelINS2_10policy_hubIN12ashvardanian17cuda_thrust_fma_t6pair_tEjNS6_18interleaving_add_tEE10Policy1000EN6thrust24THRUST_300001_SM_1000_NS10device_ptrIKS7_EEjS8_S7_N4cuda3std3__410__identityEEEvT0_PT3_T1_NS0_13GridEvenShareISN_EET2_T4_E12temp_storage+44];
	add.f32 	%f508, %f504, %f506;
	add.f32 	%f509, %f505, %f507;
	ld.shared.f32 	%f510, [_ZZN3cub18CUB_300001_SM_10006detail6reduce18DeviceReduceKernelINS2_10policy_hubIN12ashvardanian17cuda_thrust_fma_t6pair_tEjNS6_18interleaving_add_tEE10Policy1000EN6thrust24THRUST_300001_SM_1000_NS10device_ptrIKS7_EEjS8_S7_N4cuda3std3__410__identityEEEvT0_PT3_T1_NS0_13GridEvenShareISN_EET2_T4_E12temp_storage+48];
	ld.shared.f32 	%f511, [_ZZN3cub18CUB_300001_SM_10006detail6reduce18DeviceReduceKernelINS2_10policy_hubIN12ashvardanian17cuda_thrust_fma_t6pair_tEjNS6_18interleaving_add_tEE10Policy1000EN6thrust24THRUST_300001_SM_1000_NS10device_ptrIKS7_EEjS8_S7_N4cuda3std3__410__identityEEEvT0_PT3_T1_NS0_13GridEvenShareISN_EET2_T4_E12temp_storage+52];
	add.f32 	%f512, %f508, %f510;
	add.f32 	%f513, %f509, %f511;
	ld.shared.f32 	%f514, [_ZZN3cub18CUB_300001_SM_10006detail6reduce18DeviceReduceKernelINS2_10policy_hubIN12ashvardanian17cuda_thrust_fma_t6pair_tEjNS6_18interleaving_add_tEE10Policy1000EN6thrust24THRUST_300001_SM_1000_NS10device_ptrIKS7_EEjS8_S7_N4cuda3std3__410__identityEEEvT0_PT3_T1_NS0_13GridEvenShareISN_EET2_T4_E12temp_storage+56];
	ld.shared.f32 	%f515, [_ZZN3cub18CUB_300001_SM_10006detail6reduce18DeviceReduceKernelINS2_10policy_hubIN12ashvardanian17cuda_thrust_fma_t6pair_tEjNS6_18interleaving_add_tEE10Policy1000EN6thrust24THRUST_300001_SM_1000_NS10device_ptrIKS7_EEjS8_S7_N4cuda3std3__410__identityEEEvT0_PT3_T1_NS0_13GridEvenShareISN_EET2_T4_E12temp_storage+60];
	add.f32 	%f516, %f512, %f514;
	add.f32 	%f517, %f513, %f515;
	ld.shared.f32 	%f518, [_ZZN3cub18CUB_300001_SM_10006detail6reduce18DeviceReduceKernelINS2_10policy_hubIN12ashvardanian17cuda_thrust_fma_t6pair_tEjNS6_18interleaving_add_tEE10Policy1000EN6thrust24THRUST_300001_SM_1000_NS10device_ptrIKS7_EEjS8_S7_N4cuda3std3__410__identityEEEvT0_PT3_T1_NS0_13GridEvenShareISN_EET2_T4_E12temp_storage+64];
	ld.shared.f32 	%f519, [_ZZN3cub18CUB_300001_SM_10006detail6reduce18DeviceReduceKernelINS2_10policy_hubIN12ashvardanian17cuda_thrust_fma_t6pair_tEjNS6_18interleaving_add_tEE10Policy1000EN6thrust24THRUST_300001_SM_1000_NS10device_ptrIKS7_EEjS8_S7_N4cuda3std3__410__identityEEEvT0_PT3_T1_NS0_13GridEvenShareISN_EET2_T4_E12temp_storage+68];
	add.f32 	%f565, %f516, %f518;
	add.f32 	%f564, %f517, %f519;
	bra.uni 	$L__BB10_56;
$L__BB10_23:
	// begin inline asm
	mov.u32 %r229, %laneid;
	// end inline asm
	and.b32  	%r280, %r6, 992;
	add.s32 	%r281, %r280, 32;
	setp.gt.u32 	%p34, %r281, %r5;
	not.b32 	%r282, %r280;
	add.s32 	%r283, %r5, %r282;
	selp.b32 	%r278, %r283, 31, %p34;
	mov.b32 	%r231, %f539;
	mov.b32 	%r237, 1;
	mov.b32 	%r279, -1;
	// begin inline asm
	shfl.sync.down.b32 %r230, %r231, %r237, %r278, %r279;
	// end inline asm
	mov.b32 	%r236, %f538;
	// begin inline asm
	shfl.sync.down.b32 %r235, %r236, %r237, %r278, %r279;
	// end inline asm
	setp.lt.s32 	%p35, %r229, %r278;
	mov.b32 	%f430, %r235;
	mov.b32 	%f431, %r230;
	add.f32 	%f432, %f539, %f431;
	add.f32 	%f433, %f538, %f430;
	selp.f32 	%f434, %f432, %f539, %p35;
	selp.f32 	%f435, %f433, %f538, %p35;
	mov.b32 	%r241, %f434;
	mov.b32 	%r247, 2;
	// begin inline asm
	shfl.sync.down.b32 %r240, %r241, %r247, %r278, %r279;
	// end inline asm
	mov.b32 	%r246, %f435;
	// begin inline asm
	shfl.sync.down.b32 %r245, %r246, %r247, %r278, %r279;
	// end inline asm
	add.s32 	%r284, %r229, 2;
	setp.gt.s32 	%p36, %r284, %r278;
	mov.b32 	%f436, %r245;
	mov.b32 	%f437, %r240;
	add.f32 	%f438, %f434, %f437;
	add.f32 	%f439, %f435, %f436;
	selp.f32 	%f440, %f434, %f438, %p36;
	selp.f32 	%f441, %f435, %f439, %p36;
	mov.b32 	%r251, %f440;
	mov.b32 	%r257, 4;
	// begin inline asm
	shfl.sync.down.b32 %r250, %r251, %r257, %r278, %r279;
	// end inline asm
	mov.b32 	%r256, %f441;
	// begin inline asm
	shfl.sync.down.b32 %r255, %r256, %r257, %r278, %r279;
	// end inline asm
	add.s32 	%r285, %r229, 4;
	setp.gt.s32 	%p37, %r285, %r278;
	mov.b32 	%f442, %r255;
	mov.b32 	%f443, %r250;
	add.f32 	%f444, %f440, %f443;
	add.f32 	%f445, %f441, %f442;
	selp.f32 	%f446, %f440, %f444, %p37;
	selp.f32 	%f447, %f441, %f445, %p37;
	mov.b32 	%r261, %f446;
	mov.b32 	%r267, 8;
	// begin inline asm
	shfl.sync.down.b32 %r260, %r261, %r267, %r278, %r279;
	// end inline asm
	mov.b32 	%r266, %f447;
	// begin inline asm
	shfl.sync.down.b32 %r265, %r266, %r267, %r278, %r279;
	// end inline asm
	add.s32 	%r286, %r229, 8;
	setp.gt.s32 	%p38, %r286, %r278;
	mov.b32 	%f448, %r265;
	mov.b32 	%f449, %r260;
	add.f32 	%f450, %f446, %f449;
	add.f32 	%f451, %f447, %f448;
	selp.f32 	%f452, %f446, %f450, %p38;
	selp.f32 	%f453, %f447, %f451, %p38;
	mov.b32 	%r271, %f452;
	mov.b32 	%r277, 16;
	// begin inline asm
	shfl.sync.down.b32 %r270, %r271, %r277, %r278, %r279;
	// end inline asm
	mov.b32 	%r276, %f453;
	// begin inline asm
	shfl.sync.down.b32 %r275, %r276, %r277, %r278, %r279;
	// end inline asm
	add.s32 	%r287, %r229, 16;
	setp.gt.s32 	%p39, %r287, %r278;
	mov.b32 	%f454, %r275;
	mov.b32 	%f455, %r270;
	add.f32 	%f456, %f452, %f455;
	add.f32 	%f457, %f453, %f454;
	selp.f32 	%f565, %f452, %f456, %p39;
	selp.f32 	%f564, %f453, %f457, %p39;
	setp.ne.s32 	%p40, %r229, 0;
	@%p40 bra 	$L__BB10_25;
	shr.u32 	%r288, %r6, 2;
	and.b32  	%r289, %r288, 248;
	mov.u32 	%r290, _ZZN3cub18CUB_300001_SM_10006detail6reduce18DeviceReduceKernelINS2_10policy_hubIN12ashvardanian17cuda_thrust_fma_t6pair_tEjNS6_18interleaving_add_tEE10Policy1000EN6thrust24THRUST_300001_SM_1000_NS10device_ptrIKS7_EEjS8_S7_N4cuda3std3__410__identityEEEvT0_PT3_T1_NS0_13GridEvenShareISN_EET2_T4_E12temp_storage;
	add.s32 	%r291, %r290, %r289;
	st.shared.f32 	[%r291+8], %f565;
	st.shared.f32 	[%r291+12], %f564;
$L__BB10_25:
	bar.sync 	0;
	setp.ne.s32 	%p41, %r6, 0;
	setp.lt.u32 	%p42, %r5, 33;
	or.pred  	%p43, %p41, %p42;
	@%p43 bra 	$L__BB10_56;
	ld.shared.f32 	%f458, [_ZZN3cub18CUB_300001_SM_10006detail6reduce18DeviceReduceKernelINS2_10policy_hubIN12ashvardanian17cuda_thrust_fma_t6pair_tEjNS6_18interleaving_add_tEE10Policy1000EN6thrust24THRUST_300001_SM_1000_NS10device_ptrIKS7_EEjS8_S7_N4cuda3std3__410__identityEEEvT0_PT3_T1_NS0_13GridEvenShareISN_EET2_T4_E12temp_storage+16];
	ld.shared.f32 	%f459, [_ZZN3cub18CUB_300001_SM_10006detail6reduce18DeviceReduceKernelINS2_10policy_hubIN12ashvardanian17cuda_thrust_fma_t6pair_tEjNS6_18interleaving_add_tEE10Policy1000EN6thrust24THRUST_300001_SM_1000_NS10device_ptrIKS7_EEjS8_S7_N4cuda3std3__410__identityEEEvT0_PT3_T1_NS0_13GridEvenShareISN_EET2_T4_E12temp_storage+20];
	add.f32 	%f565, %f565, %f458;
	add.f32 	%f564, %f564, %f459;
	setp.lt.u32 	%p44, %r5, 65;
	@%p44 bra 	$L__BB10_56;
	ld.shared.f32 	%f460, [_ZZN3cub18CUB_300001_SM_10006detail6reduce18DeviceReduceKernelINS2_10policy_hubIN12ashvardanian17cuda_thrust_fma_t6pair_tEjNS6_18interleaving_add_tEE10Policy1000EN6thrust24THRUST_300001_SM_1000_NS10device_ptrIKS7_EEjS8_S7_N4cuda3std3__410__identityEEEvT0_PT3_T1_NS0_13GridEvenShareISN_EET2_T4_E12temp_storage+24];
	ld.shared.f32 	%f461, [_ZZN3cub18CUB_300001_SM_10006detail6reduce18DeviceReduceKernelINS2_10policy_hubIN12ashvardanian17cuda_thrust_fma_t6pair_tEjNS6_18interleaving_add_tEE10Policy1000EN6thrust24THRUST_300001_SM_1000_NS10device_ptrIKS7_EEjS8_S7_N4cuda3std3__410__identityEEEvT0_PT3_T1_NS0_13GridEvenShareISN_EET2_T4_E12temp_storage+28];
	add.f32 	%f565, %f565, %f460;
	add.f32 	%f564, %f564, %f461;
	setp.lt.u32 	%p45, %r5, 97;
	@%p45 bra 	$L__BB10_56;
	ld.shared.f32 	%f462, [_ZZN3cub18CUB_300001_SM_10006detail6reduce18DeviceReduceKernelINS2_10policy_hubIN12ashvardanian17cuda_thrust_fma_t6pair_tEjNS6_18interleaving_add_tEE10Policy1000EN6thrust24THRUST_300001_SM_1000_NS10device_ptrIKS7_EEjS8_S7_N4cuda3std3__410__identityEEEvT0_PT3_T1_NS0_13GridEvenShareISN_EET2_T4_E12temp_storage+32];
	ld.shared.f32 	%f463, [_ZZN3cub18CUB_300001_SM_10006detail6reduce18DeviceReduceKernelINS2_10policy_hubIN12ashvardanian17cuda_thrust_fma_t6pair_tEjNS6_18interleaving_add_tEE10Policy1000EN6thrust24THRUST_300001_SM_1000_NS10device_ptrIKS7_EEjS8_S7_N4cuda3std3__410__identityEEEvT0_PT3_T1_NS0_13GridEvenShareISN_EET2_T4_E12temp_storage+36];
	add.f32 	%f565, %f565, %f462;
	add.f32 	%f564, %f564, %f463;
	setp.lt.u32 	%p46, %r5, 129;
	@%p46 bra 	$L__BB10_56;
	ld.shared.f32 	%f464, [_ZZN3cub18CUB_300001_SM_10006detail6reduce18DeviceReduceKernelINS2_10policy_hubIN12ashvardanian17cuda_thrust_fma_t6pair_tEjNS6_18interleaving_add_tEE10Policy1000EN6thrust24THRUST_300001_SM_1000_NS10device_ptrIKS7_EEjS8_S7_N4cuda3std3__410__identityEEEvT0_PT3_T1_NS0_13GridEvenShareISN_EET2_T4_E12temp_storage+40];
	ld.shared.f32 	%f465, [_ZZN3cub18CUB_300001_SM_10006detail6reduce18DeviceReduceKernelINS2_10policy_hubIN12ashvardanian17cuda_thrust_fma_t6pair_tEjNS6_18interleaving_add_tEE10Policy1000EN6thrust24THRUST_300001_SM_1000_NS10device_ptrIKS7_EEjS8_S7_N4cuda3std3__410__identityEEEvT0_PT3_T1_NS0_13GridEvenShareISN_EET2_T4_E12temp_storage+44];
	add.f32 	%f565, %f565, %f464;
	add.f32 	%f564, %f564, %f465;
	setp.lt.u32 	%p47, %r5, 161;
	@%p47 bra 	$L__BB10_56;
	ld.shared.f32 	%f466, [_ZZN3cub18CUB_300001_SM_10006detail6reduce18DeviceReduceKernelINS2_10policy_hubIN12ashvardanian17cuda_thrust_fma_t6pair_tEjNS6_18interleaving_add_tEE10Policy1000EN6thrust24THRUST_300001_SM_1000_NS10device_ptrIKS7_EEjS8_S7_N4cuda3std3__410__identityEEEvT0_PT3_T1_NS0_13GridEvenShareISN_EET2_T4_E12temp_storage+48];
	ld.shared.f32 	%f467, [_ZZN3cub18CUB_300001_SM_10006detail6reduce18DeviceReduceKernelINS2_10policy_hubIN12ashvardanian17cuda_thrust_fma_t6pair_tEjNS6_18interleaving_add_tEE10Policy1000EN6thrust24THRUST_300001_SM_1000_NS10device_ptrIKS7_EEjS8_S7_N4cuda3std3__410__identityEEEvT0_PT3_T1_NS0_13GridEvenShareISN_EET2_T4_E12temp_storage+52];
	add.f32 	%f565, %f565, %f466;
	add.f32 	%f564, %f564, %f467;
	setp.lt.u32 	%p48, %r5, 193;
	@%p48 bra 	$L__BB10_56;
	ld.shared.f32 	%f468, [_ZZN3cub18CUB_300001_SM_10006detail6reduce18DeviceReduceKernelINS2_10policy_hubIN12ashvardanian17cuda_thrust_fma_t6pair_tEjNS6_18interleaving_add_tEE10Policy1000EN6thrust24THRUST_300001_SM_1000_NS10device_ptrIKS7_EEjS8_S7_N4cuda3std3__410__identityEEEvT0_PT3_T1_NS0_13GridEvenShareISN_EET2_T4_E12temp_storage+56];
	ld.shared.f32 	%f469, [_ZZN3cub18CUB_300001_SM_10006detail6reduce18DeviceReduceKernelINS2_10policy_hubIN12ashvardanian17cuda_thrust_fma_t6pair_tEjNS6_18interleaving_add_tEE10Policy1000EN6thrust24THRUST_300001_SM_1000_NS10device_ptrIKS7_EEjS8_S7_N4cuda3std3__410__identityEEEvT0_PT3_T1_NS0_13GridEvenShareISN_EET2_T4_E12temp_storage+60];
	add.f32 	%f565, %f565, %f468;
	add.f32 	%f564, %f564, %f469;
	setp.lt.u32 	%p49, %r5, 225;
	@%p49 bra 	$L__BB10_56;
	ld.shared.f32 	%f470, [_ZZN3cub18CUB_300001_SM_10006detail6reduce18DeviceReduceKernelINS2_10policy_hubIN12ashvardanian17cuda_thrust_fma_t6pair_tEjNS6_18interleaving_add_tEE10Policy1000EN6thrust24THRUST_300001_SM_1000_NS10device_ptrIKS7_EEjS8_S7_N4cuda3std3__410__identityEEEvT0_PT3_T1_NS0_13GridEvenShareISN_EET2_T4_E12temp_storage+64];
	ld.shared.f32 	%f471, [_ZZN3cub18CUB_300001_SM_10006detail6reduce18DeviceReduceKernelINS2_10policy_hubIN12ashvardanian17cuda_thrust_fma_t6pair_tEjNS6_18interleaving_add_tEE10Policy1000EN6thrust24THRUST_300001_SM_1000_NS10device_ptrIKS7_EEjS8_S7_N4cuda3std3__410__identityEEEvT0_PT3_T1_NS0_13GridEvenShareISN_EET2_T4_E12temp_storage+68];
	add.f32 	%f565, %f565, %f470;
	add.f32 	%f564, %f564, %f471;
	bra.uni 	$L__BB10_56;
$L__BB10_33:
	mov.u32 	%r37, %tid.x;
	add.s32 	%r88, %r37, %r361;
	mul.wide.u32 	%rd4, %r88, 8;
	add.s64 	%rd5, %rd1, %rd4;
	ld.global.f32 	%f101, [%rd5];
	ld.global.f32 	%f102, [%rd5+4];
	ld.global.f32 	%f103, [%rd5+2048];
	ld.global.f32 	%f104, [%rd5+2052];
	ld.global.f32 	%f105, [%rd5+4096];
	ld.global.f32 	%f106, [%rd5+4100];
	ld.global.f32 	%f107, [%rd5+6144];
	ld.global.f32 	%f108, [%rd5+6148];
	ld.global.f32 	%f109, [%rd5+8192];
	ld.global.f32 	%f110, [%rd5+8196];
	ld.global.f32 	%f111, [%rd5+10240];
	ld.global.f32 	%f112, [%rd5+10244];
	ld.global.f32 	%f113, [%rd5+12288];
	ld.global.f32 	%f114, [%rd5+12292];
	ld.global.f32 	%f115, [%rd5+14336];
	ld.global.f32 	%f116, [%rd5+14340];
	add.f32 	%f117, %f101, %f103;
	add.f32 	%f118, %f102, %f104;
	add.f32 	%f119, %f117, %f105;
	add.f32 	%f120, %f118, %f106;
	add.f32 	%f121, %f119, %f107;
	add.f32 	%f122, %f120, %f108;
	add.f32 	%f123, %f121, %f109;
	add.f32 	%f124, %f122, %f110;
	add.f32 	%f125, %f123, %f111;
	add.f32 	%f126, %f124, %f112;
	add.f32 	%f127, %f125, %f113;
	add.f32 	%f128, %f126, %f114;
	add.f32 	%f561, %f127, %f115;
	add.f32 	%f560, %f128, %f116;
	setp.lt.u32 	%p2, %r5, %r3;
	@%p2 bra 	$L__BB10_51;
	add.s32 	%r38, %r3, %r361;
	not.b32 	%r90, %r37;
	add.s32 	%r91, %r90, %r83;
	sub.s32 	%r92, %r91, %r3;
	sub.s32 	%r358, %r92, %r361;
	add.s32 	%r93, %r38, %r37;
	add.s32 	%r357, %r93, 2048;
	mov.b32 	%r360, 0;
	mov.u32 	%r359, %r38;
$L__BB10_35:
	shl.b32 	%r94, %r84, 11;
	add.s32 	%r361, %r361, %r94;
	add.s32 	%r95, %r83, -2048;
	setp.gt.u32 	%p3, %r361, %r95;
	@%p3 bra 	$L__BB10_37;
	add.s32 	%r96, %r37, %r361;
	mul.wide.u32 	%rd6, %r96, 8;
	add.s64 	%rd7, %rd1, %rd6;
	ld.global.f32 	%f129, [%rd7];
	ld.global.f32 	%f130, [%rd7+4];
	ld.global.f32 	%f131, [%rd7+2048];
	ld.global.f32 	%f132, [%rd7+2052];
	ld.global.f32 	%f133, [%rd7+4096];
	ld.global.f32 	%f134, [%rd7+4100];
	ld.global.f32 	%f135, [%rd7+6144];
	ld.global.f32 	%f136, [%rd7+6148];
	ld.global.f32 	%f137, [%rd7+8192];
	ld.global.f32 	%f138, [%rd7+8196];
	ld.global.f32 	%f139, [%rd7+10240];
	ld.global.f32 	%f140, [%rd7+10244];
	ld.global.f32 	%f141, [%rd7+12288];
	ld.global.f32 	%f142, [%rd7+12292];
	ld.global.f32 	%f143, [%rd7+14336];
	ld.global.f32 	%f144, [%rd7+14340];
	add.f32 	%f145, %f561, %f129;
	add.f32 	%f146, %f560, %f130;
	add.f32 	%f147, %f145, %f131;
	add.f32 	%f148, %f146, %f132;
	add.f32 	%f149, %f147, %f133;
	add.f32 	%f150, %f148, %f134;
	add.f32 	%f151, %f149, %f135;
	add.f32 	%f152, %f150, %f136;
	add.f32 	%f153, %f151, %f137;
	add.f32 	%f154, %f152, %f138;
	add.f32 	%f155, %f153, %f139;
	add.f32 	%f156, %f154, %f140;
	add.f32 	%f157, %f155, %f141;
	add.f32 	%f158, %f156, %f142;
	add.f32 	%f561, %f157, %f143;
	add.f32 	%f560, %f158, %f144;
	sub.s32 	%r97, %r83, %r361;
	shl.b32 	%r98, %r84, 11;
	setp.lt.u32 	%p4, %r97, %r98;
	add.s32 	%r360, %r360, 1;
	add.s32 	%r359, %r359, %r98;
	sub.s32 	%r358, %r358, %r98;
	add.s32 	%r357, %r357, %r98;
	@%p4 bra 	$L__BB10_51;
	bra.uni 	$L__BB10_35;
$L__BB10_37:
	setp.le.u32 	%p5, %r83, %r361;
	sub.s32 	%r99, %r83, %r361;
	setp.ge.s32 	%p6, %r37, %r99;
	or.pred  	%p7, %p5, %p6;
	@%p7 bra 	$L__BB10_51;
	not.b32 	%r101, %r37;
	add.s32 	%r102, %r83, %r101;
	sub.s32 	%r103, %r102, %r38;
	mul.lo.s32 	%r104, %r84, %r360;
	shl.b32 	%r105, %r104, 11;
	sub.s32 	%r106, %r103, %r105;
	shr.u32 	%r107, %r106, 8;
	add.s32 	%r52, %r107, 1;
	and.b32  	%r53, %r52, 15;
	setp.lt.u32 	%p8, %r106, 3840;
	mov.u32 	%r366, %r37;
	@%p8 bra 	$L__BB10_42;
	or.b32  	%r364, %r37, 2048;
	shr.u32 	%r108, %r358, 8;
	add.s32 	%r109, %r108, 1;
	and.b32  	%r110, %r109, 33554416;
	neg.s32 	%r362, %r110;
$L__BB10_40:
	.pragma "nounroll";
	add.s32 	%r111, %r357, -2048;
	mul.wide.u32 	%rd8, %r111, 8;
	add.s64 	%rd9, %rd1, %rd8;
	ld.global.f32 	%f160, [%rd9];
	ld.global.f32 	%f161, [%rd9+4];
	add.f32 	%f162, %f561, %f160;
	add.f32 	%f163, %f560, %f161;
	add.s32 	%r112, %r357, -1792;
	mul.wide.u32 	%rd10, %r112, 8;
	add.s64 	%rd11, %rd1, %rd10;
	ld.global.f32 	%f164, [%rd11];
	ld.global.f32 	%f165, [%rd11+4];
	add.f32 	%f166, %f162, %f164;
	add.f32 	%f167, %f163, %f165;
	add.s32 	%r113, %r357, -1536;
	mul.wide.u32 	%rd12, %r113, 8;
	add.s64 	%rd13, %rd1, %rd12;
	ld.global.f32 	%f168, [%rd13];
	ld.global.f32 	%f169, [%rd13+4];
	add.f32 	%f170, %f166, %f168;
	add.f32 	%f171, %f167, %f169;
	add.s32 	%r114, %r357, -1280;
	mul.wide.u32 	%rd14, %r114, 8;
	add.s64 	%rd15, %rd1, %rd14;
	ld.global.f32 	%f172, [%rd15];
	ld.global.f32 	%f173, [%rd15+4];
	add.f32 	%f174, %f170, %f172;
	add.f32 	%f175, %f171, %f173;
	add.s32 	%r115, %r357, -1024;
	mul.wide.u32 	%rd16, %r115, 8;
	add.s64 	%rd17, %rd1, %rd16;
	ld.global.f32 	%f176, [%rd17];
	ld.global.f32 	%f177, [%rd17+4];
	add.f32 	%f178, %f174, %f176;
	add.f32 	%f179, %f175, %f177;
	add.s32 	%r116, %r357, -768;
	mul.wide.u32 	%rd18, %r116, 8;
	add.s64 	%rd19, %rd1, %rd18;
	ld.global.f32 	%f180, [%rd19];
	ld.global.f32 	%f181, [%rd19+4];
	add.f32 	%f182, %f178, %f180;
	add.f32 	%f183, %f179, %f181;
	add.s32 	%r117, %r357, -512;
	mul.wide.u32 	%rd20, %r117, 8;
	add.s64 	%rd21, %rd1, %rd20;
	ld.global.f32 	%f184, [%rd21];
	ld.global.f32 	%f185, [%rd21+4];
	add.f32 	%f186, %f182, %f184;
	add.f32 	%f187, %f183, %f185;
	add.s32 	%r118, %r357, 1792;
	add.s32 	%r119, %r357, -256;
	mul.wide.u32 	%rd22, %r119, 8;
	add.s64 	%rd23, %rd1, %rd22;
	ld.global.f32 	%f188, [%rd23];
	ld.global.f32 	%f189, [%rd23+4];
	add.f32 	%f190, %f186, %f188;
	add.f32 	%f191, %f187, %f189;
	mul.wide.u32 	%rd24, %r357, 8;
	add.s64 	%rd25, %rd1, %rd24;
	ld.global.f32 	%f192, [%rd25];
	ld.global.f32 	%f193, [%rd25+4];
	add.f32 	%f194, %f190, %f192;
	add.f32 	%f195, %f191, %f193;
	add.s32 	%r120, %r357, 256;
	mul.wide.u32 	%rd26, %r120, 8;
	add.s64 	%rd27, %rd1, %rd26;
	ld.global.f32 	%f196, [%rd27];
	ld.global.f32 	%f197, [%rd27+4];
	add.f32 	%f198, %f194, %f196;
	add.f32 	%f199, %f195, %f197;
	add.s32 	%r121, %r357, 512;
	mul.wide.u32 	%rd28, %r121, 8;
	add.s64 	%rd29, %rd1, %rd28;
	ld.global.f32 	%f200, [%rd29];
	ld.global.f32 	%f201, [%rd29+4];
	add.f32 	%f202, %f198, %f200;
	add.f32 	%f203, %f199, %f201;
	add.s32 	%r122, %r357, 768;
	mul.wide.u32 	%rd30, %r122, 8;
	add.s64 	%rd31, %rd1, %rd30;
	ld.global.f32 	%f204, [%rd31];
	ld.global.f32 	%f205, [%rd31+4];
	add.f32 	%f206, %f202, %f204;
	add.f32 	%f207, %f203, %f205;
	add.s32 	%r123, %r357, 1024;
	mul.wide.u32 	%rd32, %r123, 8;
	add.s64 	%rd33, %rd1, %rd32;
	ld.global.f32 	%f208, [%rd33];
	ld.global.f32 	%f209, [%rd33+4];
	add.f32 	%f210, %f206, %f208;
	add.f32 	%f211, %f207, %f209;
	add.s32 	%r124, %r357, 1280;
	mul.wide.u32 	%rd34, %r124, 8;
	add.s64 	%rd35, %rd1, %rd34;
	ld.global.f32 	%f212, [%rd35];
	ld.global.f32 	%f213, [%rd35+4];
	add.f32 	%f214, %f210, %f212;
	add.f32 	%f215, %f211, %f213;
	add.s32 	%r125, %r357, 1536;
	mul.wide.u32 	%rd36, %r125, 8;
	add.s64 	%rd37, %rd1, %rd36;
	ld.global.f32 	%f216, [%rd37];
	ld.global.f32 	%f217, [%rd37+4];
	add.f32 	%f218, %f214, %f216;
	add.f32 	%f219, %f215, %f217;
	mul.wide.u32 	%rd38, %r118, 8;
	add.s64 	%rd39, %rd1, %rd38;
	ld.global.f32 	%f220, [%rd39];
	ld.global.f32 	%f221, [%rd39+4];
	add.f32 	%f561, %f218, %f220;
	add.f32 	%f560, %f219, %f221;
	add.s32 	%r364, %r364, 4096;
	add.s32 	%r357, %r357, 4096;
	add.s32 	%r362, %r362, 16;
	setp.ne.s32 	%p9, %r362, 0;
	@%p9 bra 	$L__BB10_40;
	add.s32 	%r366, %r364, -2048;
$L__BB10_42:
	setp.eq.s32 	%p10, %r53, 0;
	@%p10 bra 	$L__BB10_51;
	and.b32  	%r64, %r52, 7;
	setp.lt.u32 	%p11, %r53, 8;
	@%p11 bra 	$L__BB10_45;
	add.s32 	%r126, %r366, %r361;
	mul.wide.u32 	%rd40, %r126, 8;
	add.s64 	%rd41, %rd1, %rd40;
	ld.global.f32 	%f223, [%rd41];
	ld.global.f32 	%f224, [%rd41+4];
	add.f32 	%f225, %f561, %f223;
	add.f32 	%f226, %f560, %f224;
	add.s32 	%r127, %r126, 256;
	mul.wide.u32 	%rd42, %r127, 8;
	add.s64 	%rd43, %rd1, %rd42;
	ld.global.f32 	%f227, [%rd43];
	ld.global.f32 	%f228, [%rd43+4];
	add.f32 	%f229, %f225, %f227;
	add.f32 	%f230, %f226, %f228;
	add.s32 	%r128, %r126, 512;
	mul.wide.u32 	%rd44, %r128, 8;
	add.s64 	%rd45, %rd1, %rd44;
	ld.global.f32 	%f231, [%rd45];
	ld.global.f32 	%f232, [%rd45+4];
	add.f32 	%f233, %f229, %f231;
	add.f32 	%f234, %f230, %f232;
	add.s32 	%r129, %r126, 768;
	mul.wide.u32 	%rd46, %r129, 8;
	add.s64 	%rd47, %rd1, %rd46;
	ld.global.f32 	%f235, [%rd47];
	ld.global.f32 	%f236, [%rd47+4];
	add.f32 	%f237, %f233, %f235;
	add.f32 	%f238, %f234, %f236;
	add.s32 	%r130, %r126, 1024;
	mul.wide.u32 	%rd48, %r130, 8;
	add.s64 	%rd49, %rd1, %rd48;
	ld.global.f32 	%f239, [%rd49];
	ld.global.f32 	%f240, [%rd49+4];
	add.f32 	%f241, %f237, %f239;
	add.f32 	%f242, %f238, %f240;
	add.s32 	%r131, %r126, 1280;
	mul.wide.u32 	%rd50, %r131, 8;
	add.s64 	%rd51, %rd1, %rd50;
	ld.global.f32 	%f243, [%rd51];
	ld.global.f32 	%f244, [%rd51+4];
	add.f32 	%f245, %f241, %f243;
	add.f32 	%f246, %f242, %f244;
	add.s32 	%r132, %r126, 1536;
	mul.wide.u32 	%rd52, %r132, 8;
	add.s64 	%rd53, %rd1, %rd52;
	ld.global.f32 	%f247, [%rd53];
	ld.global.f32 	%f248, [%rd53+4];
	add.f32 	%f249, %f245, %f247;
	add.f32 	%f250, %f246, %f248;
	add.s32 	%r133, %r126, 1792;
	mul.wide.u32 	%rd54, %r133, 8;
	add.s64 	%rd55, %rd1, %rd54;
	ld.global.f32 	%f251, [%rd55];
	ld.global.f32 	%f252, [%rd55+4];
	add.f32 	%f561, %f249, %f251;
	add.f32 	%f560, %f250, %f252;
	add.s32 	%r366, %r366, 2048;
$L__BB10_45:
	setp.eq.s32 	%p12, %r64, 0;
	@%p12 bra 	$L__BB10_51;
	setp.lt.u32 	%p13, %r64, 4;
	@%p13 bra 	$L__BB10_48;
	add.s32 	%r134, %r366, %r361;
	mul.wide.u32 	%rd56, %r134, 8;
	add.s64 	%rd57, %rd1, %rd56;
	ld.global.f32 	%f254, [%rd57];
	ld.global.f32 	%f255, [%rd57+4];
	add.f32 	%f256, %f561, %f254;
	add.f32 	%f257, %f560, %f255;
	add.s32 	%r135, %r134, 256;
	mul.wide.u32 	%rd58, %r135, 8;
	add.s64 	%rd59, %rd1, %rd58;
	ld.global.f32 	%f258, [%rd59];
	ld.global.f32 	%f259, [%rd59+4];
	add.f32 	%f260, %f256, %f258;
	add.f32 	%f261, %f257, %f259;
	add.s32 	%r136, %r134, 512;
	mul.wide.u32 	%rd60, %r136, 8;
	add.s64 	%rd61, %rd1, %rd60;
	ld.global.f32 	%f262, [%rd61];
	ld.global.f32 	%f263, [%rd61+4];
	add.f32 	%f264, %f260, %f262;
	add.f32 	%f265, %f261, %f263;
	add.s32 	%r137, %r134, 768;
	mul.wide.u32 	%rd62, %r137, 8;
	add.s64 	%rd63, %rd1, %rd62;
	ld.global.f32 	%f266, [%rd63];
	ld.global.f32 	%f267, [%rd63+4];
	add.f32 	%f561, %f264, %f266;
	add.f32 	%f560, %f265, %f267;
	add.s32 	%r366, %r366, 1024;
$L__BB10_48:
	and.b32  	%r138, %r52, 3;
	setp.eq.s32 	%p14, %r138, 0;
	@%p14 bra 	$L__BB10_51;
	add.s32 	%r369, %r366, %r359;
	cvt.u16.u32 	%rs1, %r358;
	shr.u16 	%rs2, %rs1, 8;
	add.s16 	%rs3, %rs2, 1;
	cvt.u32.u16 	%r139, %rs3;
	and.b32  	%r140, %r139, 3;
	neg.s32 	%r368, %r140;
$L__BB10_50:
	.pragma "nounroll";
	mul.wide.u32 	%rd64, %r369, 8;
	add.s64 	%rd65, %rd1, %rd64;
	ld.global.f32 	%f268, [%rd65];
	ld.global.f32 	%f269, [%rd65+4];
	add.f32 	%f561, %f561, %f268;
	add.f32 	%f560, %f560, %f269;
	add.s32 	%r369, %r369, 256;
	add.s32 	%r368, %r368, 1;
	setp.ne.s32 	%p15, %r368, 0;
	@%p15 bra 	$L__BB10_50;
$L__BB10_51:
	// begin inline asm
	mov.u32 %r141, %laneid;
	// end inline asm
	mov.b32 	%r143, %f561;
	mov.b32 	%r149, 1;
	mov.b32 	%r190, 31;
	mov.b32 	%r191, -1;
	// begin inline asm
	shfl.sync.down.b32 %r142, %r143, %r149, %r190, %r191;
	// end inline asm
	mov.b32 	%r148, %f560;
	// begin inline asm
	shfl.sync.down.b32 %r147, %r148, %r149, %r190, %r191;
	// end inline asm
	setp.gt.s32 	%p16, %r141, 30;
	mov.b32 	%f270, %r147;
	mov.b32 	%f271, %r142;
	add.f32 	%f272, %f561, %f271;
	add.f32 	%f273, %f560, %f270;
	selp.f32 	%f274, %f561, %f272, %p16;
	selp.f32 	%f275, %f560, %f273, %p16;
	mov.b32 	%r153, %f274;
	mov.b32 	%r159, 2;
	// begin inline asm
	shfl.sync.down.b32 %r152, %r153, %r159, %r190, %r191;
	// end inline asm
	mov.b32 	%r158, %f275;
	// begin inline asm
	shfl.sync.down.b32 %r157, %r158, %r159, %r190, %r191;
	// end inline asm
	setp.gt.s32 	%p17, %r141, 29;
	mov.b32 	%f276, %r157;
	mov.b32 	%f277, %r152;
	add.f32 	%f278, %f274, %f277;
	add.f32 	%f279, %f275, %f276;
	selp.f32 	%f280, %f274, %f278, %p17;
	selp.f32 	%f281, %f275, %f279, %p17;
	mov.b32 	%r163, %f280;
	mov.b32 	%r169, 4;
	// begin inline asm
	shfl.sync.down.b32 %r162, %r163, %r169, %r190, %r191;
	// end inline asm
	mov.b32 	%r168, %f281;
	// begin inline asm
	shfl.sync.down.b32 %r167, %r168, %r169, %r190, %r191;
	// end inline asm
	setp.gt.s32 	%p18, %r141, 27;
	mov.b32 	%f282, %r167;
	mov.b32 	%f283, %r162;
	add.f32 	%f284, %f280, %f283;
	add.f32 	%f285, %f281, %f282;
	selp.f32 	%f286, %f280, %f284, %p18;
	selp.f32 	%f287, %f281, %f285, %p18;
	mov.b32 	%r173, %f286;
	mov.b32 	%r179, 8;
	// begin inline asm
	shfl.sync.down.b32 %r172, %r173, %r179, %r190, %r191;
	// end inline asm
	mov.b32 	%r178, %f287;
	// begin inline asm
	shfl.sync.down.b32 %r177, %r178, %r179, %r190, %r191;
	// end inline asm
	setp.gt.s32 	%p19, %r141, 23;
	mov.b32 	%f288, %r177;
	mov.b32 	%f289, %r172;
	add.f32 	%f89, %f286, %f289;
	add.f32 	%f90, %f287, %f288;
	selp.f32 	%f565, %f286, %f89, %p19;
	selp.f32 	%f564, %f287, %f90, %p19;
	mov.b32 	%r183, %f565;
	mov.b32 	%r189, 16;
	// begin inline asm
	shfl.sync.down.b32 %r182, %r183, %r189, %r190, %r191;
	// end inline asm
	mov.b32 	%r188, %f564;
	// begin inline asm
	shfl.sync.down.b32 %r187, %r188, %r189, %r190, %r191;
	// end inline asm
	setp.gt.s32 	%p20, %r141, 15;
	@%p20 bra 	$L__BB10_54;
	mov.b32 	%f290, %r187;
	mov.b32 	%f291, %r182;
	add.f32 	%f565, %f89, %f291;
	add.f32 	%f564, %f90, %f290;
	setp.ne.s32 	%p21, %r141, 0;
	@%p21 bra 	$L__BB10_54;
	shr.u32 	%r192, %r37, 2;
	and.b32  	%r193, %r192, 248;
	mov.u32 	%r194, _ZZN3cub18CUB_300001_SM_10006detail6reduce18DeviceReduceKernelINS2_10policy_hubIN12ashvardanian17cuda_thrust_fma_t6pair_tEjNS6_18interleaving_add_tEE10Policy1000EN6thrust24THRUST_300001_SM_1000_NS10device_ptrIKS7_EEjS8_S7_N4cuda3std3__410__identityEEEvT0_PT3_T1_NS0_13GridEvenShareISN_EET2_T4_E12temp_storage;
	add.s32 	%r195, %r194, %r193;
	st.shared.f32 	[%r195+8], %f565;
	st.shared.f32 	[%r195+12], %f564;
$L__BB10_54:
	bar.sync 	0;
	setp.ne.s32 	%p22, %r37, 0;
	@%p22 bra 	$L__BB10_56;
	ld.shared.f32 	%f292, [_ZZN3cub18CUB_300001_SM_10006detail6reduce18DeviceReduceKernelINS2_10policy_hubIN12ashvardanian17cuda_thrust_fma_t6pair_tEjNS6_18interleaving_add_tEE10Policy1000EN6thrust24THRUST_300001_SM_1000_NS10device_ptrIKS7_EEjS8_S7_N4cuda3std3__410__identityEEEvT0_PT3_T1_NS0_13GridEvenShareISN_EET2_T4_E12temp_storage+16];
	ld.shared.f32 	%f293, [_ZZN3cub18CUB_300001_SM_10006detail6reduce18DeviceReduceKernelINS2_10policy_hubIN12ashvardanian17cuda_thrust_fma_t6pair_tEjNS6_18interleaving_add_tEE10Policy1000EN6thrust24THRUST_300001_SM_1000_NS10device_ptrIKS7_EEjS8_S7_N4cuda3std3__410__identityEEEvT0_PT3_T1_NS0_13GridEvenShareISN_EET2_T4_E12temp_storage+20];
	add.f32 	%f294, %f565, %f292;
	add.f32 	%f295, %f564, %f293;
	ld.shared.f32 	%f296, [_ZZN3cub18CUB_300001_SM_10006detail6reduce18DeviceReduceKernelINS2_10policy_hubIN12ashvardanian17cuda_thrust_fma_t6pair_tEjNS6_18interleaving_add_tEE10Policy1000EN6thrust24THRUST_300001_SM_1000_NS10device_ptrIKS7_EEjS8_S7_N4cuda3std3__410__identityEEEvT0_PT3_T1_NS0_13GridEvenShareISN_EET2_T4_E12temp_storage+24];
	ld.shared.f32 	%f297, [_ZZN3cub18CUB_300001_SM_10006detail6reduce18DeviceReduceKernelINS2_10policy_hubIN12ashvardanian17cuda_thrust_fma_t6pair_tEjNS6_18interleaving_add_tEE10Policy1000EN6thrust24THRUST_300001_SM_1000_NS10device_ptrIKS7_EEjS8_S7_N4cuda3std3__410__identityEEEvT0_PT3_T1_NS0_13GridEvenShareISN_EET2_T4_E12temp_storage+28];
	add.f32 	%f298, %f294, %f296;
	add.f32 	%f299, %f295, %f297;
	ld.shared.f32 	%f300, [_ZZN3cub18CUB_300001_SM_10006detail6reduce18DeviceReduceKernelINS2_10policy_hubIN12ashvardanian17cuda_thrust_fma_t6pair_tEjNS6_18interleaving_add_tEE10Policy1000EN6thrust24THRUST_300001_SM_1000_NS10device_ptrIKS7_EEjS8_S7_N4cuda3std3__410__identityEEEvT0_PT3_T1_NS0_13GridEvenShareISN_EET2_T4_E12temp_storage+32];
	ld.shared.f32 	%f301, [_ZZN3cub18CUB_300001_SM_10006detail6reduce18DeviceReduceKernelINS2_10policy_hubIN12ashvardanian17cuda_thrust_fma_t6pair_tEjNS6_18interleaving_add_tEE10Policy1000EN6thrust24THRUST_300001_SM_1000_NS10device_ptrIKS7_EEjS8_S7_N4cuda3std3__410__identityEEEvT0_PT3_T1_NS0_13GridEvenShareISN_EET2_T4_E12temp_storage+36];
	add.f32 	%f302, %f298, %f300;
	add.f32 	%f303, %f299, %f301;
	ld.shared.f32 	%f304, [_ZZN3cub18CUB_300001_SM_10006detail6reduce18DeviceReduceKernelINS2_10policy_hubIN12ashvardanian17cuda_thrust_fma_t6pair_tEjNS6_18interleaving_add_tEE10Policy1000EN6thrust24THRUST_300001_SM_1000_NS10device_ptrIKS7_EEjS8_S7_N4cuda3std3__410__identityEEEvT0_PT3_T1_NS0_13GridEvenShareISN_EET2_T4_E12temp_storage+40];
	ld.shared.f32 	%f305, [_ZZN3cub18CUB_300001_SM_10006detail6reduce18DeviceReduceKernelINS2_10policy_hubIN12ashvardanian17cuda_thrust_fma_t6pair_tEjNS6_18interleaving_add_tEE10Policy1000EN6thrust24THRUST_300001_SM_1000_NS10device_ptrIKS7_EEjS8_S7_N4cuda3std3__410__identityEEEvT0_PT3_T1_NS0_13GridEvenShareISN_EET2_T4_E12temp_storage+44];
	add.f32 	%f306, %f302, %f304;
	add.f32 	%f307, %f303, %f305;
	ld.shared.f32 	%f308, [_ZZN3cub18CUB_300001_SM_10006detail6reduce18DeviceReduceKernelINS2_10policy_hubIN12ashvardanian17cuda_thrust_fma_t6pair_tEjNS6_18interleaving_add_tEE10Policy1000EN6thrust24THRUST_300001_SM_1000_NS10device_ptrIKS7_EEjS8_S7_N4cuda3std3__410__identityEEEvT0_PT3_T1_NS0_13GridEvenShareISN_EET2_T4_E12temp_storage+48];
	ld.shared.f32 	%f309, [_ZZN3cub18CUB_300001_SM_10006detail6reduce18DeviceReduceKernelINS2_10policy_hubIN12ashvardanian17cuda_thrust_fma_t6pair_tEjNS6_18interleaving_add_tEE10Policy1000EN6thrust24THRUST_300001_SM_1000_NS10device_ptrIKS7_EEjS8_S7_N4cuda3std3__410__identityEEEvT0_PT3_T1_NS0_13GridEvenShareISN_EET2_T4_E12temp_storage+52];
	add.f32 	%f310, %f306, %f308;
	add.f32 	%f311, %f307, %f309;
	ld.shared.f32 	%f312, [_ZZN3cub18CUB_300001_SM_10006detail6reduce18DeviceReduceKernelINS2_10policy_hubIN12ashvardanian17cuda_thrust_fma_t6pair_tEjNS6_18interleaving_add_tEE10Policy1000EN6thrust24THRUST_300001_SM_1000_NS10device_ptrIKS7_EEjS8_S7_N4cuda3std3__410__identityEEEvT0_PT3_T1_NS0_13GridEvenShareISN_EET2_T4_E12temp_storage+56];
	ld.shared.f32 	%f313, [_ZZN3cub18CUB_300001_SM_10006detail6reduce18DeviceReduceKernelINS2_10policy_hubIN12ashvardanian17cuda_thrust_fma_t6pair_tEjNS6_18interleaving_add_tEE10Policy1000EN6thrust24THRUST_300001_SM_1000_NS10device_ptrIKS7_EEjS8_S7_N4cuda3std3__410__identityEEEvT0_PT3_T1_NS0_13GridEvenShareISN_EET2_T4_E12temp_storage+60];
	add.f32 	%f314, %f310, %f312;
	add.f32 	%f315, %f311, %f313;
	ld.shared.f32 	%f316, [_ZZN3cub18CUB_300001_SM_10006detail6reduce18DeviceReduceKernelINS2_10policy_hubIN12ashvardanian17cuda_thrust_fma_t6pair_tEjNS6_18interleaving_add_tEE10Policy1000EN6thrust24THRUST_300001_SM_1000_NS10device_ptrIKS7_EEjS8_S7_N4cuda3std3__410__identityEEEvT0_PT3_T1_NS0_13GridEvenShareISN_EET2_T4_E12temp_storage+64];
	ld.shared.f32 	%f317, [_ZZN3cub18CUB_300001_SM_10006detail6reduce18DeviceReduceKernelINS2_10policy_hubIN12ashvardanian17cuda_thrust_fma_t6pair_tEjNS6_18interleaving_add_tEE10Policy1000EN6thrust24THRUST_300001_SM_1000_NS10device_ptrIKS7_EEjS8_S7_N4cuda3std3__410__identityEEEvT0_PT3_T1_NS0_13GridEvenShareISN_EET2_T4_E12temp_storage+68];
	add.f32 	%f565, %f314, %f316;
	add.f32 	%f564, %f315, %f317;
$L__BB10_56:
	mov.u32 	%r347, %tid.x;
	setp.ne.s32 	%p57, %r347, 0;
	@%p57 bra 	$L__BB10_58;
	ld.param.u64 	%rd129, [_ZN3cub18CUB_300001_SM_10006detail6reduce18DeviceReduceKernelINS2_10policy_hubIN12ashvardanian17cuda_thrust_fma_t6pair_tEjNS6_18interleaving_add_tEE10Policy1000EN6thrust24THRUST_300001_SM_1000_NS10device_ptrIKS7_EEjS8_S7_N4cuda3std3__410__identityEEEvT0_PT3_T1_NS0_13GridEvenShareISN_EET2_T4__param_1];
	cvta.to.global.u64 	%rd126, %rd129;
	mul.wide.u32 	%rd127, %r2, 8;
	add.s64 	%rd128, %rd126, %rd127;
	st.global.f32 	[%rd128], %f565;
	st.global.f32 	[%rd128+4], %f564;
$L__BB10_58:
	ret;

}
	// .globl	_ZN3cub18CUB_300001_SM_10006detail6reduce28DeviceReduceSingleTileKernelINS2_10policy_hubIN12ashvardanian17cuda_thrust_fma_t6pair_tEjNS6_18interleaving_add_tEE10Policy1000EPS7_SB_iS8_S7_S7_N4cuda3std3__410__identityEEEvT0_T1_T2_T3_T4_T6_
.visible .entry _ZN3cub18CUB_300001_SM_10006detail6reduce28DeviceReduceSingleTileKernelINS2_10policy_hubIN12ashvardanian17cuda_thrust_fma_t6pair_tEjNS6_18interleaving_add_tEE10Policy1000EPS7_SB_iS8_S7_S7_N4cuda3std3__410__identityEEEvT0_T1_T2_T3_T4_T6_(
	.param .u64 .ptr .align 1 _ZN3cub18CUB_300001_SM_10006detail6reduce28DeviceReduceSingleTileKernelINS2_10policy_hubIN12ashvardanian17cuda_thrust_fma_t6pair_tEjNS6_18interleaving_add_tEE10Policy1000EPS7_SB_iS8_S7_S7_N4cuda3std3__410__identityEEEvT0_T1_T2_T3_T4_T6__param_0,
	.param .u64 .ptr .align 1 _ZN3cub18CUB_300001_SM_10006detail6reduce28DeviceReduceSingleTileKernelINS2_10policy_hubIN12ashvardanian17cuda_thrust_fma_t6pair_tEjNS6_18interleaving_add_tEE10Policy1000EPS7_SB_iS8_S7_S7_N4cuda3std3__410__identityEEEvT0_T1_T2_T3_T4_T6__param_1,
	.param .u32 _ZN3cub18CUB_300001_SM_10006detail6reduce28DeviceReduceSingleTileKernelINS2_10policy_hubIN12ashvardanian17cuda_thrust_fma_t6pair_tEjNS6_18interleaving_add_tEE10Policy1000EPS7_SB_iS8_S7_S7_N4cuda3std3__410__identityEEEvT0_T1_T2_T3_T4_T6__param_2,
	.param .align 1 .b8 _ZN3cub18CUB_300001_SM_10006detail6reduce28DeviceReduceSingleTileKernelINS2_10policy_hubIN12ashvardanian17cuda_thrust_fma_t6pair_tEjNS6_18interleaving_add_tEE10Policy1000EPS7_SB_iS8_S7_S7_N4cuda3std3__410__identityEEEvT0_T1_T2_T3_T4_T6__param_3[1],
	.param .align 4 .b8 _ZN3cub18CUB_300001_SM_10006detail6reduce28DeviceReduceSingleTileKernelINS2_10policy_hubIN12ashvardanian17cuda_thrust_fma_t6pair_tEjNS6_18interleaving_add_tEE10Policy1000EPS7_SB_iS8_S7_S7_N4cuda3std3__410__identityEEEvT0_T1_T2_T3_T4_T6__param_4[8],
	.param .align 1 .b8 _ZN3cub18CUB_300001_SM_10006detail6reduce28DeviceReduceSingleTileKernelINS2_10policy_hubIN12ashvardanian17cuda_thrust_fma_t6pair_tEjNS6_18interleaving_add_tEE10Policy1000EPS7_SB_iS8_S7_S7_N4cuda3std3__410__identityEEEvT0_T1_T2_T3_T4_T6__param_5[1]
)
.maxntid 256
.minnctapersm 1
{
	.reg .pred 	%p<51>;
	.reg .b32 	%r<297>;
	.reg .b32 	%f<346>;
	.reg .b64 	%rd<79>;
	// demoted variable
	.shared .align 4 .b8 _ZZN3cub18CUB_300001_SM_10006detail6reduce28DeviceReduceSingleTileKernelINS2_10policy_hubIN12ashvardanian17cuda_thrust_fma_t6pair_tEjNS6_18interleaving_add_tEE10Policy1000EPS7_SB_iS8_S7_S7_N4cuda3std3__410__identityEEEvT0_T1_T2_T3_T4_T6_E12temp_storage[80];
	ld.param.f32 	%f80, [_ZN3cub18CUB_300001_SM_10006detail6reduce28DeviceReduceSingleTileKernelINS2_10policy_hubIN12ashvardanian17cuda_thrust_fma_t6pair_tEjNS6_18interleaving_add_tEE10Policy1000EPS7_SB_iS8_S7_S7_N4cuda3std3__410__identityEEEvT0_T1_T2_T3_T4_T6__param_4+4];
	ld.param.f32 	%f79, [_ZN3cub18CUB_300001_SM_10006detail6reduce28DeviceReduceSingleTileKernelINS2_10policy_hubIN12ashvardanian17cuda_thrust_fma_t6pair_tEjNS6_18interleaving_add_tEE10Policy1000EPS7_SB_iS8_S7_S7_N4cuda3std3__410__identityEEEvT0_T1_T2_T3_T4_T6__param_4];
	ld.param.u64 	%rd9, [_ZN3cub18CUB_300001_SM_10006detail6reduce28DeviceReduceSingleTileKernelINS2_10policy_hubIN12ashvardanian17cuda_thrust_fma_t6pair_tEjNS6_18interleaving_add_tEE10Policy1000EPS7_SB_iS8_S7_S7_N4cuda3std3__410__identityEEEvT0_T1_T2_T3_T4_T6__param_0];
	ld.param.u64 	%rd10, [_ZN3cub18CUB_300001_SM_10006detail6reduce28DeviceReduceSingleTileKernelINS2_10policy_hubIN12ashvardanian17cuda_thrust_fma_t6pair_tEjNS6_18interleaving_add_tEE10Policy1000EPS7_SB_iS8_S7_S7_N4cuda3std3__410__identityEEEvT0_T1_T2_T3_T4_T6__param_1];
	ld.param.u32 	%r40, [_ZN3cub18CUB_300001_SM_10006detail6reduce28DeviceReduceSingleTileKernelINS2_10policy_hubIN12ashvardanian17cuda_thrust_fma_t6pair_tEjNS6_18interleaving_add_tEE10Policy1000EPS7_SB_iS8_S7_S7_N4cuda3std3__410__identityEEEvT0_T1_T2_T3_T4_T6__param_2];
	cvta.to.global.u64 	%rd1, %rd10;
	setp.ne.s32 	%p1, %r40, 0;
	@%p1 bra 	$L__BB11_3;
	mov.u32 	%r283, %tid.x;
	setp.ne.s32 	%p50, %r283, 0;
	@%p50 bra 	$L__BB11_47;
	st.global.f32 	[%rd1], %f79;
	st.global.f32 	[%rd1+4], %f80;
	bra.uni 	$L__BB11_47;
$L__BB11_3:
	setp.gt.s32 	%p2, %r40, 2047;
	@%p2 bra 	$L__BB11_28;
	mov.u32 	%r1, %tid.x;
	setp.ge.s32 	%p19, %r1, %r40;
	mov.f32 	%f324, 0f00000000;
	mov.f32 	%f325, %f324;
	mov.u32 	%r287, %r1;
	@%p19 bra 	$L__BB11_6;
	mul.wide.u32 	%rd64, %r1, 8;
	add.s64 	%rd62, %rd9, %rd64;
	// begin inline asm
	ld.global.nc.u32 %r147, [%rd62];
	// end inline asm
	add.s64 	%rd63, %rd62, 4;
	// begin inline asm
	ld.global.nc.u32 %r148, [%rd63];
	// end inline asm
	mov.b32 	%f325, %r147;
	mov.b32 	%f324, %r148;
	add.s32 	%r287, %r1, 256;
$L__BB11_6:
	setp.ge.s32 	%p20, %r287, %r40;
	@%p20 bra 	$L__BB11_12;
	not.b32 	%r149, %r287;
	add.s32 	%r4, %r40, %r149;
	and.b32  	%r150, %r4, 768;
	setp.eq.s32 	%p21, %r150, 768;
	@%p21 bra 	$L__BB11_10;
	mul.wide.u32 	%rd65, %r287, 8;
	add.s64 	%rd77, %rd9, %rd65;
	shr.u32 	%r151, %r4, 8;
	add.s32 	%r152, %r151, 1;
	and.b32  	%r153, %r152, 3;
	neg.s32 	%r285, %r153;
$L__BB11_9:
	.pragma "nounroll";
	// begin inline asm
	ld.global.nc.u32 %r154, [%rd77];
	// end inline asm
	add.s64 	%rd67, %rd77, 4;
	// begin inline asm
	ld.global.nc.u32 %r155, [%rd67];
	// end inline asm
	mov.b32 	%f206, %r154;
	mov.b32 	%f207, %r155;
	add.f32 	%f325, %f325, %f206;
	add.f32 	%f324, %f324, %f207;
	add.s32 	%r287, %r287, 256;
	add.s64 	%rd77, %rd77, 2048;
	add.s32 	%r285, %r285, 1;
	setp.ne.s32 	%p22, %r285, 0;
	@%p22 bra 	$L__BB11_9;
$L__BB11_10:
	setp.lt.u32 	%p23, %r4, 768;
	@%p23 bra 	$L__BB11_12;
$L__BB11_11:
	mul.wide.s32 	%rd76, %r287, 8;
	add.s64 	%rd68, %rd9, %rd76;
	// begin inline asm
	ld.global.nc.u32 %r156, [%rd68];
	// end inline asm
	add.s64 	%rd69, %rd68, 4;
	// begin inline asm
	ld.global.nc.u32 %r157, [%rd69];
	// end inline asm
	mov.b32 	%f208, %r156;
	mov.b32 	%f209, %r157;
	add.f32 	%f210, %f325, %f208;
	add.f32 	%f211, %f324, %f209;
	add.s64 	%rd70, %rd68, 2048;
	// begin inline asm
	ld.global.nc.u32 %r158, [%rd70];
	// end inline asm
	add.s64 	%rd71, %rd68, 2052;
	// begin inline asm
	ld.global.nc.u32 %r159, [%rd71];
	// end inline asm
	mov.b32 	%f212, %r158;
	mov.b32 	%f213, %r159;
	add.f32 	%f214, %f210, %f212;
	add.f32 	%f215, %f211, %f213;
	add.s64 	%rd72, %rd68, 4096;
	// begin inline asm
	ld.global.nc.u32 %r160, [%rd72];
	// end inline asm
	add.s64 	%rd73, %rd68, 4100;
	// begin inline asm
	ld.global.nc.u32 %r161, [%rd73];
	// end inline asm
	mov.b32 	%f216, %r160;
	mov.b32 	%f217, %r161;
	add.f32 	%f218, %f214, %f216;
	add.f32 	%f219, %f215, %f217;
	add.s64 	%rd74, %rd68, 6144;
	// begin inline asm
	ld.global.nc.u32 %r162, [%rd74];
	// end inline asm
	add.s64 	%rd75, %rd68, 6148;
	// begin inline asm
	ld.global.nc.u32 %r163, [%rd75];
	// end inline asm
	mov.b32 	%f220, %r162;
	mov.b32 	%f221, %r163;
	add.f32 	%f325, %f218, %f220;
	add.f32 	%f324, %f219, %f221;
	add.s32 	%r287, %r287, 1024;
	setp.lt.s32 	%p24, %r287, %r40;
	@%p24 bra 	$L__BB11_11;
$L__BB11_12:
	setp.lt.s32 	%p25, %r40, 256;
	@%p25 bra 	$L__BB11_18;
	// begin inline asm
	mov.u32 %r227, %laneid;
	// end inline asm
	mov.b32 	%r229, %f325;
	mov.b32 	%r235, 1;
	mov.b32 	%r276, 31;
	mov.b32 	%r277, -1;
	// begin inline asm
	shfl.sync.down.b32 %r228, %r229, %r235, %r276, %r277;
	// end inline asm
	mov.b32 	%r234, %f324;
	// begin inline asm
	shfl.sync.down.b32 %r233, %r234, %r235, %r276, %r277;
	// end inline asm
	setp.gt.s32 	%p42, %r227, 30;
	mov.b32 	%f264, %r233;
	mov.b32 	%f265, %r228;
	add.f32 	%f266, %f325, %f265;
	add.f32 	%f267, %f324, %f264;
	selp.f32 	%f268, %f324, %f267, %p42;
	selp.f32 	%f269, %f325, %f266, %p42;
	mov.b32 	%r239, %f269;
	mov.b32 	%r245, 2;
	// begin inline asm
	shfl.sync.down.b32 %r238, %r239, %r245, %r276, %r277;
	// end inline asm
	mov.b32 	%r244, %f268;
	// begin inline asm
	shfl.sync.down.b32 %r243, %r244, %r245, %r276, %r277;
	// end inline asm
	setp.gt.s32 	%p43, %r227, 29;
	mov.b32 	%f270, %r243;
	mov.b32 	%f271, %r238;
	add.f32 	%f272, %f269, %f271;
	add.f32 	%f273, %f268, %f270;
	selp.f32 	%f274, %f268, %f273, %p43;
	selp.f32 	%f275, %f269, %f272, %p43;
	mov.b32 	%r249, %f275;
	mov.b32 	%r255, 4;
	// begin inline asm
	shfl.sync.down.b32 %r248, %r249, %r255, %r276, %r277;
	// end inline asm
	mov.b32 	%r254, %f274;
	// begin inline asm
	shfl.sync.down.b32 %r253, %r254, %r255, %r276, %r277;
	// end inline asm
	setp.gt.s32 	%p44, %r227, 27;
	mov.b32 	%f276, %r253;
	mov.b32 	%f277, %r248;
	add.f32 	%f278, %f275, %f277;
	add.f32 	%f279, %f274, %f276;
	selp.f32 	%f280, %f275, %f278, %p44;
	selp.f32 	%f281, %f274, %f279, %p44;
	mov.b32 	%r259, %f280;
	mov.b32 	%r265, 8;
	// begin inline asm
	shfl.sync.down.b32 %r258, %r259, %r265, %r276, %r277;
	// end inline asm
	mov.b32 	%r264, %f281;
	// begin inline asm
	shfl.sync.down.b32 %r263, %r264, %r265, %r276, %r277;
	// end inline asm
	setp.gt.s32 	%p45, %r227, 23;
	mov.b32 	%f282, %r263;
	mov.b32 	%f283, %r258;
	add.f32 	%f19, %f280, %f283;
	add.f32 	%f20, %f281, %f282;
	selp.f32 	%f345, %f280, %f19, %p45;
	selp.f32 	%f344, %f281, %f20, %p45;
	mov.b32 	%r269, %f345;
	mov.b32 	%r275, 16;
	// begin inline asm
	shfl.sync.down.b32 %r268, %r269, %r275, %r276, %r277;
	// end inline asm
	mov.b32 	%r274, %f344;
	// begin inline asm
	shfl.sync.down.b32 %r273, %r274, %r275, %r276, %r277;
	// end inline asm
	setp.gt.s32 	%p46, %r227, 15;
	@%p46 bra 	$L__BB11_16;
	mov.b32 	%f284, %r273;
	mov.b32 	%f285, %r268;
	add.f32 	%f345, %f19, %f285;
	add.f32 	%f344, %f20, %f284;
	setp.ne.s32 	%p47, %r227, 0;
	@%p47 bra 	$L__BB11_16;
	shr.u32 	%r278, %r1, 2;
	and.b32  	%r279, %r278, 248;
	mov.u32 	%r280, _ZZN3cub18CUB_300001_SM_10006detail6reduce28DeviceReduceSingleTileKernelINS2_10policy_hubIN12ashvardanian17cuda_thrust_fma_t6pair_tEjNS6_18interleaving_add_tEE10Policy1000EPS7_SB_iS8_S7_S7_N4cuda3std3__410__identityEEEvT0_T1_T2_T3_T4_T6_E12temp_storage;
	add.s32 	%r281, %r280, %r279;
	st.shared.f32 	[%r281+8], %f345;
	st.shared.f32 	[%r281+12], %f344;
$L__BB11_16:
	bar.sync 	0;
	setp.ne.s32 	%p48, %r1, 0;
	@%p48 bra 	$L__BB11_45;
	ld.shared.f32 	%f286, [_ZZN3cub18CUB_300001_SM_10006detail6reduce28DeviceReduceSingleTileKernelINS2_10policy_hubIN12ashvardanian17cuda_thrust_fma_t6pair_tEjNS6_18interleaving_add_tEE10Policy1000EPS7_SB_iS8_S7_S7_N4cuda3std3__410__identityEEEvT0_T1_T2_T3_T4_T6_E12temp_storage+16];
	ld.shared.f32 	%f287, [_ZZN3cub18CUB_300001_SM_10006detail6reduce28DeviceReduceSingleTileKernelINS2_10policy_hubIN12ashvardanian17cuda_thrust_fma_t6pair_tEjNS6_18interleaving_add_tEE10Policy1000EPS7_SB_iS8_S7_S7_N4cuda3std3__410__identityEEEvT0_T1_T2_T3_T4_T6_E12temp_storage+20];
	add.f32 	%f288, %f345, %f286;
	add.f32 	%f289, %f344, %f287;
	ld.shared.f32 	%f290, [_ZZN3cub18CUB_300001_SM_10006detail6reduce28DeviceReduceSingleTileKernelINS2_10policy_hubIN12ashvardanian17cuda_thrust_fma_t6pair_tEjNS6_18interleaving_add_tEE10Policy1000EPS7_SB_iS8_S7_S7_N4cuda3std3__410__identityEEEvT0_T1_T2_T3_T4_T6_E12temp_storage+24];
	ld.shared.f32 	%f291, [_ZZN3cub18CUB_300001_SM_10006detail6reduce28DeviceReduceSingleTileKernelINS2_10policy_hubIN12ashvardanian17cuda_thrust_fma_t6pair_tEjNS6_18interleaving_add_tEE10Policy1000EPS7_SB_iS8_S7_S7_N4cuda3std3__410__identityEEEvT0_T1_T2_T3_T4_T6_E12temp_storage+28];
	add.f32 	%f292, %f288, %f290;
	add.f32 	%f293, %f289, %f291;
	ld.shared.f32 	%f294, [_ZZN3cub18CUB_300001_SM_10006detail6reduce28DeviceReduceSingleTileKernelINS2_10policy_hubIN12ashvardanian17cuda_thrust_fma_t6pair_tEjNS6_18interleaving_add_tEE10Policy1000EPS7_SB_iS8_S7_S7_N4cuda3std3__410__identityEEEvT0_T1_T2_T3_T4_T6_E12temp_storage+32];
	ld.shared.f32 	%f295, [_ZZN3cub18CUB_300001_SM_10006detail6reduce28DeviceReduceSingleTileKernelINS2_10policy_hubIN12ashvardanian17cuda_thrust_fma_t6pair_tEjNS6_18interleaving_add_tEE10Policy1000EPS7_SB_iS8_S7_S7_N4cuda3std3__410__identityEEEvT0_T1_T2_T3_T4_T6_E12temp_storage+36];
	add.f32 	%f296, %f292, %f294;
	add.f32 	%f297, %f293, %f295;
	ld.shared.f32 	%f298, [_ZZN3cub18CUB_300001_SM_10006detail6reduce28DeviceReduceSingleTileKernelINS2_10policy_hubIN12ashvardanian17cuda_thrust_fma_t6pair_tEjNS6_18interleaving_add_tEE10Policy1000EPS7_SB_iS8_S7_S7_N4cuda3std3__410__identityEEEvT0_T1_T2_T3_T4_T6_E12temp_storage+40];
	ld.shared.f32 	%f299, [_ZZN3cub18CUB_300001_SM_10006detail6reduce28DeviceReduceSingleTileKernelINS2_10policy_hubIN12ashvardanian17cuda_thrust_fma_t6pair_tEjNS6_18interleaving_add_tEE10Policy1000EPS7_SB_iS8_S7_S7_N4cuda3std3__410__identityEEEvT0_T1_T2_T3_T4_T6_E12temp_storage+44];
	add.f32 	%f300, %f296, %f298;
	add.f32 	%f301, %f297, %f299;
	ld.shared.f32 	%f302, [_ZZN3cub18CUB_300001_SM_10006detail6reduce28DeviceReduceSingleTileKernelINS2_10policy_hubIN12ashvardanian17cuda_thrust_fma_t6pair_tEjNS6_18interleaving_add_tEE10Policy1000EPS7_SB_iS8_S7_S7_N4cuda3std3__410__identityEEEvT0_T1_T2_T3_T4_T6_E12temp_storage+48];
	ld.shared.f32 	%f303, [_ZZN3cub18CUB_300001_SM_10006detail6reduce28DeviceReduceSingleTileKernelINS2_10policy_hubIN12ashvardanian17cuda_thrust_fma_t6pair_tEjNS6_18interleaving_add_tEE10Policy1000EPS7_SB_iS8_S7_S7_N4cuda3std3__410__identityEEEvT0_T1_T2_T3_T4_T6_E12temp_storage+52];
	add.f32 	%f304, %f300, %f302;
	add.f32 	%f305, %f301, %f303;
	ld.shared.f32 	%f306, [_ZZN3cub18CUB_300001_SM_10006detail6reduce28DeviceReduceSingleTileKernelINS2_10policy_hubIN12ashvardanian17cuda_thrust_fma_t6pair_tEjNS6_18interleaving_add_tEE10Policy1000EPS7_SB_iS8_S7_S7_N4cuda3std3__410__identityEEEvT0_T1_T2_T3_T4_T6_E12temp_storage+56];
	ld.shared.f32 	%f307, [_ZZN3cub18CUB_300001_SM_10006detail6reduce28DeviceReduceSingleTileKernelINS2_10policy_hubIN12ashvardanian17cuda_thrust_fma_t6pair_tEjNS6_18interleaving_add_tEE10Policy1000EPS7_SB_iS8_S7_S7_N4cuda3std3__410__identityEEEvT0_T1_T2_T3_T4_T6_E12temp_storage+60];
	add.f32 	%f308, %f304, %f306;
	add.f32 	%f309, %f305, %f307;
	ld.shared.f32 	%f310, [_ZZN3cub18CUB_300001_SM_10006detail6reduce28DeviceReduceSingleTileKernelINS2_10policy_hubIN12ashvardanian17cuda_thrust_fma_t6pair_tEjNS6_18interleaving_add_tEE10Policy1000EPS7_SB_iS8_S7_S7_N4cuda3std3__410__identityEEEvT0_T1_T2_T3_T4_T6_E12temp_storage+64];
	ld.shared.f32 	%f311, [_ZZN3cub18CUB_300001_SM_10006detail6reduce28DeviceReduceSingleTileKernelINS2_10policy_hubIN12ashvardanian17cuda_thrust_fma_t6pair_tEjNS6_18interleaving_add_tEE10Policy1000EPS7_SB_iS8_S7_S7_N4cuda3std3__410__identityEEEvT0_T1_T2_T3_T4_T6_E12temp_storage+68];
	add.f32 	%f345, %f308, %f310;
	add.f32 	%f344, %f309, %f311;
	bra.uni 	$L__BB11_45;
$L__BB11_18:
	// begin inline asm
	mov.u32 %r164, %laneid;
	// end inline asm
	and.b32  	%r215, %r1, 992;
	add.s32 	%r216, %r215, 32;
	setp.gt.s32 	%p26, %r216, %r40;
	not.b32 	%r217, %r215;
	add.s32 	%r218, %r40, %r217;
	selp.b32 	%r213, %r218, 31, %p26;
	mov.b32 	%r166, %f325;
	mov.b32 	%r172, 1;
	mov.b32 	%r214, -1;
	// begin inline asm
	shfl.sync.down.b32 %r165, %r166, %r172, %r213, %r214;
	// end inline asm
	mov.b32 	%r171, %f324;
	// begin inline asm
	shfl.sync.down.b32 %r170, %r171, %r172, %r213, %r214;
	// end inline asm
	setp.lt.s32 	%p27, %r164, %r213;
	mov.b32 	%f222, %r170;
	mov.b32 	%f223, %r165;
	add.f32 	%f224, %f325, %f223;
	add.f32 	%f225, %f324, %f222;
	selp.f32 	%f226, %f224, %f325, %p27;
	selp.f32 	%f227, %f225, %f324, %p27;
	mov.b32 	%r176, %f226;
	mov.b32 	%r182, 2;
	// begin inline asm
	shfl.sync.down.b32 %r175, %r176, %r182, %r213, %r214;
	// end inline asm
	mov.b32 	%r181, %f227;
	// begin inline asm
	shfl.sync.down.b32 %r180, %r181, %r182, %r213, %r214;
	// end inline asm
	add.s32 	%r219, %r164, 2;
	setp.gt.s32 	%p28, %r219, %r213;
	mov.b32 	%f228, %r180;
	mov.b32 	%f229, %r175;
	add.f32 	%f230, %f226, %f229;
	add.f32 	%f231, %f227, %f228;
	selp.f32 	%f232, %f226, %f230, %p28;
	selp.f32 	%f233, %f227, %f231, %p28;
	mov.b32 	%r186, %f232;
	mov.b32 	%r192, 4;
	// begin inline asm
	shfl.sync.down.b32 %r185, %r186, %r192, %r213, %r214;
	// end inline asm
	mov.b32 	%r191, %f233;
	// begin inline asm
	shfl.sync.down.b32 %r190, %r191, %r192, %r213, %r214;
	// end inline asm
	add.s32 	%r220, %r164, 4;
	setp.gt.s32 	%p29, %r220, %r213;
	mov.b32 	%f234, %r190;
	mov.b32 	%f235, %r185;
	add.f32 	%f236, %f232, %f235;
	add.f32 	%f237, %f233, %f234;
	selp.f32 	%f238, %f232, %f236, %p29;
	selp.f32 	%f239, %f233, %f237, %p29;
	mov.b32 	%r196, %f238;
	mov.b32 	%r202, 8;
	// begin inline asm
	shfl.sync.down.b32 %r195, %r196, %r202, %r213, %r214;
	// end inline asm
	mov.b32 	%r201, %f239;
	// begin inline asm
	shfl.sync.down.b32 %r200, %r201, %r202, %r213, %r214;
	// end inline asm
	add.s32 	%r221, %r164, 8;
	setp.gt.s32 	%p30, %r221, %r213;
	mov.b32 	%f240, %r200;
	mov.b32 	%f241, %r195;
	add.f32 	%f242, %f238, %f241;
	add.f32 	%f243, %f239, %f240;
	selp.f32 	%f244, %f238, %f242, %p30;
	selp.f32 	%f245, %f239, %f243, %p30;
	mov.b32 	%r206, %f244;
	mov.b32 	%r212, 16;
	// begin inline asm
	shfl.sync.down.b32 %r205, %r206, %r212, %r213, %r214;
	// end inline asm
	mov.b32 	%r211, %f245;
	// begin inline asm
	shfl.sync.down.b32 %r210, %r211, %r212, %r213, %r214;
	// end inline asm
	add.s32 	%r222, %r164, 16;
	setp.gt.s32 	%p31, %r222, %r213;
	mov.b32 	%f246, %r210;
	mov.b32 	%f247, %r205;
	add.f32 	%f248, %f244, %f247;
	add.f32 	%f249, %f245, %f246;
	selp.f32 	%f345, %f244, %f248, %p31;
	selp.f32 	%f344, %f245, %f249, %p31;
	setp.ne.s32 	%p32, %r164, 0;
	@%p32 bra 	$L__BB11_20;
	shr.u32 	%r223, %r1, 2;
	and.b32  	%r224, %r223, 248;
	mov.u32 	%r225, _ZZN3cub18CUB_300001_SM_10006detail6reduce28DeviceReduceSingleTileKernelINS2_10policy_hubIN12ashvardanian17cuda_thrust_fma_t6pair_tEjNS6_18interleaving_add_tEE10Policy1000EPS7_SB_iS8_S7_S7_N4cuda3std3__410__identityEEEvT0_T1_T2_T3_T4_T6_E12temp_storage;
	add.s32 	%r226, %r225, %r224;
	st.shared.f32 	[%r226+8], %f345;
	st.shared.f32 	[%r226+12], %f344;
$L__BB11_20:
	bar.sync 	0;
	setp.ne.s32 	%p33, %r1, 0;
	setp.lt.s32 	%p34, %r40, 33;
	or.pred  	%p35, %p33, %p34;
	@%p35 bra 	$L__BB11_45;
	ld.shared.f32 	%f250, [_ZZN3cub18CUB_300001_SM_10006detail6reduce28DeviceReduceSingleTileKernelINS2_10policy_hubIN12ashvardanian17cuda_thrust_fma_t6pair_tEjNS6_18interleaving_add_tEE10Policy1000EPS7_SB_iS8_S7_S7_N4cuda3std3__410__identityEEEvT0_T1_T2_T3_T4_T6_E12temp_storage+16];
	ld.shared.f32 	%f251, [_ZZN3cub18CUB_300001_SM_10006detail6reduce28DeviceReduceSingleTileKernelINS2_10policy_hubIN12ashvardanian17cuda_thrust_fma_t6pair_tEjNS6_18interleaving_add_tEE10Policy1000EPS7_SB_iS8_S7_S7_N4cuda3std3__410__identityEEEvT0_T1_T2_T3_T4_T6_E12temp_storage+20];
	add.f32 	%f345, %f345, %f250;
	add.f32 	%f344, %f344, %f251;
	setp.lt.u32 	%p36, %r40, 65;
	@%p36 bra 	$L__BB11_45;
	ld.shared.f32 	%f252, [_ZZN3cub18CUB_300001_SM_10006detail6reduce28DeviceReduceSingleTileKernelINS2_10policy_hubIN12ashvardanian17cuda_thrust_fma_t6pair_tEjNS6_18interleaving_add_tEE10Policy1000EPS7_SB_iS8_S7_S7_N4cuda3std3__410__identityEEEvT0_T1_T2_T3_T4_T6_E12temp_storage+24];
	ld.shared.f32 	%f253, [_ZZN3cub18CUB_300001_SM_10006detail6reduce28DeviceReduceSingleTileKernelINS2_10policy_hubIN12ashvardanian17cuda_thrust_fma_t6pair_tEjNS6_18interleaving_add_tEE10Policy1000EPS7_SB_iS8_S7_S7_N4cuda3std3__410__identityEEEvT0_T1_T2_T3_T4_T6_E12temp_storage+28];
	add.f32 	%f345, %f345, %f252;
	add.f32 	%f344, %f344, %f253;
	setp.lt.u32 	%p37, %r40, 97;
	@%p37 bra 	$L__BB11_45;
	ld.shared.f32 	%f254, [_ZZN3cub18CUB_300001_SM_10006detail6reduce28DeviceReduceSingleTileKernelINS2_10policy_hubIN12ashvardanian17cuda_thrust_fma_t6pair_tEjNS6_18interleaving_add_tEE10Policy1000EPS7_SB_iS8_S7_S7_N4cuda3std3__410__identityEEEvT0_T1_T2_T3_T4_T6_E12temp_storage+32];
	ld.shared.f32 	%f255, [_ZZN3cub18CUB_300001_SM_10006detail6reduce28DeviceReduceSingleTileKernelINS2_10policy_hubIN12ashvardanian17cuda_thrust_fma_t6pair_tEjNS6_18interleaving_add_tEE10Policy1000EPS7_SB_iS8_S7_S7_N4cuda3std3__410__identityEEEvT0_T1_T2_T3_T4_T6_E12temp_storage+36];
	add.f32 	%f345, %f345, %f254;
	add.f32 	%f344, %f344, %f255;
	setp.lt.u32 	%p38, %r40, 129;
	@%p38 bra 	$L__BB11_45;
	ld.shared.f32 	%f256, [_ZZN3cub18CUB_300001_SM_10006detail6reduce28DeviceReduceSingleTileKernelINS2_10policy_hubIN12ashvardanian17cuda_thrust_fma_t6pair_tEjNS6_18interleaving_add_tEE10Policy1000EPS7_SB_iS8_S7_S7_N4cuda3std3__410__identityEEEvT0_T1_T2_T3_T4_T6_E12temp_storage+40];
	ld.shared.f32 	%f257, [_ZZN3cub18CUB_300001_SM_10006detail6reduce28DeviceReduceSingleTileKernelINS2_10policy_hubIN12ashvardanian17cuda_thrust_fma_t6pair_tEjNS6_18interleaving_add_tEE10Policy1000EPS7_SB_iS8_S7_S7_N4cuda3std3__410__identityEEEvT0_T1_T2_T3_T4_T6_E12temp_storage+44];
	add.f32 	%f345, %f345, %f256;
	add.f32 	%f344, %f344, %f257;
	setp.lt.u32 	%p39, %r40, 161;
	@%p39 bra 	$L__BB11_45;
	ld.shared.f32 	%f258, [_ZZN3cub18CUB_300001_SM_10006detail6reduce28DeviceReduceSingleTileKernelINS2_10policy_hubIN12ashvardanian17cuda_thrust_fma_t6pair_tEjNS6_18interleaving_add_tEE10Policy1000EPS7_SB_iS8_S7_S7_N4cuda3std3__410__identityEEEvT0_T1_T2_T3_T4_T6_E12temp_storage+48];
	ld.shared.f32 	%f259, [_ZZN3cub18CUB_300001_SM_10006detail6reduce28DeviceReduceSingleTileKernelINS2_10policy_hubIN12ashvardanian17cuda_thrust_fma_t6pair_tEjNS6_18interleaving_add_tEE10Policy1000EPS7_SB_iS8_S7_S7_N4cuda3std3__410__identityEEEvT0_T1_T2_T3_T4_T6_E12temp_storage+52];
	add.f32 	%f345, %f345, %f258;
	add.f32 	%f344, %f344, %f259;
	setp.lt.u32 	%p40, %r40, 193;
	@%p40 bra 	$L__BB11_45;
	ld.shared.f32 	%f260, [_ZZN3cub18CUB_300001_SM_10006detail6reduce28DeviceReduceSingleTileKernelINS2_10policy_hubIN12ashvardanian17cuda_thrust_fma_t6pair_tEjNS6_18interleaving_add_tEE10Policy1000EPS7_SB_iS8_S7_S7_N4cuda3std3__410__identityEEEvT0_T1_T2_T3_T4_T6_E12temp_storage+56];
	ld.shared.f32 	%f261, [_ZZN3cub18CUB_300001_SM_10006detail6reduce28DeviceReduceSingleTileKernelINS2_10policy_hubIN12ashvardanian17cuda_thrust_fma_t6pair_tEjNS6_18interleaving_add_tEE10Policy1000EPS7_SB_iS8_S7_S7_N4cuda3std3__410__identityEEEvT0_T1_T2_T3_T4_T6_E12temp_storage+60];
	add.f32 	%f345, %f345, %f260;
	add.f32 	%f344, %f344, %f261;
	setp.lt.u32 	%p41, %r40, 225;
	@%p41 bra 	$L__BB11_45;
	ld.shared.f32 	%f262, [_ZZN3cub18CUB_300001_SM_10006detail6reduce28DeviceReduceSingleTileKernelINS2_10policy_hubIN12ashvardanian17cuda_thrust_fma_t6pair_tEjNS6_18interleaving_add_tEE10Policy1000EPS7_SB_iS8_S7_S7_N4cuda3std3__410__identityEEEvT0_T1_T2_T3_T4_T6_E12temp_storage+64];
	ld.shared.f32 	%f263, [_ZZN3cub18CUB_300001_SM_10006detail6reduce28DeviceReduceSingleTileKernelINS2_10policy_hubIN12ashvardanian17cuda_thrust_fma_t6pair_tEjNS6_18interleaving_add_tEE10Policy1000EPS7_SB_iS8_S7_S7_N4cuda3std3__410__identityEEEvT0_T1_T2_T3_T4_T6_E12temp_storage+68];
	add.f32 	%f345, %f345, %f262;
	add.f32 	%f344, %f344, %f263;
	bra.uni 	$L__BB11_45;
$L__BB11_28:
	mov.u32 	%r16, %tid.x;
	mul.wide.u32 	%rd27, %r16, 8;
	add.s64 	%rd11, %rd9, %rd27;
	// begin inline asm
	ld.global.nc.u32 %r41, [%rd11];
	// end inline asm
	add.s64 	%rd12, %rd11, 4;
	// begin inline asm
	ld.global.nc.u32 %r42, [%rd12];
	// end inline asm
	mov.b32 	%f81, %r41;
	mov.b32 	%f82, %r42;
	add.s64 	%rd13, %rd11, 2048;
	// begin inline asm
	ld.global.nc.u32 %r43, [%rd13];
	// end inline asm
	add.s64 	%rd14, %rd11, 2052;
	// begin inline asm
	ld.global.nc.u32 %r44, [%rd14];
	// end inline asm
	mov.b32 	%f83, %r43;
	mov.b32 	%f84, %r44;
	add.s64 	%rd15, %rd11, 4096;
	// begin inline asm
	ld.global.nc.u32 %r45, [%rd15];
	// end inline asm
	add.s64 	%rd16, %rd11, 4100;
	// begin inline asm
	ld.global.nc.u32 %r46, [%rd16];
	// end inline asm
	mov.b32 	%f85, %r45;
	mov.b32 	%f86, %r46;
	add.s64 	%rd17, %rd11, 6144;
	// begin inline asm
	ld.global.nc.u32 %r47, [%rd17];
	// end inline asm
	add.s64 	%rd18, %rd11, 6148;
	// begin inline asm
	ld.global.nc.u32 %r48, [%rd18];
	// end inline asm
	mov.b32 	%f87, %r47;
	mov.b32 	%f88, %r48;
	add.s64 	%rd19, %rd11, 8192;
	// begin inline asm
	ld.global.nc.u32 %r49, [%rd19];
	// end inline asm
	add.s64 	%rd20, %rd11, 8196;
	// begin inline asm
	ld.global.nc.u32 %r50, [%rd20];
	// end inline asm
	mov.b32 	%f89, %r49;
	mov.b32 	%f90, %r50;
	add.s64 	%rd21, %rd11, 10240;
	// begin inline asm
	ld.global.nc.u32 %r51, [%rd21];
	// end inline asm
	add.s64 	%rd22, %rd11, 10244;
	// begin inline asm
	ld.global.nc.u32 %r52, [%rd22];
	// end inline asm
	mov.b32 	%f91, %r51;
	mov.b32 	%f92, %r52;
	add.s64 	%rd23, %rd11, 12288;
	// begin inline asm
	ld.global.nc.u32 %r53, [%rd23];
	// end inline asm
	add.s64 	%rd24, %rd11, 12292;
	// begin inline asm
	ld.global.nc.u32 %r54, [%rd24];
	// end inline asm
	mov.b32 	%f93, %r53;
	mov.b32 	%f94, %r54;
	add.s64 	%rd25, %rd11, 14336;
	// begin inline asm
	ld.global.nc.u32 %r55, [%rd25];
	// end inline asm
	add.s64 	%rd26, %rd11, 14340;
	// begin inline asm
	ld.global.nc.u32 %r56, [%rd26];
	// end inline asm
	mov.b32 	%f95, %r55;
	mov.b32 	%f96, %r56;
	add.f32 	%f97, %f81, %f83;
	add.f32 	%f98, %f82, %f84;
	add.f32 	%f99, %f97, %f85;
	add.f32 	%f100, %f98, %f86;
	add.f32 	%f101, %f99, %f87;
	add.f32 	%f102, %f100, %f88;
	add.f32 	%f103, %f101, %f89;
	add.f32 	%f104, %f102, %f90;
	add.f32 	%f105, %f103, %f91;
	add.f32 	%f106, %f104, %f92;
	add.f32 	%f107, %f105, %f93;
	add.f32 	%f108, %f106, %f94;
	add.f32 	%f341, %f107, %f95;
	add.f32 	%f340, %f108, %f96;
	setp.lt.u32 	%p3, %r40, 4096;
	mov.b32 	%r290, 2048;
	@%p3 bra 	$L__BB11_32;
	add.s32 	%r17, %r40, -2048;
	mov.b32 	%r290, 2048;
$L__BB11_30:
	mul.wide.s32 	%rd44, %r290, 8;
	add.s64 	%rd28, %rd11, %rd44;
	// begin inline asm
	ld.global.nc.u32 %r59, [%rd28];
	// end inline asm
	add.s64 	%rd29, %rd28, 4;
	// begin inline asm
	ld.global.nc.u32 %r60, [%rd29];
	// end inline asm
	mov.b32 	%f109, %r59;
	mov.b32 	%f110, %r60;
	add.s64 	%rd30, %rd28, 2048;
	// begin inline asm
	ld.global.nc.u32 %r61, [%rd30];
	// end inline asm
	add.s64 	%rd31, %rd28, 2052;
	// begin inline asm
	ld.global.nc.u32 %r62, [%rd31];
	// end inline asm
	mov.b32 	%f111, %r61;
	mov.b32 	%f112, %r62;
	add.s64 	%rd32, %rd28, 4096;
	// begin inline asm
	ld.global.nc.u32 %r63, [%rd32];
	// end inline asm
	add.s64 	%rd33, %rd28, 4100;
	// begin inline asm
	ld.global.nc.u32 %r64, [%rd33];
	// end inline asm
	mov.b32 	%f113, %r63;
	mov.b32 	%f114, %r64;
	add.s64 	%rd34, %rd28, 6144;
	// begin inline asm
	ld.global.nc.u32 %r65, [%rd34];
	// end inline asm
	add.s64 	%rd35, %rd28, 6148;
	// begin inline asm
	ld.global.nc.u32 %r66, [%rd35];
	// end inline asm
	mov.b32 	%f115, %r65;
	mov.b32 	%f116, %r66;
	add.s64 	%rd36, %rd28, 8192;
	// begin inline asm
	ld.global.nc.u32 %r67, [%rd36];
	// end inline asm
	add.s64 	%rd37, %rd28, 8196;
	// begin inline asm
	ld.global.nc.u32 %r68, [%rd37];
	// end inline asm
	mov.b32 	%f117, %r67;
	mov.b32 	%f118, %r68;
	add.s64 	%rd38, %rd28, 10240;
	// begin inline asm
	ld.global.nc.u32 %r69, [%rd38];
	// end inline asm
	add.s64 	%rd39, %rd28, 10244;
	// begin inline asm
	ld.global.nc.u32 %r70, [%rd39];
	// end inline asm
	mov.b32 	%f119, %r69;
	mov.b32 	%f120, %r70;
	add.s64 	%rd40, %rd28, 12288;
	// begin inline asm
	ld.global.nc.u32 %r71, [%rd40];
	// end inline asm
	add.s64 	%rd41, %rd28, 12292;
	// begin inline asm
	ld.global.nc.u32 %r72, [%rd41];
	// end inline asm
	mov.b32 	%f121, %r71;
	mov.b32 	%f122, %r72;
	add.s64 	%rd42, %rd28, 14336;
	// begin inline asm
	ld.global.nc.u32 %r73, [%rd42];
	// end inline asm
	add.s64 	%rd43, %rd28, 14340;
	// begin inline asm
	ld.global.nc.u32 %r74, [%rd43];
	// end inline asm
	mov.b32 	%f123, %r73;
	mov.b32 	%f124, %r74;
	add.f32 	%f125, %f341, %f109;
	add.f32 	%f126, %f340, %f110;
	add.f32 	%f127, %f125, %f111;
	add.f32 	%f128, %f126, %f112;
	add.f32 	%f129, %f127, %f113;
	add.f32 	%f130, %f128, %f114;
	add.f32 	%f131, %f129, %f115;
	add.f32 	%f132, %f130, %f116;
	add.f32 	%f133, %f131, %f117;
	add.f32 	%f134, %f132, %f118;
	add.f32 	%f135, %f133, %f119;
	add.f32 	%f136, %f134, %f120;
	add.f32 	%f137, %f135, %f121;
	add.f32 	%f138, %f136, %f122;
	add.f32 	%f341, %f137, %f123;
	add.f32 	%f340, %f138, %f124;
	sub.s32 	%r75, %r40, %r290;
	setp.lt.s32 	%p4, %r75, 2048;
	@%p4 bra 	$L__BB11_40;
	add.s32 	%r290, %r290, 2048;
	setp.le.s32 	%p5, %r290, %r17;
	@%p5 bra 	$L__BB11_30;
$L__BB11_32:
	setp.le.s32 	%p6, %r40, %r290;
	@%p6 bra 	$L__BB11_40;
	sub.s32 	%r21, %r40, %r290;
	setp.ge.s32 	%p7, %r16, %r21;
	@%p7 bra 	$L__BB11_40;
	not.b32 	%r76, %r16;
	add.s32 	%r77, %r40, %r76;
	sub.s32 	%r22, %r77, %r290;
	and.b32  	%r78, %r22, 768;
	setp.eq.s32 	%p8, %r78, 768;
	mov.u32 	%r294, %r16;
	@%p8 bra 	$L__BB11_37;
	add.s32 	%r292, %r16, %r290;
	shr.u32 	%r79, %r22, 8;
	add.s32 	%r80, %r79, 1;
	and.b32  	%r81, %r80, 3;
	neg.s32 	%r291, %r81;
	mov.u32 	%r294, %r16;
$L__BB11_36:
	.pragma "nounroll";
	mul.wide.u32 	%rd47, %r292, 8;
	add.s64 	%rd45, %rd9, %rd47;
	// begin inline asm
	ld.global.nc.u32 %r82, [%rd45];
	// end inline asm
	add.s64 	%rd46, %rd45, 4;
	// begin inline asm
	ld.global.nc.u32 %r83, [%rd46];
	// end inline asm
	mov.b32 	%f140, %r82;
	mov.b32 	%f141, %r83;
	add.f32 	%f341, %f341, %f140;
	add.f32 	%f340, %f340, %f141;
	add.s32 	%r294, %r294, 256;
	add.s32 	%r292, %r292, 256;
	add.s32 	%r291, %r291, 1;
	setp.ne.s32 	%p9, %r291, 0;
	@%p9 bra 	$L__BB11_36;
$L__BB11_37:
	setp.lt.u32 	%p10, %r22, 768;
	@%p10 bra 	$L__BB11_40;
	cvt.u64.u32 	%rd48, %r294;
	cvt.u64.u32 	%rd49, %r290;
	add.s64 	%rd50, %rd48, %rd49;
	shl.b64 	%rd51, %rd50, 3;
	add.s64 	%rd52, %rd51, %rd9;
	add.s64 	%rd78, %rd52, 6148;
	add.s32 	%r295, %r294, %r290;
$L__BB11_39:
	mul.wide.u32 	%rd61, %r295, 8;
	add.s64 	%rd53, %rd9, %rd61;
	// begin inline asm
	ld.global.nc.u32 %r84, [%rd53];
	// end inline asm
	add.s64 	%rd54, %rd53, 4;
	// begin inline asm
	ld.global.nc.u32 %r85, [%rd54];
	// end inline asm
	mov.b32 	%f142, %r84;
	mov.b32 	%f143, %r85;
	add.f32 	%f144, %f341, %f142;
	add.f32 	%f145, %f340, %f143;
	add.s64 	%rd55, %rd78, -4100;
	// begin inline asm
	ld.global.nc.u32 %r86, [%rd55];
	// end inline asm
	add.s64 	%rd56, %rd78, -4096;
	// begin inline asm
	ld.global.nc.u32 %r87, [%rd56];
	// end inline asm
	mov.b32 	%f146, %r86;
	mov.b32 	%f147, %r87;
	add.f32 	%f148, %f144, %f146;
	add.f32 	%f149, %f145, %f147;
	add.s64 	%rd57, %rd78, -2052;
	// begin inline asm
	ld.global.nc.u32 %r88, [%rd57];
	// end inline asm
	add.s64 	%rd58, %rd78, -2048;
	// begin inline asm
	ld.global.nc.u32 %r89, [%rd58];
	// end inline asm
	mov.b32 	%f150, %r88;
	mov.b32 	%f151, %r89;
	add.f32 	%f152, %f148, %f150;
	add.f32 	%f153, %f149, %f151;
	add.s64 	%rd59, %rd78, -4;
	// begin inline asm
	ld.global.nc.u32 %r90, [%rd59];
	// end inline asm
	// begin inline asm
	ld.global.nc.u32 %r91, [%rd78];
	// end inline asm
	mov.b32 	%f154, %r90;
	mov.b32 	%f155, %r91;
	add.f32 	%f341, %f152, %f154;
	add.f32 	%f340, %f153, %f155;
	add.s32 	%r294, %r294, 1024;
	add.s64 	%rd78, %rd78, 8192;
	add.s32 	%r295, %r295, 1024;
	setp.lt.s32 	%p11, %r294, %r21;
	@%p11 bra 	$L__BB11_39;
$L__BB11_40:
	// begin inline asm
	mov.u32 %r92, %laneid;
	// end inline asm
	mov.b32 	%r94, %f341;
	mov.b32 	%r100, 1;
	mov.b32 	%r141, 31;
	mov.b32 	%r142, -1;
	// begin inline asm
	shfl.sync.down.b32 %r93, %r94, %r100, %r141, %r142;
	// end inline asm
	mov.b32 	%r99, %f340;
	// begin inline asm
	shfl.sync.down.b32 %r98, %r99, %r100, %r141, %r142;
	// end inline asm
	setp.gt.s32 	%p12, %r92, 30;
	mov.b32 	%f156, %r98;
	mov.b32 	%f157, %r93;
	add.f32 	%f158, %f341, %f157;
	add.f32 	%f159, %f340, %f156;
	selp.f32 	%f160, %f341, %f158, %p12;
	selp.f32 	%f161, %f340, %f159, %p12;
	mov.b32 	%r104, %f160;
	mov.b32 	%r110, 2;
	// begin inline asm
	shfl.sync.down.b32 %r103, %r104, %r110, %r141, %r142;
	// end inline asm
	mov.b32 	%r109, %f161;
	// begin inline asm
	shfl.sync.down.b32 %r108, %r109, %r110, %r141, %r142;
	// end inline asm
	setp.gt.s32 	%p13, %r92, 29;
	mov.b32 	%f162, %r108;
	mov.b32 	%f163, %r103;
	add.f32 	%f164, %f160, %f163;
	add.f32 	%f165, %f161, %f162;
	selp.f32 	%f166, %f160, %f164, %p13;
	selp.f32 	%f167, %f161, %f165, %p13;
	mov.b32 	%r114, %f166;
	mov.b32 	%r120, 4;
	// begin inline asm
	shfl.sync.down.b32 %r113, %r114, %r120, %r141, %r142;
	// end inline asm
	mov.b32 	%r119, %f167;
	// begin inline asm
	shfl.sync.down.b32 %r118, %r119, %r120, %r141, %r142;
	// end inline asm
	setp.gt.s32 	%p14, %r92, 27;
	mov.b32 	%f168, %r118;
	mov.b32 	%f169, %r113;
	add.f32 	%f170, %f166, %f169;
	add.f32 	%f171, %f167, %f168;
	selp.f32 	%f172, %f166, %f170, %p14;
	selp.f32 	%f173, %f167, %f171, %p14;
	mov.b32 	%r124, %f172;
	mov.b32 	%r130, 8;
	// begin inline asm
	shfl.sync.down.b32 %r123, %r124, %r130, %r141, %r142;
	// end inline asm
	mov.b32 	%r129, %f173;
	// begin inline asm
	shfl.sync.down.b32 %r128, %r129, %r130, %r141, %r142;
	// end inline asm
	setp.gt.s32 	%p15, %r92, 23;
	mov.b32 	%f174, %r128;
	mov.b32 	%f175, %r123;
	add.f32 	%f67, %f172, %f175;
	add.f32 	%f68, %f173, %f174;
	selp.f32 	%f345, %f172, %f67, %p15;
	selp.f32 	%f344, %f173, %f68, %p15;
	mov.b32 	%r134, %f345;
	mov.b32 	%r140, 16;
	// begin inline asm
	shfl.sync.down.b32 %r133, %r134, %r140, %r141, %r142;
	// end inline asm
	mov.b32 	%r139, %f344;
	// begin inline asm
	shfl.sync.down.b32 %r138, %r139, %r140, %r141, %r142;
	// end inline asm
	setp.gt.s32 	%p16, %r92, 15;
	@%p16 bra 	$L__BB11_43;
	mov.b32 	%f176, %r138;
	mov.b32 	%f177, %r133;
	add.f32 	%f345, %f67, %f177;
	add.f32 	%f344, %f68, %f176;
	setp.ne.s32 	%p17, %r92, 0;
	@%p17 bra 	$L__BB11_43;
	shr.u32 	%r143, %r16, 2;
	and.b32  	%r144, %r143, 248;
	mov.u32 	%r145, _ZZN3cub18CUB_300001_SM_10006detail6reduce28DeviceReduceSingleTileKernelINS2_10policy_hubIN12ashvardanian17cuda_thrust_fma_t6pair_tEjNS6_18interleaving_add_tEE10Policy1000EPS7_SB_iS8_S7_S7_N4cuda3std3__410__identityEEEvT0_T1_T2_T3_T4_T6_E12temp_storage;
	add.s32 	%r146, %r145, %r144;
	st.shared.f32 	[%r146+8], %f345;
	st.shared.f32 	[%r146+12], %f344;
$L__BB11_43:
	bar.sync 	0;
	setp.ne.s32 	%p18, %r16, 0;
	@%p18 bra 	$L__BB11_45;
	ld.shared.f32 	%f178, [_ZZN3cub18CUB_300001_SM_10006detail6reduce28DeviceReduceSingleTileKernelINS2_10policy_hubIN12ashvardanian17cuda_thrust_fma_t6pair_tEjNS6_18interleaving_add_tEE10Policy1000EPS7_SB_iS8_S7_S7_N4cuda3std3__410__identityEEEvT0_T1_T2_T3_T4_T6_E12temp_storage+16];
	ld.shared.f32 	%f179, [_ZZN3cub18CUB_300001_SM_10006detail6reduce28DeviceReduceSingleTileKernelINS2_10policy_hubIN12ashvardanian17cuda_thrust_fma_t6pair_tEjNS6_18interleaving_add_tEE10Policy1000EPS7_SB_iS8_S7_S7_N4cuda3std3__410__identityEEEvT0_T1_T2_T3_T4_T6_E12temp_storage+20];
	add.f32 	%f180, %f345, %f178;
	add.f32 	%f181, %f344, %f179;
	ld.shared.f32 	%f182, [_ZZN3cub18CUB_300001_SM_10006detail6reduce28DeviceReduceSingleTileKernelINS2_10policy_hubIN12ashvardanian17cuda_thrust_fma_t6pair_tEjNS6_18interleaving_add_tEE10Policy1000EPS7_SB_iS8_S7_S7_N4cuda3std3__410__identityEEEvT0_T1_T2_T3_T4_T6_E12temp_storage+24];
	ld.shared.f32 	%f183, [_ZZN3cub18CUB_300001_SM_10006detail6reduce28DeviceReduceSingleTileKernelINS2_10policy_hubIN12ashvardanian17cuda_thrust_fma_t6pair_tEjNS6_18interleaving_add_tEE10Policy1000EPS7_SB_iS8_S7_S7_N4cuda3std3__410__identityEEEvT0_T1_T2_T3_T4_T6_E12temp_storage+28];
	add.f32 	%f184, %f180, %f182;
	add.f32 	%f185, %f181, %f183;
	ld.shared.f32 	%f186, [_ZZN3cub18CUB_300001_SM_10006detail6reduce28DeviceReduceSingleTileKernelINS2_10policy_hubIN12ashvardanian17cuda_thrust_fma_t6pair_tEjNS6_18interleaving_add_tEE10Policy1000EPS7_SB_iS8_S7_S7_N4cuda3std3__410__identityEEEvT0_T1_T2_T3_T4_T6_E12temp_storage+32];
	ld.shared.f32 	%f187, [_ZZN3cub18CUB_300001_SM_10006detail6reduce28DeviceReduceSingleTileKernelINS2_10policy_hubIN12ashvardanian17cuda_thrust_fma_t6pair_tEjNS6_18interleaving_add_tEE10Policy1000EPS7_SB_iS8_S7_S7_N4cuda3std3__410__identityEEEvT0_T1_T2_T3_T4_T6_E12temp_storage+36];
	add.f32 	%f188, %f184, %f186;
	add.f32 	%f189, %f185, %f187;
	ld.shared.f32 	%f190, [_ZZN3cub18CUB_300001_SM_10006detail6reduce28DeviceReduceSingleTileKernelINS2_10policy_hubIN12ashvardanian17cuda_thrust_fma_t6pair_tEjNS6_18interleaving_add_tEE10Policy1000EPS7_SB_iS8_S7_S7_N4cuda3std3__410__identityEEEvT0_T1_T2_T3_T4_T6_E12temp_storage+40];
	ld.shared.f32 	%f191, [_ZZN3cub18CUB_300001_SM_10006detail6reduce28DeviceReduceSingleTileKernelINS2_10policy_hubIN12ashvardanian17cuda_thrust_fma_t6pair_tEjNS6_18interleaving_add_tEE10Policy1000EPS7_SB_iS8_S7_S7_N4cuda3std3__410__identityEEEvT0_T1_T2_T3_T4_T6_E12temp_storage+44];
	add.f32 	%f192, %f188, %f190;
	add.f32 	%f193, %f189, %f191;
	ld.shared.f32 	%f194, [_ZZN3cub18CUB_300001_SM_10006detail6reduce28DeviceReduceSingleTileKernelINS2_10policy_hubIN12ashvardanian17cuda_thrust_fma_t6pair_tEjNS6_18interleaving_add_tEE10Policy1000EPS7_SB_iS8_S7_S7_N4cuda3std3__410__identityEEEvT0_T1_T2_T3_T4_T6_E12temp_storage+48];
	ld.shared.f32 	%f195, [_ZZN3cub18CUB_300001_SM_10006detail6reduce28DeviceReduceSingleTileKernelINS2_10policy_hubIN12ashvardanian17cuda_thrust_fma_t6pair_tEjNS6_18interleaving_add_tEE10Policy1000EPS7_SB_iS8_S7_S7_N4cuda3std3__410__identityEEEvT0_T1_T2_T3_T4_T6_E12temp_storage+52];
	add.f32 	%f196, %f192, %f194;
	add.f32 	%f197, %f193, %f195;
	ld.shared.f32 	%f198, [_ZZN3cub18CUB_300001_SM_10006detail6reduce28DeviceReduceSingleTileKernelINS2_10policy_hubIN12ashvardanian17cuda_thrust_fma_t6pair_tEjNS6_18interleaving_add_tEE10Policy1000EPS7_SB_iS8_S7_S7_N4cuda3std3__410__identityEEEvT0_T1_T2_T3_T4_T6_E12temp_storage+56];
	ld.shared.f32 	%f199, [_ZZN3cub18CUB_300001_SM_10006detail6reduce28DeviceReduceSingleTileKernelINS2_10policy_hubIN12ashvardanian17cuda_thrust_fma_t6pair_tEjNS6_18interleaving_add_tEE10Policy1000EPS7_SB_iS8_S7_S7_N4cuda3std3__410__identityEEEvT0_T1_T2_T3_T4_T6_E12temp_storage+60];
	add.f32 	%f200, %f196, %f198;
	add.f32 	%f201, %f197, %f199;
	ld.shared.f32 	%f202, [_ZZN3cub18CUB_300001_SM_10006detail6reduce28DeviceReduceSingleTileKernelINS2_10policy_hubIN12ashvardanian17cuda_thrust_fma_t6pair_tEjNS6_18interleaving_add_tEE10Policy1000EPS7_SB_iS8_S7_S7_N4cuda3std3__410__identityEEEvT0_T1_T2_T3_T4_T6_E12temp_storage+64];
	ld.shared.f32 	%f203, [_ZZN3cub18CUB_300001_SM_10006detail6reduce28DeviceReduceSingleTileKernelINS2_10policy_hubIN12ashvardanian17cuda_thrust_fma_t6pair_tEjNS6_18interleaving_add_tEE10Policy1000EPS7_SB_iS8_S7_S7_N4cuda3std3__410__identityEEEvT0_T1_T2_T3_T4_T6_E12temp_storage+68];
	add.f32 	%f345, %f200, %f202;
	add.f32 	%f344, %f201, %f203;
$L__BB11_45:
	mov.u32 	%r282, %tid.x;
	setp.ne.s32 	%p49, %r282, 0;
	@%p49 bra 	$L__BB11_47;
	add.f32 	%f312, %f79, %f345;
	add.f32 	%f313, %f80, %f344;
	st.global.f32 	[%rd1], %f312;
	st.global.f32 	[%rd1+4], %f313;
$L__BB11_47:
	ret;

}
	// .globl	_ZN3cub18CUB_300001_SM_10006detail6reduce28DeviceReduceSingleTileKernelINS2_10policy_hubIN12ashvardanian17cuda_thrust_fma_t6pair_tEyNS6_18interleaving_add_tEE10Policy1000EN6thrust24THRUST_300001_SM_1000_NS10device_ptrIKS7_EEPS7_yS8_S7_S7_N4cuda3std3__410__identityEEEvT0_T1_T2_T3_T4_T6_
.visible .entry _ZN3cub18CUB_300001_SM_10006detail6reduce28DeviceReduceSingleTileKernelINS2_10policy_hubIN12ashvardanian17cuda_thrust_fma_t6pair_tEyNS6_18interleaving_add_tEE10Policy1000EN6thrust24THRUST_300001_SM_1000_NS10device_ptrIKS7_EEPS7_yS8_S7_S7_N4cuda3std3__410__identityEEEvT0_T1_T2_T3_T4_T6_(
	.param .align 8 .b8 _ZN3cub18CUB_300001_SM_10006detail6reduce28DeviceReduceSingleTileKernelINS2_10policy_hubIN12ashvardanian17cuda_thrust_fma_t6pair_tEyNS6_18interleaving_add_tEE10Policy1000EN6thrust24THRUST_300001_SM_1000_NS10device_ptrIKS7_EEPS7_yS8_S7_S7_N4cuda3std3__410__identityEEEvT0_T1_T2_T3_T4_T6__param_0[8],
	.param .u64 .ptr .align 1 _ZN3cub18CUB_300001_SM_10006detail6reduce28DeviceReduceSingleTileKernelINS2_10policy_hubIN12ashvardanian17cuda_thrust_fma_t6pair_tEyNS6_18interleaving_add_tEE10Policy1000EN6thrust24THRUST_300001_SM_1000_NS10device_ptrIKS7_EEPS7_yS8_S7_S7_N4cuda3std3__410__identityEEEvT0_T1_T2_T3_T4_T6__param_1,
	.param .u64 _ZN3cub18CUB_300001_SM_10006detail6reduce28DeviceReduceSingleTileKernelINS2_10policy_hubIN12ashvardanian17cuda_thrust_fma_t6pair_tEyNS6_18interleaving_add_tEE10Policy1000EN6thrust24THRUST_300001_SM_1000_NS10device_ptrIKS7_EEPS7_yS8_S7_S7_N4cuda3std3__410__identityEEEvT0_T1_T2_T3_T4_T6__param_2,
	.param .align 1 .b8 _ZN3cub18CUB_300001_SM_10006detail6reduce28DeviceReduceSingleTileKernelINS2_10policy_hubIN12ashvardanian17cuda_thrust_fma_t6pair_tEyNS6_18interleaving_add_tEE10Policy1000EN6thrust24THRUST_300001_SM_1000_NS10device_ptrIKS7_EEPS7_yS8_S7_S7_N4cuda3std3__410__identityEEEvT0_T1_T2_T3_T4_T6__param_3[1],
	.param .align 4 .b8 _ZN3cub18CUB_300001_SM_10006detail6reduce28DeviceReduceSingleTileKernelINS2_10policy_hubIN12ashvardanian17cuda_thrust_fma_t6pair_tEyNS6_18interleaving_add_tEE10Policy1000EN6thrust24THRUST_300001_SM_1000_NS10device_ptrIKS7_EEPS7_yS8_S7_S7_N4cuda3std3__410__identityEEEvT0_T1_T2_T3_T4_T6__param_4[8],
	.param .align 1 .b8 _ZN3cub18CUB_300001_SM_10006detail6reduce28DeviceReduceSingleTileKernelINS2_10policy_hubIN12ashvardanian17cuda_thrust_fma_t6pair_tEyNS6_18interleaving_add_tEE10Policy1000EN6thrust24THRUST_300001_SM_1000_NS10device_ptrIKS7_EEPS7_yS8_S7_S7_N4cuda3std3__410__identityEEEvT0_T1_T2_T3_T4_T6__param_5[1]
)
.maxntid 256
.minnctapersm 1
{
	.reg .pred 	%p<60>;
	.reg .b32 	%r<252>;
	.reg .b32 	%f<574>;
	.reg .b64 	%rd<58>;
	// demoted variable
	.shared .align 4 .b8 _ZZN3cub18CUB_300001_SM_10006detail6reduce28DeviceReduceSingleTileKernelINS2_10policy_hubIN12ashvardanian17cuda_thrust_fma_t6pair_tEyNS6_18interleaving_add_tEE10Policy1000EN6thrust24THRUST_300001_SM_1000_NS10device_ptrIKS7_EEPS7_yS8_S7_S7_N4cuda3std3__410__identityEEEvT0_T1_T2_T3_T4_T6_E12temp_storage[80];
	ld.param.f32 	%f104, [_ZN3cub18CUB_300001_SM_10006detail6reduce28DeviceReduceSingleTileKernelINS2_10policy_hubIN12ashvardanian17cuda_thrust_fma_t6pair_tEyNS6_18interleaving_add_tEE10Policy1000EN6thrust24THRUST_300001_SM_1000_NS10device_ptrIKS7_EEPS7_yS8_S7_S7_N4cuda3std3__410__identityEEEvT0_T1_T2_T3_T4_T6__param_4+4];
	ld.param.f32 	%f103, [_ZN3cub18CUB_300001_SM_10006detail6reduce28DeviceReduceSingleTileKernelINS2_10policy_hubIN12ashvardanian17cuda_thrust_fma_t6pair_tEyNS6_18interleaving_add_tEE10Policy1000EN6thrust24THRUST_300001_SM_1000_NS10device_ptrIKS7_EEPS7_yS8_S7_S7_N4cuda3std3__410__identityEEEvT0_T1_T2_T3_T4_T6__param_4];
	ld.param.u64 	%rd19, [_ZN3cub18CUB_300001_SM_10006detail6reduce28DeviceReduceSingleTileKernelINS2_10policy_hubIN12ashvardanian17cuda_thrust_fma_t6pair_tEyNS6_18interleaving_add_tEE10Policy1000EN6thrust24THRUST_300001_SM_1000_NS10device_ptrIKS7_EEPS7_yS8_S7_S7_N4cuda3std3__410__identityEEEvT0_T1_T2_T3_T4_T6__param_0];
	ld.param.u64 	%rd21, [_ZN3cub18CUB_300001_SM_10006detail6reduce28DeviceReduceSingleTileKernelINS2_10policy_hubIN12ashvardanian17cuda_thrust_fma_t6pair_tEyNS6_18interleaving_add_tEE10Policy1000EN6thrust24THRUST_300001_SM_1000_NS10device_ptrIKS7_EEPS7_yS8_S7_S7_N4cuda3std3__410__identityEEEvT0_T1_T2_T3_T4_T6__param_1];
	ld.param.u64 	%rd20, [_ZN3cub18CUB_300001_SM_10006detail6reduce28DeviceReduceSingleTileKernelINS2_10policy_hubIN12ashvardanian17cuda_thrust_fma_t6pair_tEyNS6_18interleaving_add_tEE10Policy1000EN6thrust24THRUST_300001_SM_1000_NS10device_ptrIKS7_EEPS7_yS8_S7_S7_N4cuda3std3__410__identityEEEvT0_T1_T2_T3_T4_T6__param_2];
	cvta.to.global.u64 	%rd1, %rd21;
	setp.ne.s64 	%p1, %rd20, 0;
	@%p1 bra 	$L__BB12_3;
	mov.u32 	%r237, %tid.x;
	setp.ne.s32 	%p59, %r237, 0;
	@%p59 bra 	$L__BB12_59;
	st.global.f32 	[%rd1], %f103;
	st.global.f32 	[%rd1+4], %f104;
	bra.uni 	$L__BB12_59;
$L__BB12_3:
	cvta.to.global.u64 	%rd2, %rd19;
	setp.gt.u64 	%p2, %rd20, 2047;
	@%p2 bra 	$L__BB12_35;
	cvt.u32.u64 	%r1, %rd20;
	mov.u32 	%r2, %tid.x;
	setp.ge.u32 	%p24, %r2, %r1;
	mov.f32 	%f544, 0f00000000;
	mov.f32 	%f545, %f544;
	mov.u32 	%r241, %r2;
	@%p24 bra 	$L__BB12_6;
	mul.wide.u32 	%rd43, %r2, 8;
	add.s64 	%rd44, %rd2, %rd43;
	ld.global.f32 	%f545, [%rd44];
	ld.global.f32 	%f544, [%rd44+4];
	add.s32 	%r241, %r2, 256;
$L__BB12_6:
	setp.ge.u32 	%p25, %r241, %r1;
	@%p25 bra 	$L__BB12_19;
	not.b32 	%r114, %r241;
	add.s32 	%r115, %r114, %r1;
	shr.u32 	%r116, %r115, 8;
	add.s32 	%r5, %r116, 1;
	and.b32  	%r6, %r5, 15;
	setp.lt.u32 	%p26, %r115, 3840;
	@%p26 bra 	$L__BB12_10;
	and.b32  	%r117, %r5, 33554416;
	neg.s32 	%r239, %r117;
	mul.wide.u32 	%rd45, %r241, 8;
	add.s64 	%rd46, %rd45, %rd2;
	add.s64 	%rd53, %rd46, 16384;
$L__BB12_9:
	.pragma "nounroll";
	ld.global.f32 	%f324, [%rd53+-16384];
	ld.global.f32 	%f325, [%rd53+-16380];
	add.f32 	%f326, %f545, %f324;
	add.f32 	%f327, %f544, %f325;
	ld.global.f32 	%f328, [%rd53+-14336];
	ld.global.f32 	%f329, [%rd53+-14332];
	add.f32 	%f330, %f326, %f328;
	add.f32 	%f331, %f327, %f329;
	ld.global.f32 	%f332, [%rd53+-12288];
	ld.global.f32 	%f333, [%rd53+-12284];
	add.f32 	%f334, %f330, %f332;
	add.f32 	%f335, %f331, %f333;
	ld.global.f32 	%f336, [%rd53+-10240];
	ld.global.f32 	%f337, [%rd53+-10236];
	add.f32 	%f338, %f334, %f336;
	add.f32 	%f339, %f335, %f337;
	ld.global.f32 	%f340, [%rd53+-8192];
	ld.global.f32 	%f341, [%rd53+-8188];
	add.f32 	%f342, %f338, %f340;
	add.f32 	%f343, %f339, %f341;
	ld.global.f32 	%f344, [%rd53+-6144];
	ld.global.f32 	%f345, [%rd53+-6140];
	add.f32 	%f346, %f342, %f344;
	add.f32 	%f347, %f343, %f345;
	ld.global.f32 	%f348, [%rd53+-4096];
	ld.global.f32 	%f349, [%rd53+-4092];
	add.f32 	%f350, %f346, %f348;
	add.f32 	%f351, %f347, %f349;
	ld.global.f32 	%f352, [%rd53+-2048];
	ld.global.f32 	%f353, [%rd53+-2044];
	add.f32 	%f354, %f350, %f352;
	add.f32 	%f355, %f351, %f353;
	ld.global.f32 	%f356, [%rd53];
	ld.global.f32 	%f357, [%rd53+4];
	add.f32 	%f358, %f354, %f356;
	add.f32 	%f359, %f355, %f357;
	ld.global.f32 	%f360, [%rd53+2048];
	ld.global.f32 	%f361, [%rd53+2052];
	add.f32 	%f362, %f358, %f360;
	add.f32 	%f363, %f359, %f361;
	ld.global.f32 	%f364, [%rd53+4096];
	ld.global.f32 	%f365, [%rd53+4100];
	add.f32 	%f366, %f362, %f364;
	add.f32 	%f367, %f363, %f365;
	ld.global.f32 	%f368, [%rd53+6144];
	ld.global.f32 	%f369, [%rd53+6148];
	add.f32 	%f370, %f366, %f368;
	add.f32 	%f371, %f367, %f369;
	ld.global.f32 	%f372, [%rd53+8192];
	ld.global.f32 	%f373, [%rd53+8196];
	add.f32 	%f374, %f370, %f372;
	add.f32 	%f375, %f371, %f373;
	ld.global.f32 	%f376, [%rd53+10240];
	ld.global.f32 	%f377, [%rd53+10244];
	add.f32 	%f378, %f374, %f376;
	add.f32 	%f379, %f375, %f377;
	ld.global.f32 	%f380, [%rd53+12288];
	ld.global.f32 	%f381, [%rd53+12292];
	add.f32 	%f382, %f378, %f380;
	add.f32 	%f383, %f379, %f381;
	ld.global.f32 	%f384, [%rd53+14336];
	ld.global.f32 	%f385, [%rd53+14340];
	add.f32 	%f545, %f382, %f384;
	add.f32 	%f544, %f383, %f385;
	add.s32 	%r241, %r241, 4096;
	add.s32 	%r239, %r239, 16;
	add.s64 	%rd53, %rd53, 32768;
	setp.ne.s32 	%p27, %r239, 0;
	@%p27 bra 	$L__BB12_9;
$L__BB12_10:
	setp.eq.s32 	%p28, %r6, 0;
	@%p28 bra 	$L__BB12_19;
	and.b32  	%r13, %r5, 7;
	setp.lt.u32 	%p29, %r6, 8;
	@%p29 bra 	$L__BB12_13;
	mul.wide.s32 	%rd47, %r241, 8;
	add.s64 	%rd48, %rd2, %rd47;
	ld.global.f32 	%f387, [%rd48];
	ld.global.f32 	%f388, [%rd48+4];
	add.f32 	%f389, %f545, %f387;
	add.f32 	%f390, %f544, %f388;
	ld.global.f32 	%f391, [%rd48+2048];
	ld.global.f32 	%f392, [%rd48+2052];
	add.f32 	%f393, %f389, %f391;
	add.f32 	%f394, %f390, %f392;
	ld.global.f32 	%f395, [%rd48+4096];
	ld.global.f32 	%f396, [%rd48+4100];
	add.f32 	%f397, %f393, %f395;
	add.f32 	%f398, %f394, %f396;
	ld.global.f32 	%f399, [%rd48+6144];
	ld.global.f32 	%f400, [%rd48+6148];
	add.f32 	%f401, %f397, %f399;
	add.f32 	%f402, %f398, %f400;
	ld.global.f32 	%f403, [%rd48+8192];
	ld.global.f32 	%f404, [%rd48+8196];
	add.f32 	%f405, %f401, %f403;
	add.f32 	%f406, %f402, %f404;
	ld.global.f32 	%f407, [%rd48+10240];
	ld.global.f32 	%f408, [%rd48+10244];
	add.f32 	%f409, %f405, %f407;
	add.f32 	%f410, %f406, %f408;
	ld.global.f32 	%f411, [%rd48+12288];
	ld.global.f32 	%f412, [%rd48+12292];
	add.f32 	%f413, %f409, %f411;
	add.f32 	%f414, %f410, %f412;
	ld.global.f32 	%f415, [%rd48+14336];
	ld.global.f32 	%f416, [%rd48+14340];
	add.f32 	%f545, %f413, %f415;
	add.f32 	%f544, %f414, %f416;
	add.s32 	%r241, %r241, 2048;
$L__BB12_13:
	setp.eq.s32 	%p30, %r13, 0;
	@%p30 bra 	$L__BB12_19;
	and.b32  	%r16, %r5, 3;
	setp.lt.u32 	%p31, %r13, 4;
	@%p31 bra 	$L__BB12_16;
	mul.wide.s32 	%rd49, %r241, 8;
	add.s64 	%rd50, %rd2, %rd49;
	ld.global.f32 	%f418, [%rd50];
	ld.global.f32 	%f419, [%rd50+4];
	add.f32 	%f420, %f545, %f418;
	add.f32 	%f421, %f544, %f419;
	ld.global.f32 	%f422, [%rd50+2048];
	ld.global.f32 	%f423, [%rd50+2052];
	add.f32 	%f424, %f420, %f422;
	add.f32 	%f425, %f421, %f423;
	ld.global.f32 	%f426, [%rd50+4096];
	ld.global.f32 	%f427, [%rd50+4100];
	add.f32 	%f428, %f424, %f426;
	add.f32 	%f429, %f425, %f427;
	ld.global.f32 	%f430, [%rd50+6144];
	ld.global.f32 	%f431, [%rd50+6148];
	add.f32 	%f545, %f428, %f430;
	add.f32 	%f544, %f429, %f431;
	add.s32 	%r241, %r241, 1024;
$L__BB12_16:
	setp.eq.s32 	%p32, %r16, 0;
	@%p32 bra 	$L__BB12_19;
	add.s64 	%rd6, %rd2, 4;
	neg.s32 	%r244, %r16;
$L__BB12_18:
	.pragma "nounroll";
	mul.wide.s32 	%rd51, %r241, 8;
	add.s64 	%rd52, %rd6, %rd51;
	ld.global.f32 	%f432, [%rd52+-4];
	ld.global.f32 	%f433, [%rd52];
	add.f32 	%f545, %f545, %f432;
	add.f32 	%f544, %f544, %f433;
	add.s32 	%r241, %r241, 256;
	add.s32 	%r244, %r244, 1;
	setp.ne.s32 	%p33, %r244, 0;
	@%p33 bra 	$L__BB12_18;
$L__BB12_19:
	setp.lt.u64 	%p34, %rd20, 256;
	@%p34 bra 	$L__BB12_25;
	// begin inline asm
	mov.u32 %r181, %laneid;
	// end inline asm
	mov.b32 	%r183, %f545;
	mov.b32 	%r189, 1;
	mov.b32 	%r230, 31;
	mov.b32 	%r231, -1;
	// begin inline asm
	shfl.sync.down.b32 %r182, %r183, %r189, %r230, %r231;
	// end inline asm
	mov.b32 	%r188, %f544;
	// begin inline asm
	shfl.sync.down.b32 %r187, %r188, %r189, %r230, %r231;
	// end inline asm
	setp.gt.s32 	%p51, %r181, 30;
	mov.b32 	%f476, %r187;
	mov.b32 	%f477, %r182;
	add.f32 	%f478, %f545, %f477;
	add.f32 	%f479, %f544, %f476;
	selp.f32 	%f480, %f544, %f479, %p51;
	selp.f32 	%f481, %f545, %f478, %p51;
	mov.b32 	%r193, %f481;
	mov.b32 	%r199, 2;
	// begin inline asm
	shfl.sync.down.b32 %r192, %r193, %r199, %r230, %r231;
	// end inline asm
	mov.b32 	%r198, %f480;
	// begin inline asm
	shfl.sync.down.b32 %r197, %r198, %r199, %r230, %r231;
	// end inline asm
	setp.gt.s32 	%p52, %r181, 29;
	mov.b32 	%f482, %r197;
	mov.b32 	%f483, %r192;
	add.f32 	%f484, %f481, %f483;
	add.f32 	%f485, %f480, %f482;
	selp.f32 	%f486, %f480, %f485, %p52;
	selp.f32 	%f487, %f481, %f484, %p52;
	mov.b32 	%r203, %f487;
	mov.b32 	%r209, 4;
	// begin inline asm
	shfl.sync.down.b32 %r202, %r203, %r209, %r230, %r231;
	// end inline asm
	mov.b32 	%r208, %f486;
	// begin inline asm
	shfl.sync.down.b32 %r207, %r208, %r209, %r230, %r231;
	// end inline asm
	setp.gt.s32 	%p53, %r181, 27;
	mov.b32 	%f488, %r207;
	mov.b32 	%f489, %r202;
	add.f32 	%f490, %f487, %f489;
	add.f32 	%f491, %f486, %f488;
	selp.f32 	%f492, %f487, %f490, %p53;
	selp.f32 	%f493, %f486, %f491, %p53;
	mov.b32 	%r213, %f492;
	mov.b32 	%r219, 8;
	// begin inline asm
	shfl.sync.down.b32 %r212, %r213, %r219, %r230, %r231;
	// end inline asm
	mov.b32 	%r218, %f493;
	// begin inline asm
	shfl.sync.down.b32 %r217, %r218, %r219, %r230, %r231;
	// end inline asm
	setp.gt.s32 	%p54, %r181, 23;
	mov.b32 	%f494, %r217;
	mov.b32 	%f495, %r212;
	add.f32 	%f31, %f492, %f495;
	add.f32 	%f32, %f493, %f494;
	selp.f32 	%f573, %f492, %f31, %p54;
	selp.f32 	%f572, %f493, %f32, %p54;
	mov.b32 	%r223, %f573;
	mov.b32 	%r229, 16;
	// begin inline asm
	shfl.sync.down.b32 %r222, %r223, %r229, %r230, %r231;
	// end inline asm
	mov.b32 	%r228, %f572;
	// begin inline asm
	shfl.sync.down.b32 %r227, %r228, %r229, %r230, %r231;
	// end inline asm
	setp.gt.s32 	%p55, %r181, 15;
	@%p55 bra 	$L__BB12_23;
	mov.b32 	%f496, %r227;
	mov.b32 	%f497, %r222;
	add.f32 	%f573, %f31, %f497;
	add.f32 	%f572, %f32, %f496;
	setp.ne.s32 	%p56, %r181, 0;
	@%p56 bra 	$L__BB12_23;
	shr.u32 	%r232, %r2, 2;
	and.b32  	%r233, %r232, 248;
	mov.u32 	%r234, _ZZN3cub18CUB_300001_SM_10006detail6reduce28DeviceReduceSingleTileKernelINS2_10policy_hubIN12ashvardanian17cuda_thrust_fma_t6pair_tEyNS6_18interleaving_add_tEE10Policy1000EN6thrust24THRUST_300001_SM_1000_NS10device_ptrIKS7_EEPS7_yS8_S7_S7_N4cuda3std3__410__identityEEEvT0_T1_T2_T3_T4_T6_E12temp_storage;
	add.s32 	%r235, %r234, %r233;
	st.shared.f32 	[%r235+8], %f573;
	st.shared.f32 	[%r235+12], %f572;
$L__BB12_23:
	bar.sync 	0;
	setp.ne.s32 	%p57, %r2, 0;
	@%p57 bra 	$L__BB12_57;
	ld.shared.f32 	%f498, [_ZZN3cub18CUB_300001_SM_10006detail6reduce28DeviceReduceSingleTileKernelINS2_10policy_hubIN12ashvardanian17cuda_thrust_fma_t6pair_tEyNS6_18interleaving_add_tEE10Policy1000EN6thrust24THRUST_300001_SM_1000_NS10device_ptrIKS7_EEPS7_yS8_S7_S7_N4cuda3std3__410__identityEEEvT0_T1_T2_T3_T4_T6_E12temp_storage+16];
	ld.shared.f32 	%f499, [_ZZN3cub18CUB_300001_SM_10006detail6reduce28DeviceReduceSingleTileKernelINS2_10policy_hubIN12ashvardanian17cuda_thrust_fma_t6pair_tEyNS6_18interleaving_add_tEE10Policy1000EN6thrust24THRUST_300001_SM_1000_NS10device_ptrIKS7_EEPS7_yS8_S7_S7_N4cuda3std3__410__identityEEEvT0_T1_T2_T3_T4_T6_E12temp_storage+20];
	add.f32 	%f500, %f573, %f498;
	add.f32 	%f501, %f572, %f499;
	ld.shared.f32 	%f502, [_ZZN3cub18CUB_300001_SM_10006detail6reduce28DeviceReduceSingleTileKernelINS2_10policy_hubIN12ashvardanian17cuda_thrust_fma_t6pair_tEyNS6_18interleaving_add_tEE10Policy1000EN6thrust24THRUST_300001_SM_1000_NS10device_ptrIKS7_EEPS7_yS8_S7_S7_N4cuda3std3__410__identityEEEvT0_T1_T2_T3_T4_T6_E12temp_storage+24];
	ld.shared.f32 	%f503, [_ZZN3cub18CUB_300001_SM_10006detail6reduce28DeviceReduceSingleTileKernelINS2_10policy_hubIN12ashvardanian17cuda_thrust_fma_t6pair_tEyNS6_18interleaving_add_tEE10Policy1000EN6thrust24THRUST_300001_SM_1000_NS10device_ptrIKS7_EEPS7_yS8_S7_S7_N4cuda3std3__410__identityEEEvT0_T1_T2_T3_T4_T6_E12temp_storage+28];
	add.f32 	%f504, %f500, %f502;
	add.f32 	%f505, %f501, %f503;
	ld.shared.f32 	%f506, [_ZZN3cub18CUB_300001_SM_10006detail6reduce28DeviceReduceSingleTileKernelINS2_10policy_hubIN12ashvardanian17cuda_thrust_fma_t6pair_tEyNS6_18interleaving_add_tEE10Policy1000EN6thrust24THRUST_300001_SM_1000_NS10device_ptrIKS7_EEPS7_yS8_S7_S7_N4cuda3std3__410__identityEEEvT0_T1_T2_T3_T4_T6_E12temp_storage+32];
	ld.shared.f32 	%f507, [_ZZN3cub18CUB_300001_SM_10006detail6reduce28DeviceReduceSingleTileKernelINS2_10policy_hubIN12ashvardanian17cuda_thrust_fma_t6pair_tEyNS6_18interleaving_add_tEE10Policy1000EN6thrust24THRUST_300001_SM_1000_NS10device_ptrIKS7_EEPS7_yS8_S7_S7_N4cuda3std3__410__identityEEEvT0_T1_T2_T3_T4_T6_E12temp_storage+36];
	add.f32 	%f508, %f504, %f506;
	add.f32 	%f509, %f505, %f507;
	ld.shared.f32 	%f510, [_ZZN3cub18CUB_300001_SM_10006detail6reduce28DeviceReduceSingleTileKernelINS2_10policy_hubIN12ashvardanian17cuda_thrust_fma_t6pair_tEyNS6_18interleaving_add_tEE10Policy1000EN6thrust24THRUST_300001_SM_1000_NS10device_ptrIKS7_EEPS7_yS8_S7_S7_N4cuda3std3__410__identityEEEvT0_T1_T2_T3_T4_T6_E12temp_storage+40];
	ld.shared.f32 	%f511, [_ZZN3cub18CUB_300001_SM_10006detail6reduce28DeviceReduceSingleTileKernelINS2_10policy_hubIN12ashvardanian17cuda_thrust_fma_t6pair_tEyNS6_18interleaving_add_tEE10Policy1000EN6thrust24THRUST_300001_SM_1000_NS10device_ptrIKS7_EEPS7_yS8_S7_S7_N4cuda3std3__410__identityEEEvT0_T1_T2_T3_T4_T6_E12temp_storage+44];
	add.f32 	%f512, %f508, %f510;
	add.f32 	%f513, %f509, %f511;
	ld.shared.f32 	%f514, [_ZZN3cub18CUB_300001_SM_10006detail6reduce28DeviceReduceSingleTileKernelINS2_10policy_hubIN12ashvardanian17cuda_thrust_fma_t6pair_tEyNS6_18interleaving_add_tEE10Policy1000EN6thrust24THRUST_300001_SM_1000_NS10device_ptrIKS7_EEPS7_yS8_S7_S7_N4cuda3std3__410__identityEEEvT0_T1_T2_T3_T4_T6_E12temp_storage+48];
	ld.shared.f32 	%f515, [_ZZN3cub18CUB_300001_SM_10006detail6reduce28DeviceReduceSingleTileKernelINS2_10policy_hubIN12ashvardanian17cuda_thrust_fma_t6pair_tEyNS6_18interleaving_add_tEE10Policy1000EN6thrust24THRUST_300001_SM_1000_NS10device_ptrIKS7_EEPS7_yS8_S7_S7_N4cuda3std3__410__identityEEEvT0_T1_T2_T3_T4_T6_E12temp_storage+52];
	add.f32 	%f516, %f512, %f514;
	add.f32 	%f517, %f513, %f515;
	ld.shared.f32 	%f518, [_ZZN3cub18CUB_300001_SM_10006detail6reduce28DeviceReduceSingleTileKernelINS2_10policy_hubIN12ashvardanian17cuda_thrust_fma_t6pair_tEyNS6_18interleaving_add_tEE10Policy1000EN6thrust24THRUST_300001_SM_1000_NS10device_ptrIKS7_EEPS7_yS8_S7_S7_N4cuda3std3__410__identityEEEvT0_T1_T2_T3_T4_T6_E12temp_storage+56];
	ld.shared.f32 	%f519, [_ZZN3cub18CUB_300001_SM_10006detail6reduce28DeviceReduceSingleTileKernelINS2_10policy_hubIN12ashvardanian17cuda_thrust_fma_t6pair_tEyNS6_18interleaving_add_tEE10Policy1000EN6thrust24THRUST_300001_SM_1000_NS10device_ptrIKS7_EEPS7_yS8_S7_S7_N4cuda3std3__410__identityEEEvT0_T1_T2_T3_T4_T6_E12temp_storage+60];
	add.f32 	%f520, %f516, %f518;
	add.f32 	%f521, %f517, %f519;
	ld.shared.f32 	%f522, [_ZZN3cub18CUB_300001_SM_10006detail6reduce28DeviceReduceSingleTileKernelINS2_10policy_hubIN12ashvardanian17cuda_thrust_fma_t6pair_tEyNS6_18interleaving_add_tEE10Policy1000EN6thrust24THRUST_300001_SM_1000_NS10device_ptrIKS7_EEPS7_yS8_S7_S7_N4cuda3std3__410__identityEEEvT0_T1_T2_T3_T4_T6_E12temp_storage+64];
	ld.shared.f32 	%f523, [_ZZN3cub18CUB_300001_SM_10006detail6reduce28DeviceReduceSingleTileKernelINS2_10policy_hubIN12ashvardanian17cuda_thrust_fma_t6pair_tEyNS6_18interleaving_add_tEE10Policy1000EN6thrust24THRUST_300001_SM_1000_NS10device_ptrIKS7_EEPS7_yS8_S7_S7_N4cuda3std3__410__identityEEEvT0_T1_T2_T3_T4_T6_E12temp_storage+68];
	add.f32 	%f573, %f520, %f522;
	add.f32 	%f572, %f521, %f523;
	bra.uni 	$L__BB12_57;
$L__BB12_25:
	// begin inline asm
	mov.u32 %r118, %laneid;
	// end inline asm
	and.b32  	%r169, %r2, 992;
	add.s32 	%r170, %r169, 32;
	setp.gt.u32 	%p35, %r170, %r1;
	not.b32 	%r171, %r169;
	add.s32 	%r172, %r1, %r171;
	selp.b32 	%r167, %r172, 31, %p35;
	mov.b32 	%r120, %f545;
	mov.b32 	%r126, 1;
	mov.b32 	%r168, -1;
	// begin inline asm
	shfl.sync.down.b32 %r119, %r120, %r126, %r167, %r168;
	// end inline asm
	mov.b32 	%r125, %f544;
	// begin inline asm
	shfl.sync.down.b32 %r124, %r125, %r126, %r167, %r168;
	// end inline asm
	setp.lt.s32 	%p36, %r118, %r167;
	mov.b32 	%f434, %r124;
	mov.b32 	%f435, %r119;
	add.f32 	%f436, %f545, %f435;
	add.f32 	%f437, %f544, %f434;
	selp.f32 	%f438, %f436, %f545, %p36;
	selp.f32 	%f439, %f437, %f544, %p36;
	mov.b32 	%r130, %f438;
	mov.b32 	%r136, 2;
	// begin inline asm
	shfl.sync.down.b32 %r129, %r130, %r136, %r167, %r168;
	// end inline asm
	mov.b32 	%r135, %f439;
	// begin inline asm
	shfl.sync.down.b32 %r134, %r135, %r136, %r167, %r168;
	// end inline asm
	add.s32 	%r173, %r118, 2;
	setp.gt.s32 	%p37, %r173, %r167;
	mov.b32 	%f440, %r134;
	mov.b32 	%f441, %r129;
	add.f32 	%f442, %f438, %f441;
	add.f32 	%f443, %f439, %f440;
	selp.f32 	%f444, %f438, %f442, %p37;
	selp.f32 	%f445, %f439, %f443, %p37;
	mov.b32 	%r140, %f444;
	mov.b32 	%r146, 4;
	// begin inline asm
	shfl.sync.down.b32 %r139, %r140, %r146, %r167, %r168;
	// end inline asm
	mov.b32 	%r145, %f445;
	// begin inline asm
	shfl.sync.down.b32 %r144, %r145, %r146, %r167, %r168;
	// end inline asm
	add.s32 	%r174, %r118, 4;
	setp.gt.s32 	%p38, %r174, %r167;
	mov.b32 	%f446, %r144;
	mov.b32 	%f447, %r139;
	add.f32 	%f448, %f444, %f447;
	add.f32 	%f449, %f445, %f446;
	selp.f32 	%f450, %f444, %f448, %p38;
	selp.f32 	%f451, %f445, %f449, %p38;
	mov.b32 	%r150, %f450;
	mov.b32 	%r156, 8;
	// begin inline asm
	shfl.sync.down.b32 %r149, %r150, %r156, %r167, %r168;
	// end inline asm
	mov.b32 	%r155, %f451;
	// begin inline asm
	shfl.sync.down.b32 %r154, %r155, %r156, %r167, %r168;
	// end inline asm
	add.s32 	%r175, %r118, 8;
	setp.gt.s32 	%p39, %r175, %r167;
	mov.b32 	%f452, %r154;
	mov.b32 	%f453, %r149;
	add.f32 	%f454, %f450, %f453;
	add.f32 	%f455, %f451, %f452;
	selp.f32 	%f456, %f450, %f454, %p39;
	selp.f32 	%f457, %f451, %f455, %p39;
	mov.b32 	%r160, %f456;
	mov.b32 	%r166, 16;
	// begin inline asm
	shfl.sync.down.b32 %r159, %r160, %r166, %r167, %r168;
	// end inline asm
	mov.b32 	%r165, %f457;
	// begin inline asm
	shfl.sync.down.b32 %r164, %r165, %r166, %r167, %r168;
	// end inline asm
	add.s32 	%r176, %r118, 16;
	setp.gt.s32 	%p40, %r176, %r167;
	mov.b32 	%f458, %r164;
	mov.b32 	%f459, %r159;
	add.f32 	%f460, %f456, %f459;
	add.f32 	%f461, %f457, %f458;
	selp.f32 	%f573, %f456, %f460, %p40;
	selp.f32 	%f572, %f457, %f461, %p40;
	setp.ne.s32 	%p41, %r118, 0;
	@%p41 bra 	$L__BB12_27;
	shr.u32 	%r177, %r2, 2;
	and.b32  	%r178, %r177, 248;
	mov.u32 	%r179, _ZZN3cub18CUB_300001_SM_10006detail6reduce28DeviceReduceSingleTileKernelINS2_10policy_hubIN12ashvardanian17cuda_thrust_fma_t6pair_tEyNS6_18interleaving_add_tEE10Policy1000EN6thrust24THRUST_300001_SM_1000_NS10device_ptrIKS7_EEPS7_yS8_S7_S7_N4cuda3std3__410__identityEEEvT0_T1_T2_T3_T4_T6_E12temp_storage;
	add.s32 	%r180, %r179, %r178;
	st.shared.f32 	[%r180+8], %f573;
	st.shared.f32 	[%r180+12], %f572;
$L__BB12_27:
	bar.sync 	0;
	setp.ne.s32 	%p42, %r2, 0;
	setp.lt.u64 	%p43, %rd20, 33;
	or.pred  	%p44, %p42, %p43;
	@%p44 bra 	$L__BB12_57;
	ld.shared.f32 	%f462, [_ZZN3cub18CUB_300001_SM_10006detail6reduce28DeviceReduceSingleTileKernelINS2_10policy_hubIN12ashvardanian17cuda_thrust_fma_t6pair_tEyNS6_18interleaving_add_tEE10Policy1000EN6thrust24THRUST_300001_SM_1000_NS10device_ptrIKS7_EEPS7_yS8_S7_S7_N4cuda3std3__410__identityEEEvT0_T1_T2_T3_T4_T6_E12temp_storage+16];
	ld.shared.f32 	%f463, [_ZZN3cub18CUB_300001_SM_10006detail6reduce28DeviceReduceSingleTileKernelINS2_10policy_hubIN12ashvardanian17cuda_thrust_fma_t6pair_tEyNS6_18interleaving_add_tEE10Policy1000EN6thrust24THRUST_300001_SM_1000_NS10device_ptrIKS7_EEPS7_yS8_S7_S7_N4cuda3std3__410__identityEEEvT0_T1_T2_T3_T4_T6_E12temp_storage+20];
	add.f32 	%f573, %f573, %f462;
	add.f32 	%f572, %f572, %f463;
	setp.lt.u64 	%p45, %rd20, 65;
	@%p45 bra 	$L__BB12_57;
	ld.shared.f32 	%f464, [_ZZN3cub18CUB_300001_SM_10006detail6reduce28DeviceReduceSingleTileKernelINS2_10policy_hubIN12ashvardanian17cuda_thrust_fma_t6pair_tEyNS6_18interleaving_add_tEE10Policy1000EN6thrust24THRUST_300001_SM_1000_NS10device_ptrIKS7_EEPS7_yS8_S7_S7_N4cuda3std3__410__identityEEEvT0_T1_T2_T3_T4_T6_E12temp_storage+24];
	ld.shared.f32 	%f465, [_ZZN3cub18CUB_300001_SM_10006detail6reduce28DeviceReduceSingleTileKernelINS2_10policy_hubIN12ashvardanian17cuda_thrust_fma_t6pair_tEyNS6_18interleaving_add_tEE10Policy1000EN6thrust24THRUST_300001_SM_1000_NS10device_ptrIKS7_EEPS7_yS8_S7_S7_N4cuda3std3__410__identityEEEvT0_T1_T2_T3_T4_T6_E12temp_storage+28];
	add.f32 	%f573, %f573, %f464;
	add.f32 	%f572, %f572, %f465;
	setp.lt.u64 	%p46, %rd20, 97;
	@%p46 bra 	$L__BB12_57;
	ld.shared.f32 	%f466, [_ZZN3cub18CUB_300001_SM_10006detail6reduce28DeviceReduceSingleTileKernelINS2_10policy_hubIN12ashvardanian17cuda_thrust_fma_t6pair_tEyNS6_18interleaving_add_tEE10Policy1000EN6thrust24THRUST_300001_SM_1000_NS10device_ptrIKS7_EEPS7_yS8_S7_S7_N4cuda3std3__410__identityEEEvT0_T1_T2_T3_T4_T6_E12temp_storage+32];
	ld.shared.f32 	%f467, [_ZZN3cub18CUB_300001_SM_10006detail6reduce28DeviceReduceSingleTileKernelINS2_10policy_hubIN12ashvardanian17cuda_thrust_fma_t6pair_tEyNS6_18interleaving_add_tEE10Policy1000EN6thrust24THRUST_300001_SM_1000_NS10device_ptrIKS7_EEPS7_yS8_S7_S7_N4cuda3std3__410__identityEEEvT0_T1_T2_T3_T4_T6_E12temp_storage+36];
	add.f32 	%f573, %f573, %f466;
	add.f32 	%f572, %f572, %f467;
	setp.lt.u64 	%p47, %rd20, 129;
	@%p47 bra 	$L__BB12_57;
	ld.shared.f32 	%f468, [_ZZN3cub18CUB_300001_SM_10006detail6reduce28DeviceReduceSingleTileKernelINS2_10policy_hubIN12ashvardanian17cuda_thrust_fma_t6pair_tEyNS6_18interleaving_add_tEE10Policy1000EN6thrust24THRUST_300001_SM_1000_NS10device_ptrIKS7_EEPS7_yS8_S7_S7_N4cuda3std3__410__identityEEEvT0_T1_T2_T3_T4_T6_E12temp_storage+40];
	ld.shared.f32 	%f469, [_ZZN3cub18CUB_300001_SM_10006detail6reduce28DeviceReduceSingleTileKernelINS2_10policy_hubIN12ashvardanian17cuda_thrust_fma_t6pair_tEyNS6_18interleaving_add_tEE10Policy1000EN6thrust24THRUST_300001_SM_1000_NS10device_ptrIKS7_EEPS7_yS8_S7_S7_N4cuda3std3__410__identityEEEvT0_T1_T2_T3_T4_T6_E12temp_storage+44];
	add.f32 	%f573, %f573, %f468;
	add.f32 	%f572, %f572, %f469;
	setp.lt.u64 	%p48, %rd20, 161;
	@%p48 bra 	$L__BB12_57;
	ld.shared.f32 	%f470, [_ZZN3cub18CUB_300001_SM_10006detail6reduce28DeviceReduceSingleTileKernelINS2_10policy_hubIN12ashvardanian17cuda_thrust_fma_t6pair_tEyNS6_18interleaving_add_tEE10Policy1000EN6thrust24THRUST_300001_SM_1000_NS10device_ptrIKS7_EEPS7_yS8_S7_S7_N4cuda3std3__410__identityEEEvT0_T1_T2_T3_T4_T6_E12temp_storage+48];
	ld.shared.f32 	%f471, [_ZZN3cub18CUB_300001_SM_10006detail6reduce28DeviceReduceSingleTileKernelINS2_10policy_hubIN12ashvardanian17cuda_thrust_fma_t6pair_tEyNS6_18interleaving_add_tEE10Policy1000EN6thrust24THRUST_300001_SM_1000_NS10device_ptrIKS7_EEPS7_yS8_S7_S7_N4cuda3std3__410__identityEEEvT0_T1_T2_T3_T4_T6_E12temp_storage+52];
	add.f32 	%f573, %f573, %f470;
	add.f32 	%f572, %f572, %f471;
	setp.lt.u64 	%p49, %rd20, 193;
	@%p49 bra 	$L__BB12_57;
	ld.shared.f32 	%f472, [_ZZN3cub18CUB_300001_SM_10006detail6reduce28DeviceReduceSingleTileKernelINS2_10policy_hubIN12ashvardanian17cuda_thrust_fma_t6pair_tEyNS6_18interleaving_add_tEE10Policy1000EN6thrust24THRUST_300001_SM_1000_NS10device_ptrIKS7_EEPS7_yS8_S7_S7_N4cuda3std3__410__identityEEEvT0_T1_T2_T3_T4_T6_E12temp_storage+56];
	ld.shared.f32 	%f473, [_ZZN3cub18CUB_300001_SM_10006detail6reduce28DeviceReduceSingleTileKernelINS2_10policy_hubIN12ashvardanian17cuda_thrust_fma_t6pair_tEyNS6_18interleaving_add_tEE10Policy1000EN6thrust24THRUST_300001_SM_1000_NS10device_ptrIKS7_EEPS7_yS8_S7_S7_N4cuda3std3__410__identityEEEvT0_T1_T2_T3_T4_T6_E12temp_storage+60];
	add.f32 	%f573, %f573, %f472;
	add.f32 	%f572, %f572, %f473;
	setp.lt.u64 	%p50, %rd20, 225;
	@%p50 bra 	$L__BB12_57;
	ld.shared.f32 	%f474, [_ZZN3cub18CUB_300001_SM_10006detail6reduce28DeviceReduceSingleTileKernelINS2_10policy_hubIN12ashvardanian17cuda_thrust_fma_t6pair_tEyNS6_18interleaving_add_tEE10Policy1000EN6thrust24THRUST_300001_SM_1000_NS10device_ptrIKS7_EEPS7_yS8_S7_S7_N4cuda3std3__410__identityEEEvT0_T1_T2_T3_T4_T6_E12temp_storage+64];
	ld.shared.f32 	%f475, [_ZZN3cub18CUB_300001_SM_10006detail6reduce28DeviceReduceSingleTileKernelINS2_10policy_hubIN12ashvardanian17cuda_thrust_fma_t6pair_tEyNS6_18interleaving_add_tEE10Policy1000EN6thrust24THRUST_300001_SM_1000_NS10device_ptrIKS7_EEPS7_yS8_S7_S7_N4cuda3std3__410__identityEEEvT0_T1_T2_T3_T4_T6_E12temp_storage+68];
	add.f32 	%f573, %f573, %f474;
	add.f32 	%f572, %f572, %f475;
	bra.uni 	$L__BB12_57;
$L__BB12_35:
	mov.u32 	%r27, %tid.x;
	cvt.u64.u32 	%rd7, %r27;
	mul.wide.u32 	%rd23, %r27, 8;
	add.s64 	%rd8, %rd2, %rd23;
	ld.global.f32 	%f105, [%rd8];
	ld.global.f32 	%f106, [%rd8+4];
	ld.global.f32 	%f107, [%rd8+2048];
	ld.global.f32 	%f108, [%rd8+2052];
	ld.global.f32 	%f109, [%rd8+4096];
	ld.global.f32 	%f110, [%rd8+4100];
	ld.global.f32 	%f111, [%rd8+6144];
	ld.global.f32 	%f112, [%rd8+6148];
	ld.global.f32 	%f113, [%rd8+8192];
	ld.global.f32 	%f114, [%rd8+8196];
	ld.global.f32 	%f115, [%rd8+10240];
	ld.global.f32 	%f116, [%rd8+10244];
	ld.global.f32 	%f117, [%rd8+12288];
	ld.global.f32 	%f118, [%rd8+12292];
	ld.global.f32 	%f119, [%rd8+14336];
	ld.global.f32 	%f120, [%rd8+14340];
	add.f32 	%f121, %f105, %f107;
	add.f32 	%f122, %f106, %f108;
	add.f32 	%f123, %f121, %f109;
	add.f32 	%f124, %f122, %f110;
	add.f32 	%f125, %f123, %f111;
	add.f32 	%f126, %f124, %f112;
	add.f32 	%f127, %f125, %f113;
	add.f32 	%f128, %f126, %f114;
	add.f32 	%f129, %f127, %f115;
	add.f32 	%f130, %f128, %f116;
	add.f32 	%f131, %f129, %f117;
	add.f32 	%f132, %f130, %f118;
	add.f32 	%f569, %f131, %f119;
	add.f32 	%f568, %f132, %f120;
	add.s64 	%rd9, %rd20, -2048;
	setp.lt.u64 	%p3, %rd9, 2048;
	mov.b64 	%rd55, 2048;
	@%p3 bra 	$L__BB12_39;
	mov.b64 	%rd55, 2048;
$L__BB12_37:
	shl.b64 	%rd25, %rd55, 3;
	add.s64 	%rd26, %rd8, %rd25;
	ld.global.f32 	%f133, [%rd26];
	ld.global.f32 	%f134, [%rd26+4];
	ld.global.f32 	%f135, [%rd26+2048];
	ld.global.f32 	%f136, [%rd26+2052];
	ld.global.f32 	%f137, [%rd26+4096];
	ld.global.f32 	%f138, [%rd26+4100];
	ld.global.f32 	%f139, [%rd26+6144];
	ld.global.f32 	%f140, [%rd26+6148];
	ld.global.f32 	%f141, [%rd26+8192];
	ld.global.f32 	%f142, [%rd26+8196];
	ld.global.f32 	%f143, [%rd26+10240];
	ld.global.f32 	%f144, [%rd26+10244];
	ld.global.f32 	%f145, [%rd26+12288];
	ld.global.f32 	%f146, [%rd26+12292];
	ld.global.f32 	%f147, [%rd26+14336];
	ld.global.f32 	%f148, [%rd26+14340];
	add.f32 	%f149, %f569, %f133;
	add.f32 	%f150, %f568, %f134;
	add.f32 	%f151, %f149, %f135;
	add.f32 	%f152, %f150, %f136;
	add.f32 	%f153, %f151, %f137;
	add.f32 	%f154, %f152, %f138;
	add.f32 	%f155, %f153, %f139;
	add.f32 	%f156, %f154, %f140;
	add.f32 	%f157, %f155, %f141;
	add.f32 	%f158, %f156, %f142;
	add.f32 	%f159, %f157, %f143;
	add.f32 	%f160, %f158, %f144;
	add.f32 	%f161, %f159, %f145;
	add.f32 	%f162, %f160, %f146;
	add.f32 	%f569, %f161, %f147;
	add.f32 	%f568, %f162, %f148;
	sub.s64 	%rd27, %rd20, %rd55;
	setp.lt.u64 	%p4, %rd27, 2048;
	@%p4 bra 	$L__BB12_52;
	add.s64 	%rd55, %rd55, 2048;
	setp.le.u64 	%p5, %rd55, %rd9;
	@%p5 bra 	$L__BB12_37;
$L__BB12_39:
	setp.le.u64 	%p6, %rd20, %rd55;
	cvt.u32.u64 	%r48, %rd55;
	cvt.u32.u64 	%r49, %rd20;
	sub.s32 	%r50, %r49, %r48;
	setp.ge.s32 	%p7, %r27, %r50;
	or.pred  	%p8, %p6, %p7;
	@%p8 bra 	$L__BB12_52;
	not.b32 	%r53, %r27;
	add.s32 	%r54, %r53, %r49;
	sub.s32 	%r56, %r54, %r48;
	shr.u32 	%r57, %r56, 8;
	add.s32 	%r28, %r57, 1;
	and.b32  	%r29, %r28, 15;
	setp.lt.u32 	%p9, %r56, 3840;
	mov.u32 	%r248, %r27;
	@%p9 bra 	$L__BB12_43;
	and.b32  	%r58, %r28, 33554416;
	neg.s32 	%r246, %r58;
	add.s64 	%rd28, %rd55, %rd7;
	shl.b64 	%rd29, %rd28, 3;
	add.s64 	%rd30, %rd29, %rd2;
	add.s64 	%rd56, %rd30, 16384;
	mov.u32 	%r248, %r27;
$L__BB12_42:
	.pragma "nounroll";
	ld.global.f32 	%f164, [%rd56+-16384];
	ld.global.f32 	%f165, [%rd56+-16380];
	add.f32 	%f166, %f569, %f164;
	add.f32 	%f167, %f568, %f165;
	ld.global.f32 	%f168, [%rd56+-14336];
	ld.global.f32 	%f169, [%rd56+-14332];
	add.f32 	%f170, %f166, %f168;
	add.f32 	%f171, %f167, %f169;
	ld.global.f32 	%f172, [%rd56+-12288];
	ld.global.f32 	%f173, [%rd56+-12284];
	add.f32 	%f174, %f170, %f172;
	add.f32 	%f175, %f171, %f173;
	ld.global.f32 	%f176, [%rd56+-10240];
	ld.global.f32 	%f177, [%rd56+-10236];
	add.f32 	%f178, %f174, %f176;
	add.f32 	%f179, %f175, %f177;
	ld.global.f32 	%f180, [%rd56+-8192];
	ld.global.f32 	%f181, [%rd56+-8188];
	add.f32 	%f182, %f178, %f180;
	add.f32 	%f183, %f179, %f181;
	ld.global.f32 	%f184, [%rd56+-6144];
	ld.global.f32 	%f185, [%rd56+-6140];
	add.f32 	%f186, %f182, %f184;
	add.f32 	%f187, %f183, %f185;
	ld.global.f32 	%f188, [%rd56+-4096];
	ld.global.f32 	%f189, [%rd56+-4092];
	add.f32 	%f190, %f186, %f188;
	add.f32 	%f191, %f187, %f189;
	ld.global.f32 	%f192, [%rd56+-2048];
	ld.global.f32 	%f193, [%rd56+-2044];
	add.f32 	%f194, %f190, %f192;
	add.f32 	%f195, %f191, %f193;
	ld.global.f32 	%f196, [%rd56];
	ld.global.f32 	%f197, [%rd56+4];
	add.f32 	%f198, %f194, %f196;
	add.f32 	%f199, %f195, %f197;
	ld.global.f32 	%f200, [%rd56+2048];
	ld.global.f32 	%f201, [%rd56+2052];
	add.f32 	%f202, %f198, %f200;
	add.f32 	%f203, %f199, %f201;
	ld.global.f32 	%f204, [%rd56+4096];
	ld.global.f32 	%f205, [%rd56+4100];
	add.f32 	%f206, %f202, %f204;
	add.f32 	%f207, %f203, %f205;
	ld.global.f32 	%f208, [%rd56+6144];
	ld.global.f32 	%f209, [%rd56+6148];
	add.f32 	%f210, %f206, %f208;
	add.f32 	%f211, %f207, %f209;
	ld.global.f32 	%f212, [%rd56+8192];
	ld.global.f32 	%f213, [%rd56+8196];
	add.f32 	%f214, %f210, %f212;
	add.f32 	%f215, %f211, %f213;
	ld.global.f32 	%f216, [%rd56+10240];
	ld.global.f32 	%f217, [%rd56+10244];
	add.f32 	%f218, %f214, %f216;
	add.f32 	%f219, %f215, %f217;
	ld.global.f32 	%f220, [%rd56+12288];
	ld.global.f32 	%f221, [%rd56+12292];
	add.f32 	%f222, %f218, %f220;
	add.f32 	%f223, %f219, %f221;
	ld.global.f32 	%f224, [%rd56+14336];
	ld.global.f32 	%f225, [%rd56+14340];
	add.f32 	%f569, %f222, %f224;
	add.f32 	%f568, %f223, %f225;
	add.s32 	%r248, %r248, 4096;
	add.s32 	%r246, %r246, 16;
	add.s64 	%rd56, %rd56, 32768;
	setp.ne.s32 	%p10, %r246, 0;
	@%p10 bra 	$L__BB12_42;
$L__BB12_43:
	setp.eq.s32 	%p11, %r29, 0;
	@%p11 bra 	$L__BB12_52;
	and.b32  	%r36, %r28, 7;
	setp.lt.u32 	%p12, %r29, 8;
	@%p12 bra 	$L__BB12_46;
	cvt.u64.u32 	%rd31, %r248;
	add.s64 	%rd32, %rd55, %rd31;
	shl.b64 	%rd33, %rd32, 3;
	add.s64 	%rd34, %rd2, %rd33;
	ld.global.f32 	%f227, [%rd34];
	ld.global.f32 	%f228, [%rd34+4];
	add.f32 	%f229, %f569, %f227;
	add.f32 	%f230, %f568, %f228;
	ld.global.f32 	%f231, [%rd34+2048];
	ld.global.f32 	%f232, [%rd34+2052];
	add.f32 	%f233, %f229, %f231;
	add.f32 	%f234, %f230, %f232;
	ld.global.f32 	%f235, [%rd34+4096];
	ld.global.f32 	%f236, [%rd34+4100];
	add.f32 	%f237, %f233, %f235;
	add.f32 	%f238, %f234, %f236;
	ld.global.f32 	%f239, [%rd34+6144];
	ld.global.f32 	%f240, [%rd34+6148];
	add.f32 	%f241, %f237, %f239;
	add.f32 	%f242, %f238, %f240;
	ld.global.f32 	%f243, [%rd34+8192];
	ld.global.f32 	%f244, [%rd34+8196];
	add.f32 	%f245, %f241, %f243;
	add.f32 	%f246, %f242, %f244;
	ld.global.f32 	%f247, [%rd34+10240];
	ld.global.f32 	%f248, [%rd34+10244];
	add.f32 	%f249, %f245, %f247;
	add.f32 	%f250, %f246, %f248;
	ld.global.f32 	%f251, [%rd34+12288];
	ld.global.f32 	%f252, [%rd34+12292];
	add.f32 	%f253, %f249, %f251;
	add.f32 	%f254, %f250, %f252;
	ld.global.f32 	%f255, [%rd34+14336];
	ld.global.f32 	%f256, [%rd34+14340];
	add.f32 	%f569, %f253, %f255;
	add.f32 	%f568, %f254, %f256;
	add.s32 	%r248, %r248, 2048;
$L__BB12_46:
	setp.eq.s32 	%p13, %r36, 0;
	@%p13 bra 	$L__BB12_52;
	and.b32  	%r39, %r28, 3;
	setp.lt.u32 	%p14, %r36, 4;
	@%p14 bra 	$L__BB12_49;
	cvt.u64.u32 	%rd35, %r248;
	add.s64 	%rd36, %rd55, %rd35;
	shl.b64 	%rd37, %rd36, 3;
	add.s64 	%rd38, %rd2, %rd37;
	ld.global.f32 	%f258, [%rd38];
	ld.global.f32 	%f259, [%rd38+4];
	add.f32 	%f260, %f569, %f258;
	add.f32 	%f261, %f568, %f259;
	ld.global.f32 	%f262, [%rd38+2048];
	ld.global.f32 	%f263, [%rd38+2052];
	add.f32 	%f264, %f260, %f262;
	add.f32 	%f265, %f261, %f263;
	ld.global.f32 	%f266, [%rd38+4096];
	ld.global.f32 	%f267, [%rd38+4100];
	add.f32 	%f268, %f264, %f266;
	add.f32 	%f269, %f265, %f267;
	ld.global.f32 	%f270, [%rd38+6144];
	ld.global.f32 	%f271, [%rd38+6148];
	add.f32 	%f569, %f268, %f270;
	add.f32 	%f568, %f269, %f271;
	add.s32 	%r248, %r248, 1024;
$L__BB12_49:
	setp.eq.s32 	%p15, %r39, 0;
	@%p15 bra 	$L__BB12_52;
	cvt.u64.u32 	%rd39, %r248;
	add.s64 	%rd40, %rd55, %rd39;
	shl.b64 	%rd41, %rd40, 3;
	add.s64 	%rd42, %rd41, %rd2;
	add.s64 	%rd57, %rd42, 4;
	neg.s32 	%r251, %r39;
$L__BB12_51:
	.pragma "nounroll";
	ld.global.f32 	%f272, [%rd57+-4];
	ld.global.f32 	%f273, [%rd57];
	add.f32 	%f569, %f569, %f272;
	add.f32 	%f568, %f568, %f273;
	add.s64 	%rd57, %rd57, 2048;
	add.s32 	%r251, %r251, 1;
	setp.ne.s32 	%p16, %r251, 0;
	@%p16 bra 	$L__BB12_51;
$L__BB12_52:
	// begin inline asm
	mov.u32 %r59, %laneid;
	// end inline asm
	mov.b32 	%r61, %f569;
	mov.b32 	%r67, 1;
	mov.b32 	%r108, 31;
	mov.b32 	%r109, -1;
	// begin inline asm
	shfl.sync.down.b32 %r60, %r61, %r67, %r108, %r109;
	// end inline asm
	mov.b32 	%r66, %f568;
	// begin inline asm
	shfl.sync.down.b32 %r65, %r66, %r67, %r108, %r109;
	// end inline asm
	setp.gt.s32 	%p17, %r59, 30;
	mov.b32 	%f274, %r65;
	mov.b32 	%f275, %r60;
	add.f32 	%f276, %f569, %f275;
	add.f32 	%f277, %f568, %f274;
	selp.f32 	%f278, %f569, %f276, %p17;
	selp.f32 	%f279, %f568, %f277, %p17;
	mov.b32 	%r71, %f278;
	mov.b32 	%r77, 2;
	// begin inline asm
	shfl.sync.down.b32 %r70, %r71, %r77, %r108, %r109;
	// end inline asm
	mov.b32 	%r76, %f279;
	// begin inline asm
	shfl.sync.down.b32 %r75, %r76, %r77, %r108, %r109;
	// end inline asm
	setp.gt.s32 	%p18, %r59, 29;
	mov.b32 	%f280, %r75;
	mov.b32 	%f281, %r70;
	add.f32 	%f282, %f278, %f281;
	add.f32 	%f283, %f279, %f280;
	selp.f32 	%f284, %f278, %f282, %p18;
	selp.f32 	%f285, %f279, %f283, %p18;
	mov.b32 	%r81, %f284;
	mov.b32 	%r87, 4;
	// begin inline asm
	shfl.sync.down.b32 %r80, %r81, %r87, %r108, %r109;
	// end inline asm
	mov.b32 	%r86, %f285;
	// begin inline asm
	shfl.sync.down.b32 %r85, %r86, %r87, %r108, %r109;
	// end inline asm
	setp.gt.s32 	%p19, %r59, 27;
	mov.b32 	%f286, %r85;
	mov.b32 	%f287, %r80;
	add.f32 	%f288, %f284, %f287;
	add.f32 	%f289, %f285, %f286;
	selp.f32 	%f290, %f284, %f288, %p19;
	selp.f32 	%f291, %f285, %f289, %p19;
	mov.b32 	%r91, %f290;
	mov.b32 	%r97, 8;
	// begin inline asm
	shfl.sync.down.b32 %r90, %r91, %r97, %r108, %r109;
	// end inline asm
	mov.b32 	%r96, %f291;
	// begin inline asm
	shfl.sync.down.b32 %r95, %r96, %r97, %r108, %r109;
	// end inline asm
	setp.gt.s32 	%p20, %r59, 23;
	mov.b32 	%f292, %r95;
	mov.b32 	%f293, %r90;
	add.f32 	%f91, %f290, %f293;
	add.f32 	%f92, %f291, %f292;
	selp.f32 	%f573, %f290, %f91, %p20;
	selp.f32 	%f572, %f291, %f92, %p20;
	mov.b32 	%r101, %f573;
	mov.b32 	%r107, 16;
	// begin inline asm
	shfl.sync.down.b32 %r100, %r101, %r107, %r108, %r109;
	// end inline asm
	mov.b32 	%r106, %f572;
	// begin inline asm
	shfl.sync.down.b32 %r105, %r106, %r107, %r108, %r109;
	// end inline asm
	setp.gt.s32 	%p21, %r59, 15;
	@%p21 bra 	$L__BB12_55;
	mov.b32 	%f294, %r105;
	mov.b32 	%f295, %r100;
	add.f32 	%f573, %f91, %f295;
	add.f32 	%f572, %f92, %f294;
	setp.ne.s32 	%p22, %r59, 0;
	@%p22 bra 	$L__BB12_55;
	shr.u32 	%r110, %r27, 2;
	and.b32  	%r111, %r110, 248;
	mov.u32 	%r112, _ZZN3cub18CUB_300001_SM_10006detail6reduce28DeviceReduceSingleTileKernelINS2_10policy_hubIN12ashvardanian17cuda_thrust_fma_t6pair_tEyNS6_18interleaving_add_tEE10Policy1000EN6thrust24THRUST_300001_SM_1000_NS10device_ptrIKS7_EEPS7_yS8_S7_S7_N4cuda3std3__410__identityEEEvT0_T1_T2_T3_T4_T6_E12temp_storage;
	add.s32 	%r113, %r112, %r111;
	st.shared.f32 	[%r113+8], %f573;
	st.shared.f32 	[%r113+12], %f572;
$L__BB12_55:
	bar.sync 	0;
	setp.ne.s32 	%p23, %r27, 0;
	@%p23 bra 	$L__BB12_57;
	ld.shared.f32 	%f296, [_ZZN3cub18CUB_300001_SM_10006detail6reduce28DeviceReduceSingleTileKernelINS2_10policy_hubIN12ashvardanian17cuda_thrust_fma_t6pair_tEyNS6_18interleaving_add_tEE10Policy1000EN6thrust24THRUST_300001_SM_1000_NS10device_ptrIKS7_EEPS7_yS8_S7_S7_N4cuda3std3__410__identityEEEvT0_T1_T2_T3_T4_T6_E12temp_storage+16];
	ld.shared.f32 	%f297, [_ZZN3cub18CUB_300001_SM_10006detail6reduce28DeviceReduceSingleTileKernelINS2_10policy_hubIN12ashvardanian17cuda_thrust_fma_t6pair_tEyNS6_18interleaving_add_tEE10Policy1000EN6thrust24THRUST_300001_SM_1000_NS10device_ptrIKS7_EEPS7_yS8_S7_S7_N4cuda3std3__410__identityEEEvT0_T1_T2_T3_T4_T6_E12temp_storage+20];
	add.f32 	%f298, %f573, %f296;
	add.f32 	%f299, %f572, %f297;
	ld.shared.f32 	%f300, [_ZZN3cub18CUB_300001_SM_10006detail6reduce28DeviceReduceSingleTileKernelINS2_10policy_hubIN12ashvardanian17cuda_thrust_fma_t6pair_tEyNS6_18interleaving_add_tEE10Policy1000EN6thrust24THRUST_300001_SM_1000_NS10device_ptrIKS7_EEPS7_yS8_S7_S7_N4cuda3std3__410__identityEEEvT0_T1_T2_T3_T4_T6_E12temp_storage+24];
	ld.shared.f32 	%f301, [_ZZN3cub18CUB_300001_SM_10006detail6reduce28DeviceReduceSingleTileKernelINS2_10policy_hubIN12ashvardanian17cuda_thrust_fma_t6pair_tEyNS6_18interleaving_add_tEE10Policy1000EN6thrust24THRUST_300001_SM_1000_NS10device_ptrIKS7_EEPS7_yS8_S7_S7_N4cuda3std3__410__identityEEEvT0_T1_T2_T3_T4_T6_E12temp_storage+28];
	add.f32 	%f302, %f298, %f300;
	add.f32 	%f303, %f299, %f301;
	ld.shared.f32 	%f304, [_ZZN3cub18CUB_300001_SM_10006detail6reduce28DeviceReduceSingleTileKernelINS2_10policy_hubIN12ashvardanian17cuda_thrust_fma_t6pair_tEyNS6_18interleaving_add_tEE10Policy1000EN6thrust24THRUST_300001_SM_1000_NS10device_ptrIKS7_EEPS7_yS8_S7_S7_N4cuda3std3__410__identityEEEvT0_T1_T2_T3_T4_T6_E12temp_storage+32];
	ld.shared.f32 	%f305, [_ZZN3cub18CUB_300001_SM_10006detail6reduce28DeviceReduceSingleTileKernelINS2_10policy_hubIN12ashvardanian17cuda_thrust_fma_t6pair_tEyNS6_18interleaving_add_tEE10Policy1000EN6thrust24THRUST_300001_SM_1000_NS10device_ptrIKS7_EEPS7_yS8_S7_S7_N4cuda3std3__410__identityEEEvT0_T1_T2_T3_T4_T6_E12temp_storage+36];
	add.f32 	%f306, %f302, %f304;
	add.f32 	%f307, %f303, %f305;
	ld.shared.f32 	%f308, [_ZZN3cub18CUB_300001_SM_10006detail6reduce28DeviceReduceSingleTileKernelINS2_10policy_hubIN12ashvardanian17cuda_thrust_fma_t6pair_tEyNS6_18interleaving_add_tEE10Policy1000EN6thrust24THRUST_300001_SM_1000_NS10device_ptrIKS7_EEPS7_yS8_S7_S7_N4cuda3std3__410__identityEEEvT0_T1_T2_T3_T4_T6_E12temp_storage+40];
	ld.shared.f32 	%f309, [_ZZN3cub18CUB_300001_SM_10006detail6reduce28DeviceReduceSingleTileKernelINS2_10policy_hubIN12ashvardanian17cuda_thrust_fma_t6pair_tEyNS6_18interleaving_add_tEE10Policy1000EN6thrust24THRUST_300001_SM_1000_NS10device_ptrIKS7_EEPS7_yS8_S7_S7_N4cuda3std3__410__identityEEEvT0_T1_T2_T3_T4_T6_E12temp_storage+44];
	add.f32 	%f310, %f306, %f308;
	add.f32 	%f311, %f307, %f309;
	ld.shared.f32 	%f312, [_ZZN3cub18CUB_300001_SM_10006detail6reduce28DeviceReduceSingleTileKernelINS2_10policy_hubIN12ashvardanian17cuda_thrust_fma_t6pair_tEyNS6_18interleaving_add_tEE10Policy1000EN6thrust24THRUST_300001_SM_1000_NS10device_ptrIKS7_EEPS7_yS8_S7_S7_N4cuda3std3__410__identityEEEvT0_T1_T2_T3_T4_T6_E12temp_storage+48];
	ld.shared.f32 	%f313, [_ZZN3cub18CUB_300001_SM_10006detail6reduce28DeviceReduceSingleTileKernelINS2_10policy_hubIN12ashvardanian17cuda_thrust_fma_t6pair_tEyNS6_18interleaving_add_tEE10Policy1000EN6thrust24THRUST_300001_SM_1000_NS10device_ptrIKS7_EEPS7_yS8_S7_S7_N4cuda3std3__410__identityEEEvT0_T1_T2_T3_T4_T6_E12temp_storage+52];
	add.f32 	%f314, %f310, %f312;
	add.f32 	%f315, %f311, %f313;
	ld.shared.f32 	%f316, [_ZZN3cub18CUB_300001_SM_10006detail6reduce28DeviceReduceSingleTileKernelINS2_10policy_hubIN12ashvardanian17cuda_thrust_fma_t6pair_tEyNS6_18interleaving_add_tEE10Policy1000EN6thrust24THRUST_300001_SM_1000_NS10device_ptrIKS7_EEPS7_yS8_S7_S7_N4cuda3std3__410__identityEEEvT0_T1_T2_T3_T4_T6_E12temp_storage+56];
	ld.shared.f32 	%f317, [_ZZN3cub18CUB_300001_SM_10006detail6reduce28DeviceReduceSingleTileKernelINS2_10policy_hubIN12ashvardanian17cuda_thrust_fma_t6pair_tEyNS6_18interleaving_add_tEE10Policy1000EN6thrust24THRUST_300001_SM_1000_NS10device_ptrIKS7_EEPS7_yS8_S7_S7_N4cuda3std3__410__identityEEEvT0_T1_T2_T3_T4_T6_E12temp_storage+60];
	add.f32 	%f318, %f314, %f316;
	add.f32 	%f319, %f315, %f317;
	ld.shared.f32 	%f320, [_ZZN3cub18CUB_300001_SM_10006detail6reduce28DeviceReduceSingleTileKernelINS2_10policy_hubIN12ashvardanian17cuda_thrust_fma_t6pair_tEyNS6_18interleaving_add_tEE10Policy1000EN6thrust24THRUST_300001_SM_1000_NS10device_ptrIKS7_EEPS7_yS8_S7_S7_N4cuda3std3__410__identityEEEvT0_T1_T2_T3_T4_T6_E12temp_storage+64];
	ld.shared.f32 	%f321, [_ZZN3cub18CUB_300001_SM_10006detail6reduce28DeviceReduceSingleTileKernelINS2_10policy_hubIN12ashvardanian17cuda_thrust_fma_t6pair_tEyNS6_18interleaving_add_tEE10Policy1000EN6thrust24THRUST_300001_SM_1000_NS10device_ptrIKS7_EEPS7_yS8_S7_S7_N4cuda3std3__410__identityEEEvT0_T1_T2_T3_T4_T6_E12temp_storage+68];
	add.f32 	%f573, %f318, %f320;
	add.f32 	%f572, %f319, %f321;
$L__BB12_57:
	mov.u32 	%r236, %tid.x;
	setp.ne.s32 	%p58, %r236, 0;
	@%p58 bra 	$L__BB12_59;
	add.f32 	%f524, %f103, %f573;
	add.f32 	%f525, %f104, %f572;
	st.global.f32 	[%rd1], %f524;
	st.global.f32 	[%rd1+4], %f525;
$L__BB12_59:
	ret;

}
	// .globl	_ZN3cub18CUB_300001_SM_10006detail6reduce18DeviceReduceKernelINS2_10policy_hubIN12ashvardanian17cuda_thrust_fma_t6pair_tEyNS6_18interleaving_add_tEE10Policy1000EN6thrust24THRUST_300001_SM_1000_NS10device_ptrIKS7_EEyS8_S7_N4cuda3std3__410__identityEEEvT0_PT3_T1_NS0_13GridEvenShareISN_EET2_T4_
.visible .entry _ZN3cub18CUB_300001_SM_10006detail6reduce18DeviceReduceKernelINS2_10policy_hubIN12ashvardanian17cuda_thrust_fma_t6pair_tEyNS6_18interleaving_add_tEE10Policy1000EN6thrust24THRUST_300001_SM_1000_NS10device_ptrIKS7_EEyS8_S7_N4cuda3std3__410__identityEEEvT0_PT3_T1_NS0_13GridEvenShareISN_EET2_T4_(
	.param .align 8 .b8 _ZN3cub18CUB_300001_SM_10006detail6reduce18DeviceReduceKernelINS2_10policy_hubIN12ashvardanian17cuda_thrust_fma_t6pair_tEyNS6_18interleaving_add_tEE10Policy1000EN6thrust24THRUST_300001_SM_1000_NS10device_ptrIKS7_EEyS8_S7_N4cuda3std3__410__identityEEEvT0_PT3_T1_NS0_13GridEvenShareISN_EET2_T4__param_0[8],
	.param .u64 .ptr .align 1 _ZN3cub18CUB_300001_SM_10006detail6reduce18DeviceReduceKernelINS2_10policy_hubIN12ashvardanian17cuda_thrust_fma_t6pair_tEyNS6_18interleaving_add_tEE10Policy1000EN6thrust24THRUST_300001_SM_1000_NS10device_ptrIKS7_EEyS8_S7_N4cuda3std3__410__identityEEEvT0_PT3_T1_NS0_13GridEvenShareISN_EET2_T4__param_1,
	.param .u64 _ZN3cub18CUB_300001_SM_10006detail6reduce18DeviceReduceKernelINS2_10policy_hubIN12ashvardanian17cuda_thrust_fma_t6pair_tEyNS6_18interleaving_add_tEE10Policy1000EN6thrust24THRUST_300001_SM_1000_NS10device_ptrIKS7_EEyS8_S7_N4cuda3std3__410__identityEEEvT0_PT3_T1_NS0_13GridEvenShareISN_EET2_T4__param_2,
	.param .align 8 .b8 _ZN3cub18CUB_300001_SM_10006detail6reduce18DeviceReduceKernelINS2_10policy_hubIN12ashvardanian17cuda_thrust_fma_t6pair_tEyNS6_18interleaving_add_tEE10Policy1000EN6thrust24THRUST_300001_SM_1000_NS10device_ptrIKS7_EEyS8_S7_N4cuda3std3__410__identityEEEvT0_PT3_T1_NS0_13GridEvenShareISN_EET2_T4__param_3[72],
	.param .align 1 .b8 _ZN3cub18CUB_300001_SM_10006detail6reduce18DeviceReduceKernelINS2_10policy_hubIN12ashvardanian17cuda_thrust_fma_t6pair_tEyNS6_18interleaving_add_tEE10Policy1000EN6thrust24THRUST_300001_SM_1000_NS10device_ptrIKS7_EEyS8_S7_N4cuda3std3__410__identityEEEvT0_PT3_T1_NS0_13GridEvenShareISN_EET2_T4__param_4[1],
	.param .align 1 .b8 _ZN3cub18CUB_300001_SM_10006detail6reduce18DeviceReduceKernelINS2_10policy_hubIN12ashvardanian17cuda_thrust_fma_t6pair_tEyNS6_18interleaving_add_tEE10Policy1000EN6thrust24THRUST_300001_SM_1000_NS10device_ptrIKS7_EEyS8_S7_N4cuda3std3__410__identityEEEvT0_PT3_T1_NS0_13GridEvenShareISN_EET2_T4__param_5[1]
)
.maxntid 256
{
	.reg .pred 	%p<58>;
	.reg .b16 	%rs<4>;
	.reg .b32 	%r<286>;
	.reg .b32 	%f<566>;
	.reg .b64 	%rd<76>;
	// demoted variable
	.shared .align 4 .b8 _ZZN3cub18CUB_300001_SM_10006detail6reduce18DeviceReduceKernelINS2_10policy_hubIN12ashvardanian17cuda_thrust_fma_t6pair_tEyNS6_18interleaving_add_tEE10Policy1000EN6thrust24THRUST_300001_SM_1000_NS10device_ptrIKS7_EEyS8_S7_N4cuda3std3__410__identityEEEvT0_PT3_T1_NS0_13GridEvenShareISN_EET2_T4_E12temp_storage[80];
	ld.param.u64 	%rd1, [_ZN3cub18CUB_300001_SM_10006detail6reduce18DeviceReduceKernelINS2_10policy_hubIN12ashvardanian17cuda_thrust_fma_t6pair_tEyNS6_18interleaving_add_tEE10Policy1000EN6thrust24THRUST_300001_SM_1000_NS10device_ptrIKS7_EEyS8_S7_N4cuda3std3__410__identityEEEvT0_PT3_T1_NS0_13GridEvenShareISN_EET2_T4__param_3+32];
	ld.param.u32 	%r1, [_ZN3cub18CUB_300001_SM_10006detail6reduce18DeviceReduceKernelINS2_10policy_hubIN12ashvardanian17cuda_thrust_fma_t6pair_tEyNS6_18interleaving_add_tEE10Policy1000EN6thrust24THRUST_300001_SM_1000_NS10device_ptrIKS7_EEyS8_S7_N4cuda3std3__410__identityEEEvT0_PT3_T1_NS0_13GridEvenShareISN_EET2_T4__param_3+40];
	ld.param.u64 	%rd26, [_ZN3cub18CUB_300001_SM_10006detail6reduce18DeviceReduceKernelINS2_10policy_hubIN12ashvardanian17cuda_thrust_fma_t6pair_tEyNS6_18interleaving_add_tEE10Policy1000EN6thrust24THRUST_300001_SM_1000_NS10device_ptrIKS7_EEyS8_S7_N4cuda3std3__410__identityEEEvT0_PT3_T1_NS0_13GridEvenShareISN_EET2_T4__param_0];
	ld.param.u64 	%rd25, [_ZN3cub18CUB_300001_SM_10006detail6reduce18DeviceReduceKernelINS2_10policy_hubIN12ashvardanian17cuda_thrust_fma_t6pair_tEyNS6_18interleaving_add_tEE10Policy1000EN6thrust24THRUST_300001_SM_1000_NS10device_ptrIKS7_EEyS8_S7_N4cuda3std3__410__identityEEEvT0_PT3_T1_NS0_13GridEvenShareISN_EET2_T4__param_1];
	cvta.to.global.u64 	%rd2, %rd26;
	mov.u32 	%r2, %ctaid.x;
	shl.b32 	%r56, %r1, 11;
	cvt.s64.s32 	%rd3, %r56;
	shl.b32 	%r57, %r2, 11;
	cvt.u64.u32 	%rd4, %r57;
	sub.s64 	%rd5, %rd1, %rd4;
	setp.gt.u64 	%p1, %rd5, 2047;
	@%p1 bra 	$L__BB13_32;
	cvt.u32.u64 	%r142, %rd4;
	cvt.u32.u64 	%r3, %rd1;
	sub.s32 	%r4, %r3, %r142;
	mov.u32 	%r5, %tid.x;
	setp.ge.s32 	%p23, %r5, %r4;
	mov.f32 	%f538, 0f00000000;
	mov.f32 	%f539, %f538;
	mov.u32 	%r273, %r5;
	@%p23 bra 	$L__BB13_3;
	add.s32 	%r144, %r142, %r5;
	mul.wide.u32 	%rd49, %r144, 8;
	add.s64 	%rd50, %rd2, %rd49;
	ld.global.f32 	%f539, [%rd50];
	ld.global.f32 	%f538, [%rd50+4];
	add.s32 	%r273, %r5, 256;
$L__BB13_3:
	setp.ge.s32 	%p24, %r273, %r4;
	@%p24 bra 	$L__BB13_16;
	not.b32 	%r146, %r273;
	add.s32 	%r147, %r146, %r3;
	sub.s32 	%r148, %r147, %r142;
	shr.u32 	%r149, %r148, 8;
	add.s32 	%r8, %r149, 1;
	and.b32  	%r9, %r8, 15;
	setp.lt.u32 	%p25, %r148, 3840;
	@%p25 bra 	$L__BB13_7;
	and.b32  	%r150, %r8, 33554416;
	neg.s32 	%r271, %r150;
	mul.wide.u32 	%rd51, %r2, 16384;
	mul.wide.u32 	%rd52, %r273, 8;
	or.b64  	%rd53, %rd51, %rd52;
	add.s64 	%rd54, %rd53, %rd2;
	add.s64 	%rd70, %rd54, 16384;
$L__BB13_6:
	.pragma "nounroll";
	ld.global.f32 	%f320, [%rd70+-16384];
	ld.global.f32 	%f321, [%rd70+-16380];
	add.f32 	%f322, %f539, %f320;
	add.f32 	%f323, %f538, %f321;
	ld.global.f32 	%f324, [%rd70+-14336];
	ld.global.f32 	%f325, [%rd70+-14332];
	add.f32 	%f326, %f322, %f324;
	add.f32 	%f327, %f323, %f325;
	ld.global.f32 	%f328, [%rd70+-12288];
	ld.global.f32 	%f329, [%rd70+-12284];
	add.f32 	%f330, %f326, %f328;
	add.f32 	%f331, %f327, %f329;
	ld.global.f32 	%f332, [%rd70+-10240];
	ld.global.f32 	%f333, [%rd70+-10236];
	add.f32 	%f334, %f330, %f332;
	add.f32 	%f335, %f331, %f333;
	ld.global.f32 	%f336, [%rd70+-8192];
	ld.global.f32 	%f337, [%rd70+-8188];
	add.f32 	%f338, %f334, %f336;
	add.f32 	%f339, %f335, %f337;
	ld.global.f32 	%f340, [%rd70+-6144];
	ld.global.f32 	%f341, [%rd70+-6140];
	add.f32 	%f342, %f338, %f340;
	add.f32 	%f343, %f339, %f341;
	ld.global.f32 	%f344, [%rd70+-4096];
	ld.global.f32 	%f345, [%rd70+-4092];
	add.f32 	%f346, %f342, %f344;
	add.f32 	%f347, %f343, %f345;
	ld.global.f32 	%f348, [%rd70+-2048];
	ld.global.f32 	%f349, [%rd70+-2044];
	add.f32 	%f350, %f346, %f348;
	add.f32 	%f351, %f347, %f349;
	ld.global.f32 	%f352, [%rd70];
	ld.global.f32 	%f353, [%rd70+4];
	add.f32 	%f354, %f350, %f352;
	add.f32 	%f355, %f351, %f353;
	ld.global.f32 	%f356, [%rd70+2048];
	ld.global.f32 	%f357, [%rd70+2052];
	add.f32 	%f358, %f354, %f356;
	add.f32 	%f359, %f355, %f357;
	ld.global.f32 	%f360, [%rd70+4096];
	ld.global.f32 	%f361, [%rd70+4100];
	add.f32 	%f362, %f358, %f360;
	add.f32 	%f363, %f359, %f361;
	ld.global.f32 	%f364, [%rd70+6144];
	ld.global.f32 	%f365, [%rd70+6148];
	add.f32 	%f366, %f362, %f364;
	add.f32 	%f367, %f363, %f365;
	ld.global.f32 	%f368, [%rd70+8192];
	ld.global.f32 	%f369, [%rd70+8196];
	add.f32 	%f370, %f366, %f368;
	add.f32 	%f371, %f367, %f369;
	ld.global.f32 	%f372, [%rd70+10240];
	ld.global.f32 	%f373, [%rd70+10244];
	add.f32 	%f374, %f370, %f372;
	add.f32 	%f375, %f371, %f373;
	ld.global.f32 	%f376, [%rd70+12288];
	ld.global.f32 	%f377, [%rd70+12292];
	add.f32 	%f378, %f374, %f376;
	add.f32 	%f379, %f375, %f377;
	ld.global.f32 	%f380, [%rd70+14336];
	ld.global.f32 	%f381, [%rd70+14340];
	add.f32 	%f539, %f378, %f380;
	add.f32 	%f538, %f379, %f381;
	add.s32 	%r273, %r273, 4096;
	add.s32 	%r271, %r271, 16;
	add.s64 	%rd70, %rd70, 32768;
	setp.ne.s32 	%p26, %r271, 0;
	@%p26 bra 	$L__BB13_6;
$L__BB13_7:
	setp.eq.s32 	%p27, %r9, 0;
	@%p27 bra 	$L__BB13_16;
	and.b32  	%r16, %r8, 7;
	setp.lt.u32 	%p28, %r9, 8;
	@%p28 bra 	$L__BB13_10;
	cvt.s64.s32 	%rd55, %r273;
	add.s64 	%rd56, %rd55, %rd4;
	shl.b64 	%rd57, %rd56, 3;
	add.s64 	%rd58, %rd2, %rd57;
	ld.global.f32 	%f383, [%rd58];
	ld.global.f32 	%f384, [%rd58+4];
	add.f32 	%f385, %f539, %f383;
	add.f32 	%f386, %f538, %f384;
	ld.global.f32 	%f387, [%rd58+2048];
	ld.global.f32 	%f388, [%rd58+2052];
	add.f32 	%f389, %f385, %f387;
	add.f32 	%f390, %f386, %f388;
	ld.global.f32 	%f391, [%rd58+4096];
	ld.global.f32 	%f392, [%rd58+4100];
	add.f32 	%f393, %f389, %f391;
	add.f32 	%f394, %f390, %f392;
	ld.global.f32 	%f395, [%rd58+6144];
	ld.global.f32 	%f396, [%rd58+6148];
	add.f32 	%f397, %f393, %f395;
	add.f32 	%f398, %f394, %f396;
	ld.global.f32 	%f399, [%rd58+8192];
	ld.global.f32 	%f400, [%rd58+8196];
	add.f32 	%f401, %f397, %f399;
	add.f32 	%f402, %f398, %f400;
	ld.global.f32 	%f403, [%rd58+10240];
	ld.global.f32 	%f404, [%rd58+10244];
	add.f32 	%f405, %f401, %f403;
	add.f32 	%f406, %f402, %f404;
	ld.global.f32 	%f407, [%rd58+12288];
	ld.global.f32 	%f408, [%rd58+12292];
	add.f32 	%f409, %f405, %f407;
	add.f32 	%f410, %f406, %f408;
	ld.global.f32 	%f411, [%rd58+14336];
	ld.global.f32 	%f412, [%rd58+14340];
	add.f32 	%f539, %f409, %f411;
	add.f32 	%f538, %f410, %f412;
	add.s32 	%r273, %r273, 2048;
$L__BB13_10:
	setp.eq.s32 	%p29, %r16, 0;
	@%p29 bra 	$L__BB13_16;
	and.b32  	%r19, %r8, 3;
	setp.lt.u32 	%p30, %r16, 4;
	@%p30 bra 	$L__BB13_13;
	cvt.s64.s32 	%rd59, %r273;
	add.s64 	%rd60, %rd59, %rd4;
	shl.b64 	%rd61, %rd60, 3;
	add.s64 	%rd62, %rd2, %rd61;
	ld.global.f32 	%f414, [%rd62];
	ld.global.f32 	%f415, [%rd62+4];
	add.f32 	%f416, %f539, %f414;
	add.f32 	%f417, %f538, %f415;
	ld.global.f32 	%f418, [%rd62+2048];
	ld.global.f32 	%f419, [%rd62+2052];
	add.f32 	%f420, %f416, %f418;
	add.f32 	%f421, %f417, %f419;
	ld.global.f32 	%f422, [%rd62+4096];
	ld.global.f32 	%f423, [%rd62+4100];
	add.f32 	%f424, %f420, %f422;
	add.f32 	%f425, %f421, %f423;
	ld.global.f32 	%f426, [%rd62+6144];
	ld.global.f32 	%f427, [%rd62+6148];
	add.f32 	%f539, %f424, %f426;
	add.f32 	%f538, %f425, %f427;
	add.s32 	%r273, %r273, 1024;
$L__BB13_13:
	setp.eq.s32 	%p31, %r19, 0;
	@%p31 bra 	$L__BB13_16;
	mul.wide.u32 	%rd63, %r2, 16384;
	add.s64 	%rd64, %rd63, %rd2;
	add.s64 	%rd9, %rd64, 4;
	neg.s32 	%r276, %r19;
$L__BB13_15:
	.pragma "nounroll";
	mul.wide.s32 	%rd65, %r273, 8;
	add.s64 	%rd66, %rd9, %rd65;
	ld.global.f32 	%f428, [%rd66+-4];
	ld.global.f32 	%f429, [%rd66];
	add.f32 	%f539, %f539, %f428;
	add.f32 	%f538, %f538, %f429;
	add.s32 	%r273, %r273, 256;
	add.s32 	%r276, %r276, 1;
	setp.ne.s32 	%p32, %r276, 0;
	@%p32 bra 	$L__BB13_15;
$L__BB13_16:
	setp.lt.s32 	%p33, %r4, 256;
	@%p33 bra 	$L__BB13_22;
	// begin inline asm
	mov.u32 %r214, %laneid;
	// end inline asm
	mov.b32 	%r216, %f539;
	mov.b32 	%r222, 1;
	mov.b32 	%r263, 31;
	mov.b32 	%r264, -1;
	// begin inline asm
	shfl.sync.down.b32 %r215, %r216, %r222, %r263, %r264;
	// end inline asm
	mov.b32 	%r221, %f538;
	// begin inline asm
	shfl.sync.down.b32 %r220, %r221, %r222, %r263, %r264;
	// end inline asm
	setp.gt.s32 	%p50, %r214, 30;
	mov.b32 	%f472, %r220;
	mov.b32 	%f473, %r215;
	add.f32 	%f474, %f539, %f473;
	add.f32 	%f475, %f538, %f472;
	selp.f32 	%f476, %f538, %f475, %p50;
	selp.f32 	%f477, %f539, %f474, %p50;
	mov.b32 	%r226, %f477;
	mov.b32 	%r232, 2;
	// begin inline asm
	shfl.sync.down.b32 %r225, %r226, %r232, %r263, %r264;
	// end inline asm
	mov.b32 	%r231, %f476;
	// begin inline asm
	shfl.sync.down.b32 %r230, %r231, %r232, %r263, %r264;
	// end inline asm
	setp.gt.s32 	%p51, %r214, 29;
	mov.b32 	%f478, %r230;
	mov.b32 	%f479, %r225;
	add.f32 	%f480, %f477, %f479;
	add.f32 	%f481, %f476, %f478;
	selp.f32 	%f482, %f476, %f481, %p51;
	selp.f32 	%f483, %f477, %f480, %p51;
	mov.b32 	%r236, %f483;
	mov.b32 	%r242, 4;
	// begin inline asm
	shfl.sync.down.b32 %r235, %r236, %r242, %r263, %r264;
	// end inline asm
	mov.b32 	%r241, %f482;
	// begin inline asm
	shfl.sync.down.b32 %r240, %r241, %r242, %r263, %r264;
	// end inline asm
	setp.gt.s32 	%p52, %r214, 27;
	mov.b32 	%f484, %r240;
	mov.b32 	%f485, %r235;
	add.f32 	%f486, %f483, %f485;
	add.f32 	%f487, %f482, %f484;
	selp.f32 	%f488, %f483, %f486, %p52;
	selp.f32 	%f489, %f482, %f487, %p52;
	mov.b32 	%r246, %f488;
	mov.b32 	%r252, 8;
	// begin inline asm
	shfl.sync.down.b32 %r245, %r246, %r252, %r263, %r264;
	// end inline asm
	mov.b32 	%r251, %f489;
	// begin inline asm
	shfl.sync.down.b32 %r250, %r251, %r252, %r263, %r264;
	// end inline asm
	setp.gt.s32 	%p53, %r214, 23;
	mov.b32 	%f490, %r250;
	mov.b32 	%f491, %r245;
	add.f32 	%f31, %f488, %f491;
	add.f32 	%f32, %f489, %f490;
	selp.f32 	%f565, %f488, %f31, %p53;
	selp.f32 	%f564, %f489, %f32, %p53;
	mov.b32 	%r256, %f565;
	mov.b32 	%r262, 16;
	// begin inline asm
	shfl.sync.down.b32 %r255, %r256, %r262, %r263, %r264;
	// end inline asm
	mov.b32 	%r261, %f564;
	// begin inline asm
	shfl.sync.down.b32 %r260, %r261, %r262, %r263, %r264;
	// end inline asm
	setp.gt.s32 	%p54, %r214, 15;
	@%p54 bra 	$L__BB13_20;
	mov.b32 	%f492, %r260;
	mov.b32 	%f493, %r255;
	add.f32 	%f565, %f31, %f493;
	add.f32 	%f564, %f32, %f492;
	setp.ne.s32 	%p55, %r214, 0;
	@%p55 bra 	$L__BB13_20;
	shr.u32 	%r265, %r5, 2;
	and.b32  	%r266, %r265, 248;
	mov.u32 	%r267, _ZZN3cub18CUB_300001_SM_10006detail6reduce18DeviceReduceKernelINS2_10policy_hubIN12ashvardanian17cuda_thrust_fma_t6pair_tEyNS6_18interleaving_add_tEE10Policy1000EN6thrust24THRUST_300001_SM_1000_NS10device_ptrIKS7_EEyS8_S7_N4cuda3std3__410__identityEEEvT0_PT3_T1_NS0_13GridEvenShareISN_EET2_T4_E12temp_storage;
	add.s32 	%r268, %r267, %r266;
	st.shared.f32 	[%r268+8], %f565;
	st.shared.f32 	[%r268+12], %f564;
$L__BB13_20:
	bar.sync 	0;
	setp.ne.s32 	%p56, %r5, 0;
	@%p56 bra 	$L__BB13_54;
	ld.shared.f32 	%f494, [_ZZN3cub18CUB_300001_SM_10006detail6reduce18DeviceReduceKernelINS2_10policy_hubIN12ashvardanian17cuda_thrust_fma_t6pair_tEyNS6_18interleaving_add_tEE10Policy1000EN6thrust24THRUST_300001_SM_1000_NS10device_ptrIKS7_EEyS8_S7_N4cuda3std3__410__identityEEEvT0_PT3_T1_NS0_13GridEvenShareISN_EET2_T4_E12temp_storage+16];
	ld.shared.f32 	%f495, [_ZZN3cub18CUB_300001_SM_10006detail6reduce18DeviceReduceKernelINS2_10policy_hubIN12ashvardanian17cuda_thrust_fma_t6pair_tEyNS6_18interleaving_add_tEE10Policy1000EN6thrust24THRUST_300001_SM_1000_NS10device_ptrIKS7_EEyS8_S7_N4cuda3std3__410__identityEEEvT0_PT3_T1_NS0_13GridEvenShareISN_EET2_T4_E12temp_storage+20];
	add.f32 	%f496, %f565, %f494;
	add.f32 	%f497, %f564, %f495;
	ld.shared.f32 	%f498, [_ZZN3cub18CUB_300001_SM_10006detail6reduce18DeviceReduceKernelINS2_10policy_hubIN12ashvardanian17cuda_thrust_fma_t6pair_tEyNS6_18interleaving_add_tEE10Policy1000EN6thrust24THRUST_300001_SM_1000_NS10device_ptrIKS7_EEyS8_S7_N4cuda3std3__410__identityEEEvT0_PT3_T1_NS0_13GridEvenShareISN_EET2_T4_E12temp_storage+24];
	ld.shared.f32 	%f499, [_ZZN3cub18CUB_300001_SM_10006detail6reduce18DeviceReduceKernelINS2_10policy_hubIN12ashvardanian17cuda_thrust_fma_t6pair_tEyNS6_18interleaving_add_tEE10Policy1000EN6thrust24THRUST_300001_SM_1000_NS10device_ptrIKS7_EEyS8_S7_N4cuda3std3__410__identityEEEvT0_PT3_T1_NS0_13GridEvenShareISN_EET2_T4_E12temp_storage+28];
	add.f32 	%f500, %f496, %f498;
	add.f32 	%f501, %f497, %f499;
	ld.shared.f32 	%f502, [_ZZN3cub18CUB_300001_SM_10006detail6reduce18DeviceReduceKernelINS2_10policy_hubIN12ashvardanian17cuda_thrust_fma_t6pair_tEyNS6_18interleaving_add_tEE10Policy1000EN6thrust24THRUST_300001_SM_1000_NS10device_ptrIKS7_EEyS8_S7_N4cuda3std3__410__identityEEEvT0_PT3_T1_NS0_13GridEvenShareISN_EET2_T4_E12temp_storage+32];
	ld.shared.f32 	%f503, [_ZZN3cub18CUB_300001_SM_10006detail6reduce18DeviceReduceKernelINS2_10policy_hubIN12ashvardanian17cuda_thrust_fma_t6pair_tEyNS6_18interleaving_add_tEE10Policy1000EN6thrust24THRUST_300001_SM_1000_NS10device_ptrIKS7_EEyS8_S7_N4cuda3std3__410__identityEEEvT0_PT3_T1_NS0_13GridEvenShareISN_EET2_T4_E12temp_storage+36];
	add.f32 	%f504, %f500, %f502;
	add.f32 	%f505, %f501, %f503;
	ld.shared.f32 	%f506, [_ZZN3cub18CUB_300001_SM_10006detail6reduce18DeviceReduceKernelINS2_10policy_hubIN12ashvardanian17cuda_thrust_fma_t6pair_tEyNS6_18interleaving_add_tEE10Policy1000EN6thrust24THRUST_300001_SM_1000_NS10device_ptrIKS7_EEyS8_S7_N4cuda3std3__410__identityEEEvT0_PT3_T1_NS0_13GridEvenShareISN_EET2_T4_E12temp_storage+40];
	ld.shared.f32 	%f507, [_ZZN3cub18CUB_300001_SM_10006detail6reduce18DeviceReduceKernelINS2_10policy_hubIN12ashvardanian17cuda_thrust_fma_t6pair_tEyNS6_18interleaving_add_tEE10Policy1000EN6thrust24THRUST_300001_SM_1000_NS10device_ptrIKS7_EEyS8_S7_N4cuda3std3__410__identityEEEvT0_PT3_T1_NS0_13GridEvenShareISN_EET2_T4_E12temp_storage+44];
	add.f32 	%f508, %f504, %f506;
	add.f32 	%f509, %f505, %f507;
	ld.shared.f32 	%f510, [_ZZN3cub18CUB_300001_SM_10006detail6reduce18DeviceReduceKernelINS2_10policy_hubIN12ashvardanian17cuda_thrust_fma_t6pair_tEyNS6_18interleaving_add_tEE10Policy1000EN6thrust24THRUST_300001_SM_1000_NS10device_ptrIKS7_EEyS8_S7_N4cuda3std3__410__identityEEEvT0_PT3_T1_NS0_13GridEvenShareISN_EET2_T4_E12temp_storage+48];
	ld.shared.f32 	%f511, [_ZZN3cub18CUB_300001_SM_10006detail6reduce18DeviceReduceKernelINS2_10policy_hubIN12ashvardanian17cuda_thrust_fma_t6pair_tEyNS6_18interleaving_add_tEE10Policy1000EN6thrust24THRUST_300001_SM_1000_NS10device_ptrIKS7_EEyS8_S7_N4cuda3std3__410__identityEEEvT0_PT3_T1_NS0_13GridEvenShareISN_EET2_T4_E12temp_storage+52];
	add.f32 	%f512, %f508, %f510;
	add.f32 	%f513, %f509, %f511;
	ld.shared.f32 	%f514, [_ZZN3cub18CUB_300001_SM_10006detail6reduce18DeviceReduceKernelINS2_10policy_hubIN12ashvardanian17cuda_thrust_fma_t6pair_tEyNS6_18interleaving_add_tEE10Policy1000EN6thrust24THRUST_300001_SM_1000_NS10device_ptrIKS7_EEyS8_S7_N4cuda3std3__410__identityEEEvT0_PT3_T1_NS0_13GridEvenShareISN_EET2_T4_E12temp_storage+56];
	ld.shared.f32 	%f515, [_ZZN3cub18CUB_300001_SM_10006detail6reduce18DeviceReduceKernelINS2_10policy_hubIN12ashvardanian17cuda_thrust_fma_t6pair_tEyNS6_18interleaving_add_tEE10Policy1000EN6thrust24THRUST_300001_SM_1000_NS10device_ptrIKS7_EEyS8_S7_N4cuda3std3__410__identityEEEvT0_PT3_T1_NS0_13GridEvenShareISN_EET2_T4_E12temp_storage+60];
	add.f32 	%f516, %f512, %f514;
	add.f32 	%f517, %f513, %f515;
	ld.shared.f32 	%f518, [_ZZN3cub18CUB_300001_SM_10006detail6reduce18DeviceReduceKernelINS2_10policy_hubIN12ashvardanian17cuda_thrust_fma_t6pair_tEyNS6_18interleaving_add_tEE10Policy1000EN6thrust24THRUST_300001_SM_1000_NS10device_ptrIKS7_EEyS8_S7_N4cuda3std3__410__identityEEEvT0_PT3_T1_NS0_13GridEvenShareISN_EET2_T4_E12temp_storage+64];
	ld.shared.f32 	%f519, [_ZZN3cub18CUB_300001_SM_10006detail6reduce18DeviceReduceKernelINS2_10policy_hubIN12ashvardanian17cuda_thrust_fma_t6pair_tEyNS6_18interleaving_add_tEE10Policy1000EN6thrust24THRUST_300001_SM_1000_NS10device_ptrIKS7_EEyS8_S7_N4cuda3std3__410__identityEEEvT0_PT3_T1_NS0_13GridEvenShareISN_EET2_T4_E12temp_storage+68];
	add.f32 	%f565, %f516, %f518;
	add.f32 	%f564, %f517, %f519;
	bra.uni 	$L__BB13_54;
$L__BB13_22:
	// begin inline asm
	mov.u32 %r151, %laneid;
	// end inline asm
	and.b32  	%r202, %r5, 992;
	add.s32 	%r203, %r202, 32;
	setp.gt.s32 	%p34, %r203, %r4;
	not.b32 	%r204, %r202;
	add.s32 	%r205, %r4, %r204;
	selp.b32 	%r200, %r205, 31, %p34;
	mov.b32 	%r153, %f539;
	mov.b32 	%r159, 1;
	mov.b32 	%r201, -1;
	// begin inline asm
	shfl.sync.down.b32 %r152, %r153, %r159, %r200, %r201;
	// end inline asm
	mov.b32 	%r158, %f538;
	// begin inline asm
	shfl.sync.down.b32 %r157, %r158, %r159, %r200, %r201;
	// end inline asm
	setp.lt.s32 	%p35, %r151, %r200;
	mov.b32 	%f430, %r157;
	mov.b32 	%f431, %r152;
	add.f32 	%f432, %f539, %f431;
	add.f32 	%f433, %f538, %f430;
	selp.f32 	%f434, %f432, %f539, %p35;
	selp.f32 	%f435, %f433, %f538, %p35;
	mov.b32 	%r163, %f434;
	mov.b32 	%r169, 2;
	// begin inline asm
	shfl.sync.down.b32 %r162, %r163, %r169, %r200, %r201;
	// end inline asm
	mov.b32 	%r168, %f435;
	// begin inline asm
	shfl.sync.down.b32 %r167, %r168, %r169, %r200, %r201;
	// end inline asm
	add.s32 	%r206, %r151, 2;
	setp.gt.s32 	%p36, %r206, %r200;
	mov.b32 	%f436, %r167;
	mov.b32 	%f437, %r162;
	add.f32 	%f438, %f434, %f437;
	add.f32 	%f439, %f435, %f436;
	selp.f32 	%f440, %f434, %f438, %p36;
	selp.f32 	%f441, %f435, %f439, %p36;
	mov.b32 	%r173, %f440;
	mov.b32 	%r179, 4;
	// begin inline asm
	shfl.sync.down.b32 %r172, %r173, %r179, %r200, %r201;
	// end inline asm
	mov.b32 	%r178, %f441;
	// begin inline asm
	shfl.sync.down.b32 %r177, %r178, %r179, %r200, %r201;
	// end inline asm
	add.s32 	%r207, %r151, 4;
	setp.gt.s32 	%p37, %r207, %r200;
	mov.b32 	%f442, %r177;
	mov.b32 	%f443, %r172;
	add.f32 	%f444, %f440, %f443;
	add.f32 	%f445, %f441, %f442;
	selp.f32 	%f446, %f440, %f444, %p37;
	selp.f32 	%f447, %f441, %f445, %p37;
	mov.b32 	%r183, %f446;
	mov.b32 	%r189, 8;
	// begin inline asm
	shfl.sync.down.b32 %r182, %r183, %r189, %r200, %r201;
	// end inline asm
	mov.b32 	%r188, %f447;
	// begin inline asm
	shfl.sync.down.b32 %r187, %r188, %r189, %r200, %r201;
	// end inline asm
	add.s32 	%r208, %r151, 8;
	setp.gt.s32 	%p38, %r208, %r200;
	mov.b32 	%f448, %r187;
	mov.b32 	%f449, %r182;
	add.f32 	%f450, %f446, %f449;
	add.f32 	%f451, %f447, %f448;
	selp.f32 	%f452, %f446, %f450, %p38;
	selp.f32 	%f453, %f447, %f451, %p38;
	mov.b32 	%r193, %f452;
	mov.b32 	%r199, 16;
	// begin inline asm
	shfl.sync.down.b32 %r192, %r193, %r199, %r200, %r201;
	// end inline asm
	mov.b32 	%r198, %f453;
	// begin inline asm
	shfl.sync.down.b32 %r197, %r198, %r199, %r200, %r201;
	// end inline asm
	add.s32 	%r209, %r151, 16;
	setp.gt.s32 	%p39, %r209, %r200;
	mov.b32 	%f454, %r197;
	mov.b32 	%f455, %r192;
	add.f32 	%f456, %f452, %f455;
	add.f32 	%f457, %f453, %f454;
	selp.f32 	%f565, %f452, %f456, %p39;
	selp.f32 	%f564, %f453, %f457, %p39;
	setp.ne.s32 	%p40, %r151, 0;
	@%p40 bra 	$L__BB13_24;
	shr.u32 	%r210, %r5, 2;
	and.b32  	%r211, %r210, 248;
	mov.u32 	%r212, _ZZN3cub18CUB_300001_SM_10006detail6reduce18DeviceReduceKernelINS2_10policy_hubIN12ashvardanian17cuda_thrust_fma_t6pair_tEyNS6_18interleaving_add_tEE10Policy1000EN6thrust24THRUST_300001_SM_1000_NS10device_ptrIKS7_EEyS8_S7_N4cuda3std3__410__identityEEEvT0_PT3_T1_NS0_13GridEvenShareISN_EET2_T4_E12temp_storage;
	add.s32 	%r213, %r212, %r211;
	st.shared.f32 	[%r213+8], %f565;
	st.shared.f32 	[%r213+12], %f564;
$L__BB13_24:
	bar.sync 	0;
	setp.ne.s32 	%p41, %r5, 0;
	setp.lt.s32 	%p42, %r4, 33;
	or.pred  	%p43, %p41, %p42;
	@%p43 bra 	$L__BB13_54;
	ld.shared.f32 	%f458, [_ZZN3cub18CUB_300001_SM_10006detail6reduce18DeviceReduceKernelINS2_10policy_hubIN12ashvardanian17cuda_thrust_fma_t6pair_tEyNS6_18interleaving_add_tEE10Policy1000EN6thrust24THRUST_300001_SM_1000_NS10device_ptrIKS7_EEyS8_S7_N4cuda3std3__410__identityEEEvT0_PT3_T1_NS0_13GridEvenShareISN_EET2_T4_E12temp_storage+16];
	ld.shared.f32 	%f459, [_ZZN3cub18CUB_300001_SM_10006detail6reduce18DeviceReduceKernelINS2_10policy_hubIN12ashvardanian17cuda_thrust_fma_t6pair_tEyNS6_18interleaving_add_tEE10Policy1000EN6thrust24THRUST_300001_SM_1000_NS10device_ptrIKS7_EEyS8_S7_N4cuda3std3__410__identityEEEvT0_PT3_T1_NS0_13GridEvenShareISN_EET2_T4_E12temp_storage+20];
	add.f32 	%f565, %f565, %f458;
	add.f32 	%f564, %f564, %f459;
	setp.lt.u32 	%p44, %r4, 65;
	@%p44 bra 	$L__BB13_54;
	ld.shared.f32 	%f460, [_ZZN3cub18CUB_300001_SM_10006detail6reduce18DeviceReduceKernelINS2_10policy_hubIN12ashvardanian17cuda_thrust_fma_t6pair_tEyNS6_18interleaving_add_tEE10Policy1000EN6thrust24THRUST_300001_SM_1000_NS10device_ptrIKS7_EEyS8_S7_N4cuda3std3__410__identityEEEvT0_PT3_T1_NS0_13GridEvenShareISN_EET2_T4_E12temp_storage+24];
	ld.shared.f32 	%f461, [_ZZN3cub18CUB_300001_SM_10006detail6reduce18DeviceReduceKernelINS2_10policy_hubIN12ashvardanian17cuda_thrust_fma_t6pair_tEyNS6_18interleaving_add_tEE10Policy1000EN6thrust24THRUST_300001_SM_1000_NS10device_ptrIKS7_EEyS8_S7_N4cuda3std3__410__identityEEEvT0_PT3_T1_NS0_13GridEvenShareISN_EET2_T4_E12temp_storage+28];
	add.f32 	%f565, %f565, %f460;
	add.f32 	%f564, %f564, %f461;
	setp.lt.u32 	%p45, %r4, 97;
	@%p45 bra 	$L__BB13_54;
	ld.shared.f32 	%f462, [_ZZN3cub18CUB_300001_SM_10006detail6reduce18DeviceReduceKernelINS2_10policy_hubIN12ashvardanian17cuda_thrust_fma_t6pair_tEyNS6_18interleaving_add_tEE10Policy1000EN6thrust24THRUST_300001_SM_1000_NS10device_ptrIKS7_EEyS8_S7_N4cuda3std3__410__identityEEEvT0_PT3_T1_NS0_13GridEvenShareISN_EET2_T4_E12temp_storage+32];
	ld.shared.f32 	%f463, [_ZZN3cub18CUB_300001_SM_10006detail6reduce18DeviceReduceKernelINS2_10policy_hubIN12ashvardanian17cuda_thrust_fma_t6pair_tEyNS6_18interleaving_add_tEE10Policy1000EN6thrust24THRUST_300001_SM_1000_NS10device_ptrIKS7_EEyS8_S7_N4cuda3std3__410__identityEEEvT0_PT3_T1_NS0_13GridEvenShareISN_EET2_T4_E12temp_storage+36];
	add.f32 	%f565, %f565, %f462;
	add.f32 	%f564, %f564, %f463;
	setp.lt.u32 	%p46, %r4, 129;
	@%p46 bra 	$L__BB13_54;
	ld.shared.f32 	%f464, [_ZZN3cub18CUB_300001_SM_10006detail6reduce18DeviceReduceKernelINS2_10policy_hubIN12ashvardanian17cuda_thrust_fma_t6pair_tEyNS6_18interleaving_add_tEE10Policy1000EN6thrust24THRUST_300001_SM_1000_NS10device_ptrIKS7_EEyS8_S7_N4cuda3std3__410__identityEEEvT0_PT3_T1_NS0_13GridEvenShareISN_EET2_T4_E12temp_storage+40];
	ld.shared.f32 	%f465, [_ZZN3cub18CUB_300001_SM_10006detail6reduce18DeviceReduceKernelINS2_10policy_hubIN12ashvardanian17cuda_thrust_fma_t6pair_tEyNS6_18interleaving_add_tEE10Policy1000EN6thrust24THRUST_300001_SM_1000_NS10device_ptrIKS7_EEyS8_S7_N4cuda3std3__410__identityEEEvT0_PT3_T1_NS0_13GridEvenShareISN_EET2_T4_E12temp_storage+44];
	add.f32 	%f565, %f565, %f464;
	add.f32 	%f564, %f564, %f465;
	setp.lt.u32 	%p47, %r4, 161;
	@%p47 bra 	$L__BB13_54;
	ld.shared.f32 	%f466, [_ZZN3cub18CUB_300001_SM_10006detail6reduce18DeviceReduceKernelINS2_10policy_hubIN12ashvardanian17cuda_thrust_fma_t6pair_tEyNS6_18interleaving_add_tEE10Policy1000EN6thrust24THRUST_300001_SM_1000_NS10device_ptrIKS7_EEyS8_S7_N4cuda3std3__410__identityEEEvT0_PT3_T1_NS0_13GridEvenShareISN_EET2_T4_E12temp_storage+48];
	ld.shared.f32 	%f467, [_ZZN3cub18CUB_300001_SM_10006detail6reduce18DeviceReduceKernelINS2_10policy_hubIN12ashvardanian17cuda_thrust_fma_t6pair_tEyNS6_18interleaving_add_tEE10Policy1000EN6thrust24THRUST_300001_SM_1000_NS10device_ptrIKS7_EEyS8_S7_N4cuda3std3__410__identityEEEvT0_PT3_T1_NS0_13GridEvenShareISN_EET2_T4_E12temp_storage+52];
	add.f32 	%f565, %f565, %f466;
	add.f32 	%f564, %f564, %f467;
	setp.lt.u32 	%p48, %r4, 193;
	@%p48 bra 	$L__BB13_54;
	ld.shared.f32 	%f468, [_ZZN3cub18CUB_300001_SM_10006detail6reduce18DeviceReduceKernelINS2_10policy_hubIN12ashvardanian17cuda_thrust_fma_t6pair_tEyNS6_18interleaving_add_tEE10Policy1000EN6thrust24THRUST_300001_SM_1000_NS10device_ptrIKS7_EEyS8_S7_N4cuda3std3__410__identityEEEvT0_PT3_T1_NS0_13GridEvenShareISN_EET2_T4_E12temp_storage+56];
	ld.shared.f32 	%f469, [_ZZN3cub18CUB_300001_SM_10006detail6reduce18DeviceReduceKernelINS2_10policy_hubIN12ashvardanian17cuda_thrust_fma_t6pair_tEyNS6_18interleaving_add_tEE10Policy1000EN6thrust24THRUST_300001_SM_1000_NS10device_ptrIKS7_EEyS8_S7_N4cuda3std3__410__identityEEEvT0_PT3_T1_NS0_13GridEvenShareISN_EET2_T4_E12temp_storage+60];
	add.f32 	%f565, %f565, %f468;
	add.f32 	%f564, %f564, %f469;
	setp.lt.u32 	%p49, %r4, 225;
	@%p49 bra 	$L__BB13_54;
	ld.shared.f32 	%f470, [_ZZN3cub18CUB_300001_SM_10006detail6reduce18DeviceReduceKernelINS2_10policy_hubIN12ashvardanian17cuda_thrust_fma_t6pair_tEyNS6_18interleaving_add_tEE10Policy1000EN6thrust24THRUST_300001_SM_1000_NS10device_ptrIKS7_EEyS8_S7_N4cuda3std3__410__identityEEEvT0_PT3_T1_NS0_13GridEvenShareISN_EET2_T4_E12temp_storage+64];
	ld.shared.f32 	%f471, [_ZZN3cub18CUB_300001_SM_10006detail6reduce18DeviceReduceKernelINS2_10policy_hubIN12ashvardanian17cuda_thrust_fma_t6pair_tEyNS6_18interleaving_add_tEE10Policy1000EN6thrust24THRUST_300001_SM_1000_NS10device_ptrIKS7_EEyS8_S7_N4cuda3std3__410__identityEEEvT0_PT3_T1_NS0_13GridEvenShareISN_EET2_T4_E12temp_storage+68];
	add.f32 	%f565, %f565, %f470;
	add.f32 	%f564, %f564, %f471;
	bra.uni 	$L__BB13_54;
$L__BB13_32:
	cvt.u32.u64 	%r58, %rd4;
	mov.u32 	%r30, %tid.x;
	add.s32 	%r59, %r30, %r58;
	mul.wide.u32 	%rd27, %r59, 8;
	add.s64 	%rd28, %rd2, %rd27;
	ld.global.f32 	%f101, [%rd28];
	ld.global.f32 	%f102, [%rd28+4];
	ld.global.f32 	%f103, [%rd28+2048];
	ld.global.f32 	%f104, [%rd28+2052];
	ld.global.f32 	%f105, [%rd28+4096];
	ld.global.f32 	%f106, [%rd28+4100];
	ld.global.f32 	%f107, [%rd28+6144];
	ld.global.f32 	%f108, [%rd28+6148];
	ld.global.f32 	%f109, [%rd28+8192];
	ld.global.f32 	%f110, [%rd28+8196];
	ld.global.f32 	%f111, [%rd28+10240];
	ld.global.f32 	%f112, [%rd28+10244];
	ld.global.f32 	%f113, [%rd28+12288];
	ld.global.f32 	%f114, [%rd28+12292];
	ld.global.f32 	%f115, [%rd28+14336];
	ld.global.f32 	%f116, [%rd28+14340];
	add.f32 	%f117, %f101, %f103;
	add.f32 	%f118, %f102, %f104;
	add.f32 	%f119, %f117, %f105;
	add.f32 	%f120, %f118, %f106;
	add.f32 	%f121, %f119, %f107;
	add.f32 	%f122, %f120, %f108;
	add.f32 	%f123, %f121, %f109;
	add.f32 	%f124, %f122, %f110;
	add.f32 	%f125, %f123, %f111;
	add.f32 	%f126, %f124, %f112;
	add.f32 	%f127, %f125, %f113;
	add.f32 	%f128, %f126, %f114;
	add.f32 	%f561, %f127, %f115;
	add.f32 	%f560, %f128, %f116;
	setp.lt.u64 	%p2, %rd5, %rd3;
	@%p2 bra 	$L__BB13_49;
	cvt.u32.u64 	%r61, %rd3;
	cvt.u64.u32 	%rd10, %r30;
	add.s64 	%rd72, %rd4, %rd3;
	cvt.u32.u64 	%r31, %rd1;
	not.b32 	%r63, %r30;
	add.s32 	%r64, %r63, %r31;
	sub.s32 	%r65, %r64, %r61;
	sub.s32 	%r278, %r65, %r58;
	add.s64 	%rd29, %rd72, %rd10;
	shl.b64 	%rd30, %rd29, 3;
	add.s64 	%rd31, %rd30, %rd2;
	add.s64 	%rd71, %rd31, 16384;
	shl.b64 	%rd13, %rd3, 3;
	mov.b32 	%r279, 0;
	mov.u64 	%rd73, %rd4;
$L__BB13_34:
	add.s64 	%rd73, %rd73, %rd3;
	add.s64 	%rd32, %rd1, -2048;
	setp.gt.u64 	%p3, %rd73, %rd32;
	@%p3 bra 	$L__BB13_36;
	cvt.u32.u64 	%r66, %rd3;
	add.s64 	%rd33, %rd73, %rd10;
	shl.b64 	%rd34, %rd33, 3;
	add.s64 	%rd35, %rd2, %rd34;
	ld.global.f32 	%f129, [%rd35];
	ld.global.f32 	%f130, [%rd35+4];
	ld.global.f32 	%f131, [%rd35+2048];
	ld.global.f32 	%f132, [%rd35+2052];
	ld.global.f32 	%f133, [%rd35+4096];
	ld.global.f32 	%f134, [%rd35+4100];
	ld.global.f32 	%f135, [%rd35+6144];
	ld.global.f32 	%f136, [%rd35+6148];
	ld.global.f32 	%f137, [%rd35+8192];
	ld.global.f32 	%f138, [%rd35+8196];
	ld.global.f32 	%f139, [%rd35+10240];
	ld.global.f32 	%f140, [%rd35+10244];
	ld.global.f32 	%f141, [%rd35+12288];
	ld.global.f32 	%f142, [%rd35+12292];
	ld.global.f32 	%f143, [%rd35+14336];
	ld.global.f32 	%f144, [%rd35+14340];
	add.f32 	%f145, %f561, %f129;
	add.f32 	%f146, %f560, %f130;
	add.f32 	%f147, %f145, %f131;
	add.f32 	%f148, %f146, %f132;
	add.f32 	%f149, %f147, %f133;
	add.f32 	%f150, %f148, %f134;
	add.f32 	%f151, %f149, %f135;
	add.f32 	%f152, %f150, %f136;
	add.f32 	%f153, %f151, %f137;
	add.f32 	%f154, %f152, %f138;
	add.f32 	%f155, %f153, %f139;
	add.f32 	%f156, %f154, %f140;
	add.f32 	%f157, %f155, %f141;
	add.f32 	%f158, %f156, %f142;
	add.f32 	%f561, %f157, %f143;
	add.f32 	%f560, %f158, %f144;
	sub.s64 	%rd36, %rd1, %rd73;
	setp.lt.u64 	%p4, %rd36, %rd3;
	add.s32 	%r279, %r279, 1;
	add.s64 	%rd72, %rd72, %rd3;
	sub.s32 	%r278, %r278, %r66;
	add.s64 	%rd71, %rd71, %rd13;
	@%p4 bra 	$L__BB13_49;
	bra.uni 	$L__BB13_34;
$L__BB13_36:
	setp.le.u64 	%p5, %rd1, %rd73;
	cvt.u32.u64 	%r67, %rd73;
	cvt.u32.u64 	%r68, %rd1;
	sub.s32 	%r69, %r68, %r67;
	setp.ge.s32 	%p6, %r30, %r69;
	or.pred  	%p7, %p5, %p6;
	@%p7 bra 	$L__BB13_49;
	cvt.u32.u64 	%r71, %rd3;
	cvt.u32.u64 	%r72, %rd4;
	not.b32 	%r73, %r30;
	add.s32 	%r74, %r73, %r31;
	add.s32 	%r75, %r71, %r72;
	sub.s32 	%r76, %r74, %r75;
	mul.lo.s32 	%r77, %r1, %r279;
	shl.b32 	%r78, %r77, 11;
	sub.s32 	%r79, %r76, %r78;
	shr.u32 	%r80, %r79, 8;
	add.s32 	%r37, %r80, 1;
	and.b32  	%r38, %r37, 15;
	setp.lt.u32 	%p8, %r79, 3840;
	mov.u32 	%r282, %r30;
	@%p8 bra 	$L__BB13_40;
	shr.u32 	%r81, %r278, 8;
	add.s32 	%r82, %r81, 1;
	and.b32  	%r83, %r82, 33554416;
	neg.s32 	%r280, %r83;
	mov.u32 	%r282, %r30;
$L__BB13_39:
	.pragma "nounroll";
	ld.global.f32 	%f160, [%rd71+-16384];
	ld.global.f32 	%f161, [%rd71+-16380];
	add.f32 	%f162, %f561, %f160;
	add.f32 	%f163, %f560, %f161;
	ld.global.f32 	%f164, [%rd71+-14336];
	ld.global.f32 	%f165, [%rd71+-14332];
	add.f32 	%f166, %f162, %f164;
	add.f32 	%f167, %f163, %f165;
	ld.global.f32 	%f168, [%rd71+-12288];
	ld.global.f32 	%f169, [%rd71+-12284];
	add.f32 	%f170, %f166, %f168;
	add.f32 	%f171, %f167, %f169;
	ld.global.f32 	%f172, [%rd71+-10240];
	ld.global.f32 	%f173, [%rd71+-10236];
	add.f32 	%f174, %f170, %f172;
	add.f32 	%f175, %f171, %f173;
	ld.global.f32 	%f176, [%rd71+-8192];
	ld.global.f32 	%f177, [%rd71+-8188];
	add.f32 	%f178, %f174, %f176;
	add.f32 	%f179, %f175, %f177;
	ld.global.f32 	%f180, [%rd71+-6144];
	ld.global.f32 	%f181, [%rd71+-6140];
	add.f32 	%f182, %f178, %f180;
	add.f32 	%f183, %f179, %f181;
	ld.global.f32 	%f184, [%rd71+-4096];
	ld.global.f32 	%f185, [%rd71+-4092];
	add.f32 	%f186, %f182, %f184;
	add.f32 	%f187, %f183, %f185;
	ld.global.f32 	%f188, [%rd71+-2048];
	ld.global.f32 	%f189, [%rd71+-2044];
	add.f32 	%f190, %f186, %f188;
	add.f32 	%f191, %f187, %f189;
	ld.global.f32 	%f192, [%rd71];
	ld.global.f32 	%f193, [%rd71+4];
	add.f32 	%f194, %f190, %f192;
	add.f32 	%f195, %f191, %f193;
	ld.global.f32 	%f196, [%rd71+2048];
	ld.global.f32 	%f197, [%rd71+2052];
	add.f32 	%f198, %f194, %f196;
	add.f32 	%f199, %f195, %f197;
	ld.global.f32 	%f200, [%rd71+4096];
	ld.global.f32 	%f201, [%rd71+4100];
	add.f32 	%f202, %f198, %f200;
	add.f32 	%f203, %f199, %f201;
	ld.global.f32 	%f204, [%rd71+6144];
	ld.global.f32 	%f205, [%rd71+6148];
	add.f32 	%f206, %f202, %f204;
	add.f32 	%f207, %f203, %f205;
	ld.global.f32 	%f208, [%rd71+8192];
	ld.global.f32 	%f209, [%rd71+8196];
	add.f32 	%f210, %f206, %f208;
	add.f32 	%f211, %f207, %f209;
	ld.global.f32 	%f212, [%rd71+10240];
	ld.global.f32 	%f213, [%rd71+10244];
	add.f32 	%f214, %f210, %f212;
	add.f32 	%f215, %f211, %f213;
	ld.global.f32 	%f216, [%rd71+12288];
	ld.global.f32 	%f217, [%rd71+12292];
	add.f32 	%f218, %f214, %f216;
	add.f32 	%f219, %f215, %f217;
	ld.global.f32 	%f220, [%rd71+14336];
	ld.global.f32 	%f221, [%rd71+14340];
	add.f32 	%f561, %f218, %f220;
	add.f32 	%f560, %f219, %f221;
	add.s32 	%r282, %r282, 4096;
	add.s32 	%r280, %r280, 16;
	add.s64 	%rd71, %rd71, 32768;
	setp.ne.s32 	%p9, %r280, 0;
	@%p9 bra 	$L__BB13_39;
$L__BB13_40:
	setp.eq.s32 	%p10, %r38, 0;
	@%p10 bra 	$L__BB13_49;
	and.b32  	%r45, %r37, 7;
	setp.lt.u32 	%p11, %r38, 8;
	@%p11 bra 	$L__BB13_43;
	cvt.u64.u32 	%rd37, %r282;
	add.s64 	%rd38, %rd73, %rd37;
	shl.b64 	%rd39, %rd38, 3;
	add.s64 	%rd40, %rd2, %rd39;
	ld.global.f32 	%f223, [%rd40];
	ld.global.f32 	%f224, [%rd40+4];
	add.f32 	%f225, %f561, %f223;
	add.f32 	%f226, %f560, %f224;
	ld.global.f32 	%f227, [%rd40+2048];
	ld.global.f32 	%f228, [%rd40+2052];
	add.f32 	%f229, %f225, %f227;
	add.f32 	%f230, %f226, %f228;
	ld.global.f32 	%f231, [%rd40+4096];
	ld.global.f32 	%f232, [%rd40+4100];
	add.f32 	%f233, %f229, %f231;
	add.f32 	%f234, %f230, %f232;
	ld.global.f32 	%f235, [%rd40+6144];
	ld.global.f32 	%f236, [%rd40+6148];
	add.f32 	%f237, %f233, %f235;
	add.f32 	%f238, %f234, %f236;
	ld.global.f32 	%f239, [%rd40+8192];
	ld.global.f32 	%f240, [%rd40+8196];
	add.f32 	%f241, %f237, %f239;
	add.f32 	%f242, %f238, %f240;
	ld.global.f32 	%f243, [%rd40+10240];
	ld.global.f32 	%f244, [%rd40+10244];
	add.f32 	%f245, %f241, %f243;
	add.f32 	%f246, %f242, %f244;
	ld.global.f32 	%f247, [%rd40+12288];
	ld.global.f32 	%f248, [%rd40+12292];
	add.f32 	%f249, %f245, %f247;
	add.f32 	%f250, %f246, %f248;
	ld.global.f32 	%f251, [%rd40+14336];
	ld.global.f32 	%f252, [%rd40+14340];
	add.f32 	%f561, %f249, %f251;
	add.f32 	%f560, %f250, %f252;
	add.s32 	%r282, %r282, 2048;
$L__BB13_43:
	setp.eq.s32 	%p12, %r45, 0;
	@%p12 bra 	$L__BB13_49;
	setp.lt.u32 	%p13, %r45, 4;
	@%p13 bra 	$L__BB13_46;
	cvt.u64.u32 	%rd41, %r282;
	add.s64 	%rd42, %rd73, %rd41;
	shl.b64 	%rd43, %rd42, 3;
	add.s64 	%rd44, %rd2, %rd43;
	ld.global.f32 	%f254, [%rd44];
	ld.global.f32 	%f255, [%rd44+4];
	add.f32 	%f256, %f561, %f254;
	add.f32 	%f257, %f560, %f255;
	ld.global.f32 	%f258, [%rd44+2048];
	ld.global.f32 	%f259, [%rd44+2052];
	add.f32 	%f260, %f256, %f258;
	add.f32 	%f261, %f257, %f259;
	ld.global.f32 	%f262, [%rd44+4096];
	ld.global.f32 	%f263, [%rd44+4100];
	add.f32 	%f264, %f260, %f262;
	add.f32 	%f265, %f261, %f263;
	ld.global.f32 	%f266, [%rd44+6144];
	ld.global.f32 	%f267, [%rd44+6148];
	add.f32 	%f561, %f264, %f266;
	add.f32 	%f560, %f265, %f267;
	add.s32 	%r282, %r282, 1024;
$L__BB13_46:
	and.b32  	%r84, %r37, 3;
	setp.eq.s32 	%p14, %r84, 0;
	@%p14 bra 	$L__BB13_49;
	cvt.u64.u32 	%rd45, %r282;
	add.s64 	%rd46, %rd45, %rd72;
	shl.b64 	%rd47, %rd46, 3;
	add.s64 	%rd48, %rd2, %rd47;
	add.s64 	%rd75, %rd48, 4;
	cvt.u16.u32 	%rs1, %r278;
	shr.u16 	%rs2, %rs1, 8;
	add.s16 	%rs3, %rs2, 1;
	cvt.u32.u16 	%r85, %rs3;
	and.b32  	%r86, %r85, 3;
	neg.s32 	%r285, %r86;
$L__BB13_48:
	.pragma "nounroll";
	ld.global.f32 	%f268, [%rd75+-4];
	ld.global.f32 	%f269, [%rd75];
	add.f32 	%f561, %f561, %f268;
	add.f32 	%f560, %f560, %f269;
	add.s64 	%rd75, %rd75, 2048;
	add.s32 	%r285, %r285, 1;
	setp.ne.s32 	%p15, %r285, 0;
	@%p15 bra 	$L__BB13_48;
$L__BB13_49:
	// begin inline asm
	mov.u32 %r87, %laneid;
	// end inline asm
	mov.b32 	%r89, %f561;
	mov.b32 	%r95, 1;
	mov.b32 	%r136, 31;
	mov.b32 	%r137, -1;
	// begin inline asm
	shfl.sync.down.b32 %r88, %r89, %r95, %r136, %r137;
	// end inline asm
	mov.b32 	%r94, %f560;
	// begin inline asm
	shfl.sync.down.b32 %r93, %r94, %r95, %r136, %r137;
	// end inline asm
	setp.gt.s32 	%p16, %r87, 30;
	mov.b32 	%f270, %r93;
	mov.b32 	%f271, %r88;
	add.f32 	%f272, %f561, %f271;
	add.f32 	%f273, %f560, %f270;
	selp.f32 	%f274, %f561, %f272, %p16;
	selp.f32 	%f275, %f560, %f273, %p16;
	mov.b32 	%r99, %f274;
	mov.b32 	%r105, 2;
	// begin inline asm
	shfl.sync.down.b32 %r98, %r99, %r105, %r136, %r137;
	// end inline asm
	mov.b32 	%r104, %f275;
	// begin inline asm
	shfl.sync.down.b32 %r103, %r104, %r105, %r136, %r137;
	// end inline asm
	setp.gt.s32 	%p17, %r87, 29;
	mov.b32 	%f276, %r103;
	mov.b32 	%f277, %r98;
	add.f32 	%f278, %f274, %f277;
	add.f32 	%f279, %f275, %f276;
	selp.f32 	%f280, %f274, %f278, %p17;
	selp.f32 	%f281, %f275, %f279, %p17;
	mov.b32 	%r109, %f280;
	mov.b32 	%r115, 4;
	// begin inline asm
	shfl.sync.down.b32 %r108, %r109, %r115, %r136, %r137;
	// end inline asm
	mov.b32 	%r114, %f281;
	// begin inline asm
	shfl.sync.down.b32 %r113, %r114, %r115, %r136, %r137;
	// end inline asm
	setp.gt.s32 	%p18, %r87, 27;
	mov.b32 	%f282, %r113;
	mov.b32 	%f283, %r108;
	add.f32 	%f284, %f280, %f283;
	add.f32 	%f285, %f281, %f282;
	selp.f32 	%f286, %f280, %f284, %p18;
	selp.f32 	%f287, %f281, %f285, %p18;
	mov.b32 	%r119, %f286;
	mov.b32 	%r125, 8;
	// begin inline asm
	shfl.sync.down.b32 %r118, %r119, %r125, %r136, %r137;
	// end inline asm
	mov.b32 	%r124, %f287;
	// begin inline asm
	shfl.sync.down.b32 %r123, %r124, %r125, %r136, %r137;
	// end inline asm
	setp.gt.s32 	%p19, %r87, 23;
	mov.b32 	%f288, %r123;
	mov.b32 	%f289, %r118;
	add.f32 	%f89, %f286, %f289;
	add.f32 	%f90, %f287, %f288;
	selp.f32 	%f565, %f286, %f89, %p19;
	selp.f32 	%f564, %f287, %f90, %p19;
	mov.b32 	%r129, %f565;
	mov.b32 	%r135, 16;
	// begin inline asm
	shfl.sync.down.b32 %r128, %r129, %r135, %r136, %r137;
	// end inline asm
	mov.b32 	%r134, %f564;
	// begin inline asm
	shfl.sync.down.b32 %r133, %r134, %r135, %r136, %r137;
	// end inline asm
	setp.gt.s32 	%p20, %r87, 15;
	@%p20 bra 	$L__BB13_52;
	mov.b32 	%f290, %r133;
	mov.b32 	%f291, %r128;
	add.f32 	%f565, %f89, %f291;
	add.f32 	%f564, %f90, %f290;
	setp.ne.s32 	%p21, %r87, 0;
	@%p21 bra 	$L__BB13_52;
	shr.u32 	%r138, %r30, 2;
	and.b32  	%r139, %r138, 248;
	mov.u32 	%r140, _ZZN3cub18CUB_300001_SM_10006detail6reduce18DeviceReduceKernelINS2_10policy_hubIN12ashvardanian17cuda_thrust_fma_t6pair_tEyNS6_18interleaving_add_tEE10Policy1000EN6thrust24THRUST_300001_SM_1000_NS10device_ptrIKS7_EEyS8_S7_N4cuda3std3__410__identityEEEvT0_PT3_T1_NS0_13GridEvenShareISN_EET2_T4_E12temp_storage;
	add.s32 	%r141, %r140, %r139;
	st.shared.f32 	[%r141+8], %f565;
	st.shared.f32 	[%r141+12], %f564;
$L__BB13_52:
	bar.sync 	0;
	setp.ne.s32 	%p22, %r30, 0;
	@%p22 bra 	$L__BB13_54;
	ld.shared.f32 	%f292, [_ZZN3cub18CUB_300001_SM_10006detail6reduce18DeviceReduceKernelINS2_10policy_hubIN12ashvardanian17cuda_thrust_fma_t6pair_tEyNS6_18interleaving_add_tEE10Policy1000EN6thrust24THRUST_300001_SM_1000_NS10device_ptrIKS7_EEyS8_S7_N4cuda3std3__410__identityEEEvT0_PT3_T1_NS0_13GridEvenShareISN_EET2_T4_E12temp_storage+16];
	ld.shared.f32 	%f293, [_ZZN3cub18CUB_300001_SM_10006detail6reduce18DeviceReduceKernelINS2_10policy_hubIN12ashvardanian17cuda_thrust_fma_t6pair_tEyNS6_18interleaving_add_tEE10Policy1000EN6thrust24THRUST_300001_SM_1000_NS10device_ptrIKS7_EEyS8_S7_N4cuda3std3__410__identityEEEvT0_PT3_T1_NS0_13GridEvenShareISN_EET2_T4_E12temp_storage+20];
	add.f32 	%f294, %f565, %f292;
	add.f32 	%f295, %f564, %f293;
	ld.shared.f32 	%f296, [_ZZN3cub18CUB_300001_SM_10006detail6reduce18DeviceReduceKernelINS2_10policy_hubIN12ashvardanian17cuda_thrust_fma_t6pair_tEyNS6_18interleaving_add_tEE10Policy1000EN6thrust24THRUST_300001_SM_1000_NS10device_ptrIKS7_EEyS8_S7_N4cuda3std3__410__identityEEEvT0_PT3_T1_NS0_13GridEvenShareISN_EET2_T4_E12temp_storage+24];
	ld.shared.f32 	%f297, [_ZZN3cub18CUB_300001_SM_10006detail6reduce18DeviceReduceKernelINS2_10policy_hubIN12ashvardanian17cuda_thrust_fma_t6pair_tEyNS6_18interleaving_add_tEE10Policy1000EN6thrust24THRUST_300001_SM_1000_NS10device_ptrIKS7_EEyS8_S7_N4cuda3std3__410__identityEEEvT0_PT3_T1_NS0_13GridEvenShareISN_EET2_T4_E12temp_storage+28];
	add.f32 	%f298, %f294, %f296;
	add.f32 	%f299, %f295, %f297;
	ld.shared.f32 	%f300, [_ZZN3cub18CUB_300001_SM_10006detail6reduce18DeviceReduceKernelINS2_10policy_hubIN12ashvardanian17cuda_thrust_fma_t6pair_tEyNS6_18interleaving_add_tEE10Policy1000EN6thrust24THRUST_300001_SM_1000_NS10device_ptrIKS7_EEyS8_S7_N4cuda3std3__410__identityEEEvT0_PT3_T1_NS0_13GridEvenShareISN_EET2_T4_E12temp_storage+32];
	ld.shared.f32 	%f301, [_ZZN3cub18CUB_300001_SM_10006detail6reduce18DeviceReduceKernelINS2_10policy_hubIN12ashvardanian17cuda_thrust_fma_t6pair_tEyNS6_18interleaving_add_tEE10Policy1000EN6thrust24THRUST_300001_SM_1000_NS10device_ptrIKS7_EEyS8_S7_N4cuda3std3__410__identityEEEvT0_PT3_T1_NS0_13GridEvenShareISN_EET2_T4_E12temp_storage+36];
	add.f32 	%f302, %f298, %f300;
	add.f32 	%f303, %f299, %f301;
	ld.shared.f32 	%f304, [_ZZN3cub18CUB_300001_SM_10006detail6reduce18DeviceReduceKernelINS2_10policy_hubIN12ashvardanian17cuda_thrust_fma_t6pair_tEyNS6_18interleaving_add_tEE10Policy1000EN6thrust24THRUST_300001_SM_1000_NS10device_ptrIKS7_EEyS8_S7_N4cuda3std3__410__identityEEEvT0_PT3_T1_NS0_13GridEvenShareISN_EET2_T4_E12temp_storage+40];
	ld.shared.f32 	%f305, [_ZZN3cub18CUB_300001_SM_10006detail6reduce18DeviceReduceKernelINS2_10policy_hubIN12ashvardanian17cuda_thrust_fma_t6pair_tEyNS6_18interleaving_add_tEE10Policy1000EN6thrust24THRUST_300001_SM_1000_NS10device_ptrIKS7_EEyS8_S7_N4cuda3std3__410__identityEEEvT0_PT3_T1_NS0_13GridEvenShareISN_EET2_T4_E12temp_storage+44];
	add.f32 	%f306, %f302, %f304;
	add.f32 	%f307, %f303, %f305;
	ld.shared.f32 	%f308, [_ZZN3cub18CUB_300001_SM_10006detail6reduce18DeviceReduceKernelINS2_10policy_hubIN12ashvardanian17cuda_thrust_fma_t6pair_tEyNS6_18interleaving_add_tEE10Policy1000EN6thrust24THRUST_300001_SM_1000_NS10device_ptrIKS7_EEyS8_S7_N4cuda3std3__410__identityEEEvT0_PT3_T1_NS0_13GridEvenShareISN_EET2_T4_E12temp_storage+48];
	ld.shared.f32 	%f309, [_ZZN3cub18CUB_300001_SM_10006detail6reduce18DeviceReduceKernelINS2_10policy_hubIN12ashvardanian17cuda_thrust_fma_t6pair_tEyNS6_18interleaving_add_tEE10Policy1000EN6thrust24THRUST_300001_SM_1000_NS10device_ptrIKS7_EEyS8_S7_N4cuda3std3__410__identityEEEvT0_PT3_T1_NS0_13GridEvenShareISN_EET2_T4_E12temp_storage+52];
	add.f32 	%f310, %f306, %f308;
	add.f32 	%f311, %f307, %f309;
	ld.shared.f32 	%f312, [_ZZN3cub18CUB_300001_SM_10006detail6reduce18DeviceReduceKernelINS2_10policy_hubIN12ashvardanian17cuda_thrust_fma_t6pair_tEyNS6_18interleaving_add_tEE10Policy1000EN6thrust24THRUST_300001_SM_1000_NS10device_ptrIKS7_EEyS8_S7_N4cuda3std3__410__identityEEEvT0_PT3_T1_NS0_13GridEvenShareISN_EET2_T4_E12temp_storage+56];
	ld.shared.f32 	%f313, [_ZZN3cub18CUB_300001_SM_10006detail6reduce18DeviceReduceKernelINS2_10policy_hubIN12ashvardanian17cuda_thrust_fma_t6pair_tEyNS6_18interleaving_add_tEE10Policy1000EN6thrust24THRUST_300001_SM_1000_NS10device_ptrIKS7_EEyS8_S7_N4cuda3std3__410__identityEEEvT0_PT3_T1_NS0_13GridEvenShareISN_EET2_T4_E12temp_storage+60];
	add.f32 	%f314, %f310, %f312;
	add.f32 	%f315, %f311, %f313;
	ld.shared.f32 	%f316, [_ZZN3cub18CUB_300001_SM_10006detail6reduce18DeviceReduceKernelINS2_10policy_hubIN12ashvardanian17cuda_thrust_fma_t6pair_tEyNS6_18interleaving_add_tEE10Policy1000EN6thrust24THRUST_300001_SM_1000_NS10device_ptrIKS7_EEyS8_S7_N4cuda3std3__410__identityEEEvT0_PT3_T1_NS0_13GridEvenShareISN_EET2_T4_E12temp_storage+64];
	ld.shared.f32 	%f317, [_ZZN3cub18CUB_300001_SM_10006detail6reduce18DeviceReduceKernelINS2_10policy_hubIN12ashvardanian17cuda_thrust_fma_t6pair_tEyNS6_18interleaving_add_tEE10Policy1000EN6thrust24THRUST_300001_SM_1000_NS10device_ptrIKS7_EEyS8_S7_N4cuda3std3__410__identityEEEvT0_PT3_T1_NS0_13GridEvenShareISN_EET2_T4_E12temp_storage+68];
	add.f32 	%f565, %f314, %f316;
	add.f32 	%f564, %f315, %f317;
$L__BB13_54:
	mov.u32 	%r269, %tid.x;
	setp.ne.s32 	%p57, %r269, 0;
	@%p57 bra 	$L__BB13_56;
	cvta.to.global.u64 	%rd67, %rd25;
	mul.wide.u32 	%rd68, %r2, 8;
	add.s64 	%rd69, %rd67, %rd68;
	st.global.f32 	[%rd69], %f565;
	st.global.f32 	[%rd69+4], %f564;
$L__BB13_56:
	ret;

}
	// .globl	_ZN3cub18CUB_300001_SM_10006detail6reduce28DeviceReduceSingleTileKernelINS2_10policy_hubIN12ashvardanian17cuda_thrust_fma_t6pair_tEyNS6_18interleaving_add_tEE10Policy1000EPS7_SB_iS8_S7_S7_N4cuda3std3__410__identityEEEvT0_T1_T2_T3_T4_T6_
.visible .entry _ZN3cub18CUB_300001_SM_10006detail6reduce28DeviceReduceSingleTileKernelINS2_10policy_hubIN12ashvardanian17cuda_thrust_fma_t6pair_tEyNS6_18interleaving_add_tEE10Policy1000EPS7_SB_iS8_S7_S7_N4cuda3std3__410__identityEEEvT0_T1_T2_T3_T4_T6_(
	.param .u64 .ptr .align 1 _ZN3cub18CUB_300001_SM_10006detail6reduce28DeviceReduceSingleTileKernelINS2_10policy_hubIN12ashvardanian17cuda_thrust_fma_t6pair_tEyNS6_18interleaving_add_tEE10Policy1000EPS7_SB_iS8_S7_S7_N4cuda3std3__410__identityEEEvT0_T1_T2_T3_T4_T6__param_0,
	.param .u64 .ptr .align 1 _ZN3cub18CUB_300001_SM_10006detail6reduce28DeviceReduceSingleTileKernelINS2_10policy_hubIN12ashvardanian17cuda_thrust_fma_t6pair_tEyNS6_18interleaving_add_tEE10Policy1000EPS7_SB_iS8_S7_S7_N4cuda3std3__410__identityEEEvT0_T1_T2_T3_T4_T6__param_1,
	.param .u32 _ZN3cub18CUB_300001_SM_10006detail6reduce28DeviceReduceSingleTileKernelINS2_10policy_hubIN12ashvardanian17cuda_thrust_fma_t6pair_tEyNS6_18interleaving_add_tEE10Policy1000EPS7_SB_iS8_S7_S7_N4cuda3std3__410__identityEEEvT0_T1_T2_T3_T4_T6__param_2,
	.param .align 1 .b8 _ZN3cub18CUB_300001_SM_10006detail6reduce28DeviceReduceSingleTileKernelINS2_10policy_hubIN12ashvardanian17cuda_thrust_fma_t6pair_tEyNS6_18interleaving_add_tEE10Policy1000EPS7_SB_iS8_S7_S7_N4cuda3std3__410__identityEEEvT0_T1_T2_T3_T4_T6__param_3[1],
	.param .align 4 .b8 _ZN3cub18CUB_300001_SM_10006detail6reduce28DeviceReduceSingleTileKernelINS2_10policy_hubIN12ashvardanian17cuda_thrust_fma_t6pair_tEyNS6_18interleaving_add_tEE10Policy1000EPS7_SB_iS8_S7_S7_N4cuda3std3__410__identityEEEvT0_T1_T2_T3_T4_T6__param_4[8],
	.param .align 1 .b8 _ZN3cub18CUB_300001_SM_10006detail6reduce28DeviceReduceSingleTileKernelINS2_10policy_hubIN12ashvardanian17cuda_thrust_fma_t6pair_tEyNS6_18interleaving_add_tEE10Policy1000EPS7_SB_iS8_S7_S7_N4cuda3std3__410__identityEEEvT0_T1_T2_T3_T4_T6__param_5[1]
)
.maxntid 256
.minnctapersm 1
{
	.reg .pred 	%p<51>;
	.reg .b32 	%r<297>;
	.reg .b32 	%f<346>;
	.reg .b64 	%rd<79>;
	// demoted variable
	.shared .align 4 .b8 _ZZN3cub18CUB_300001_SM_10006detail6reduce28DeviceReduceSingleTileKernelINS2_10policy_hubIN12ashvardanian17cuda_thrust_fma_t6pair_tEyNS6_18interleaving_add_tEE10Policy1000EPS7_SB_iS8_S7_S7_N4cuda3std3__410__identityEEEvT0_T1_T2_T3_T4_T6_E12temp_storage[80];
	ld.param.f32 	%f80, [_ZN3cub18CUB_300001_SM_10006detail6reduce28DeviceReduceSingleTileKernelINS2_10policy_hubIN12ashvardanian17cuda_thrust_fma_t6pair_tEyNS6_18interleaving_add_tEE10Policy1000EPS7_SB_iS8_S7_S7_N4cuda3std3__410__identityEEEvT0_T1_T2_T3_T4_T6__param_4+4];
	ld.param.f32 	%f79, [_ZN3cub18CUB_300001_SM_10006detail6reduce28DeviceReduceSingleTileKernelINS2_10policy_hubIN12ashvardanian17cuda_thrust_fma_t6pair_tEyNS6_18interleaving_add_tEE10Policy1000EPS7_SB_iS8_S7_S7_N4cuda3std3__410__identityEEEvT0_T1_T2_T3_T4_T6__param_4];
	ld.param.u64 	%rd9, [_ZN3cub18CUB_300001_SM_10006detail6reduce28DeviceReduceSingleTileKernelINS2_10policy_hubIN12ashvardanian17cuda_thrust_fma_t6pair_tEyNS6_18interleaving_add_tEE10Policy1000EPS7_SB_iS8_S7_S7_N4cuda3std3__410__identityEEEvT0_T1_T2_T3_T4_T6__param_0];
	ld.param.u64 	%rd10, [_ZN3cub18CUB_300001_SM_10006detail6reduce28DeviceReduceSingleTileKernelINS2_10policy_hubIN12ashvardanian17cuda_thrust_fma_t6pair_tEyNS6_18interleaving_add_tEE10Policy1000EPS7_SB_iS8_S7_S7_N4cuda3std3__410__identityEEEvT0_T1_T2_T3_T4_T6__param_1];
	ld.param.u32 	%r40, [_ZN3cub18CUB_300001_SM_10006detail6reduce28DeviceReduceSingleTileKernelINS2_10policy_hubIN12ashvardanian17cuda_thrust_fma_t6pair_tEyNS6_18interleaving_add_tEE10Policy1000EPS7_SB_iS8_S7_S7_N4cuda3std3__410__identityEEEvT0_T1_T2_T3_T4_T6__param_2];
	cvta.to.global.u64 	%rd1, %rd10;
	setp.ne.s32 	%p1, %r40, 0;
	@%p1 bra 	$L__BB14_3;
	mov.u32 	%r283, %tid.x;
	setp.ne.s32 	%p50, %r283, 0;
	@%p50 bra 	$L__BB14_47;
	st.global.f32 	[%rd1], %f79;
	st.global.f32 	[%rd1+4], %f80;
	bra.uni 	$L__BB14_47;
$L__BB14_3:
	setp.gt.s32 	%p2, %r40, 2047;
	@%p2 bra 	$L__BB14_28;
	mov.u32 	%r1, %tid.x;
	setp.ge.s32 	%p19, %r1, %r40;
	mov.f32 	%f324, 0f00000000;
	mov.f32 	%f325, %f324;
	mov.u32 	%r287, %r1;
	@%p19 bra 	$L__BB14_6;
	mul.wide.u32 	%rd64, %r1, 8;
	add.s64 	%rd62, %rd9, %rd64;
	// begin inline asm
	ld.global.nc.u32 %r147, [%rd62];
	// end inline asm
	add.s64 	%rd63, %rd62, 4;
	// begin inline asm
	ld.global.nc.u32 %r148, [%rd63];
	// end inline asm
	mov.b32 	%f325, %r147;
	mov.b32 	%f324, %r148;
	add.s32 	%r287, %r1, 256;
$L__BB14_6:
	setp.ge.s32 	%p20, %r287, %r40;
	@%p20 bra 	$L__BB14_12;
	not.b32 	%r149, %r287;
	add.s32 	%r4, %r40, %r149;
	and.b32  	%r150, %r4, 768;
	setp.eq.s32 	%p21, %r150, 768;
	@%p21 bra 	$L__BB14_10;
	mul.wide.u32 	%rd65, %r287, 8;
	add.s64 	%rd77, %rd9, %rd65;
	shr.u32 	%r151, %r4, 8;
	add.s32 	%r152, %r151, 1;
	and.b32  	%r153, %r152, 3;
	neg.s32 	%r285, %r153;
$L__BB14_9:
	.pragma "nounroll";
	// begin inline asm
	ld.global.nc.u32 %r154, [%rd77];
	// end inline asm
	add.s64 	%rd67, %rd77, 4;
	// begin inline asm
	ld.global.nc.u32 %r155, [%rd67];
	// end inline asm
	mov.b32 	%f206, %r154;
	mov.b32 	%f207, %r155;
	add.f32 	%f325, %f325, %f206;
	add.f32 	%f324, %f324, %f207;
	add.s32 	%r287, %r287, 256;
	add.s64 	%rd77, %rd77, 2048;
	add.s32 	%r285, %r285, 1;
	setp.ne.s32 	%p22, %r285, 0;
	@%p22 bra 	$L__BB14_9;
$L__BB14_10:
	setp.lt.u32 	%p23, %r4, 768;
	@%p23 bra 	$L__BB14_12;
$L__BB14_11:
	mul.wide.s32 	%rd76, %r287, 8;
	add.s64 	%rd68, %rd9, %rd76;
	// begin inline asm
	ld.global.nc.u32 %r156, [%rd68];
	// end inline asm
	add.s64 	%rd69, %rd68, 4;
	// begin inline asm
	ld.global.nc.u32 %r157, [%rd69];
	// end inline asm
	mov.b32 	%f208, %r156;
	mov.b32 	%f209, %r157;
	add.f32 	%f210, %f325, %f208;
	add.f32 	%f211, %f324, %f209;
	add.s64 	%rd70, %rd68, 2048;
	// begin inline asm
	ld.global.nc.u32 %r158, [%rd70];
	// end inline asm
	add.s64 	%rd71, %rd68, 2052;
	// begin inline asm
	ld.global.nc.u32 %r159, [%rd71];
	// end inline asm
	mov.b32 	%f212, %r158;
	mov.b32 	%f213, %r159;
	add.f32 	%f214, %f210, %f212;
	add.f32 	%f215, %f211, %f213;
	add.s64 	%rd72, %rd68, 4096;
	// begin inline asm
	ld.global.nc.u32 %r160, [%rd72];
	// end inline asm
	add.s64 	%rd73, %rd68, 4100;
	// begin inline asm
	ld.global.nc.u32 %r161, [%rd73];
	// end inline asm
	mov.b32 	%f216, %r160;
	mov.b32 	%f217, %r161;
	add.f32 	%f218, %f214, %f216;
	add.f32 	%f219, %f215, %f217;
	add.s64 	%rd74, %rd68, 6144;
	// begin inline asm
	ld.global.nc.u32 %r162, [%rd74];
	// end inline asm
	add.s64 	%rd75, %rd68, 6148;
	// begin inline asm
	ld.global.nc.u32 %r163, [%rd75];
	// end inline asm
	mov.b32 	%f220, %r162;
	mov.b32 	%f221, %r163;
	add.f32 	%f325, %f218, %f220;
	add.f32 	%f324, %f219, %f221;
	add.s32 	%r287, %r287, 1024;
	setp.lt.s32 	%p24, %r287, %r40;
	@%p24 bra 	$L__BB14_11;
$L__BB14_12:
	setp.lt.s32 	%p25, %r40, 256;
	@%p25 bra 	$L__BB14_18;
	// begin inline asm
	mov.u32 %r227, %laneid;
	// end inline asm
	mov.b32 	%r229, %f325;
	mov.b32 	%r235, 1;
	mov.b32 	%r276, 31;
	mov.b32 	%r277, -1;
	// begin inline asm
	shfl.sync.down.b32 %r228, %r229, %r235, %r276, %r277;
	// end inline asm
	mov.b32 	%r234, %f324;
	// begin inline asm
	shfl.sync.down.b32 %r233, %r234, %r235, %r276, %r277;
	// end inline asm
	setp.gt.s32 	%p42, %r227, 30;
	mov.b32 	%f264, %r233;
	mov.b32 	%f265, %r228;
	add.f32 	%f266, %f325, %f265;
	add.f32 	%f267, %f324, %f264;
	selp.f32 	%f268, %f324, %f267, %p42;
	selp.f32 	%f269, %f325, %f266, %p42;
	mov.b32 	%r239, %f269;
	mov.b32 	%r245, 2;
	// begin inline asm
	shfl.sync.down.b32 %r238, %r239, %r245, %r276, %r277;
	// end inline asm
	mov.b32 	%r244, %f268;
	// begin inline asm
	shfl.sync.down.b32 %r243, %r244, %r245, %r276, %r277;
	// end inline asm
	setp.gt.s32 	%p43, %r227, 29;
	mov.b32 	%f270, %r243;
	mov.b32 	%f271, %r238;
	add.f32 	%f272, %f269, %f271;
	add.f32 	%f273, %f268, %f270;
	selp.f32 	%f274, %f268, %f273, %p43;
	selp.f32 	%f275, %f269, %f272, %p43;
	mov.b32 	%r249, %f275;
	mov.b32 	%r255, 4;
	// begin inline asm
	shfl.sync.down.b32 %r248, %r249, %r255, %r276, %r277;
	// end inline asm
	mov.b32 	%r254, %f274;
	// begin inline asm
	shfl.sync.down.b32 %r253, %r254, %r255, %r276, %r277;
	// end inline asm
	setp.gt.s32 	%p44, %r227, 27;
	mov.b32 	%f276, %r253;
	mov.b32 	%f277, %r248;
	add.f32 	%f278, %f275, %f277;
	add.f32 	%f279, %f274, %f276;
	selp.f32 	%f280, %f275, %f278, %p44;
	selp.f32 	%f281, %f274, %f279, %p44;
	mov.b32 	%r259, %f280;
	mov.b32 	%r265, 8;
	// begin inline asm
	shfl.sync.down.b32 %r258, %r259, %r265, %r276, %r277;
	// end inline asm
	mov.b32 	%r264, %f281;
	// begin inline asm
	shfl.sync.down.b32 %r263, %r264, %r265, %r276, %r277;
	// end inline asm
	setp.gt.s32 	%p45, %r227, 23;
	mov.b32 	%f282, %r263;
	mov.b32 	%f283, %r258;
	add.f32 	%f19, %f280, %f283;
	add.f32 	%f20, %f281, %f282;
	selp.f32 	%f345, %f280, %f19, %p45;
	selp.f32 	%f344, %f281, %f20, %p45;
	mov.b32 	%r269, %f345;
	mov.b32 	%r275, 16;
	// begin inline asm
	shfl.sync.down.b32 %r268, %r269, %r275, %r276, %r277;
	// end inline asm
	mov.b32 	%r274, %f344;
	// begin inline asm
	shfl.sync.down.b32 %r273, %r274, %r275, %r276, %r277;
	// end inline asm
	setp.gt.s32 	%p46, %r227, 15;
	@%p46 bra 	$L__BB14_16;
	mov.b32 	%f284, %r273;
	mov.b32 	%f285, %r268;
	add.f32 	%f345, %f19, %f285;
	add.f32 	%f344, %f20, %f284;
	setp.ne.s32 	%p47, %r227, 0;
	@%p47 bra 	$L__BB14_16;
	shr.u32 	%r278, %r1, 2;
	and.b32  	%r279, %r278, 248;
	mov.u32 	%r280, _ZZN3cub18CUB_300001_SM_10006detail6reduce28DeviceReduceSingleTileKernelINS2_10policy_hubIN12ashvardanian17cuda_thrust_fma_t6pair_tEyNS6_18interleaving_add_tEE10Policy1000EPS7_SB_iS8_S7_S7_N4cuda3std3__410__identityEEEvT0_T1_T2_T3_T4_T6_E12temp_storage;
	add.s32 	%r281, %r280, %r279;
	st.shared.f32 	[%r281+8], %f345;
	st.shared.f32 	[%r281+12], %f344;
$L__BB14_16:
	bar.sync 	0;
	setp.ne.s32 	%p48, %r1, 0;
	@%p48 bra 	$L__BB14_45;
	ld.shared.f32 	%f286, [_ZZN3cub18CUB_300001_SM_10006detail6reduce28DeviceReduceSingleTileKernelINS2_10policy_hubIN12ashvardanian17cuda_thrust_fma_t6pair_tEyNS6_18interleaving_add_tEE10Policy1000EPS7_SB_iS8_S7_S7_N4cuda3std3__410__identityEEEvT0_T1_T2_T3_T4_T6_E12temp_storage+16];
	ld.shared.f32 	%f287, [_ZZN3cub18CUB_300001_SM_10006detail6reduce28DeviceReduceSingleTileKernelINS2_10policy_hubIN12ashvardanian17cuda_thrust_fma_t6pair_tEyNS6_18interleaving_add_tEE10Policy1000EPS7_SB_iS8_S7_S7_N4cuda3std3__410__identityEEEvT0_T1_T2_T3_T4_T6_E12temp_storage+20];
	add.f32 	%f288, %f345, %f286;
	add.f32 	%f289, %f344, %f287;
	ld.shared.f32 	%f290, [_ZZN3cub18CUB_300001_SM_10006detail6reduce28DeviceReduceSingleTileKernelINS2_10policy_hubIN12ashvardanian17cuda_thrust_fma_t6pair_tEyNS6_18interleaving_add_tEE10Policy1000EPS7_SB_iS8_S7_S7_N4cuda3std3__410__identityEEEvT0_T1_T2_T3_T4_T6_E12temp_storage+24];
	ld.shared.f32 	%f291, [_ZZN3cub18CUB_300001_SM_10006detail6reduce28DeviceReduceSingleTileKernelINS2_10policy_hubIN12ashvardanian17cuda_thrust_fma_t6pair_tEyNS6_18interleaving_add_tEE10Policy1000EPS7_SB_iS8_S7_S7_N4cuda3std3__410__identityEEEvT0_T1_T2_T3_T4_T6_E12temp_storage+28];
	add.f32 	%f292, %f288, %f290;
	add.f32 	%f293, %f289, %f291;
	ld.shared.f32 	%f294, [_ZZN3cub18CUB_300001_SM_10006detail6reduce28DeviceReduceSingleTileKernelINS2_10policy_hubIN12ashvardanian17cuda_thrust_fma_t6pair_tEyNS6_18interleaving_add_tEE10Policy1000EPS7_SB_iS8_S7_S7_N4cuda3std3__410__identityEEEvT0_T1_T2_T3_T4_T6_E12temp_storage+32];
	ld.shared.f32 	%f295, [_ZZN3cub18CUB_300001_SM_10006detail6reduce28DeviceReduceSingleTileKernelINS2_10policy_hubIN12ashvardanian17cuda_thrust_fma_t6pair_tEyNS6_18interleaving_add_tEE10Policy1000EPS7_SB_iS8_S7_S7_N4cuda3std3__410__identityEEEvT0_T1_T2_T3_T4_T6_E12temp_storage+36];
	add.f32 	%f296, %f292, %f294;
	add.f32 	%f297, %f293, %f295;
	ld.shared.f32 	%f298, [_ZZN3cub18CUB_300001_SM_10006detail6reduce28DeviceReduceSingleTileKernelINS2_10policy_hubIN12ashvardanian17cuda_thrust_fma_t6pair_tEyNS6_18interleaving_add_tEE10Policy1000EPS7_SB_iS8_S7_S7_N4cuda3std3__410__identityEEEvT0_T1_T2_T3_T4_T6_E12temp_storage+40];
	ld.shared.f32 	%f299, [_ZZN3cub18CUB_300001_SM_10006detail6reduce28DeviceReduceSingleTileKernelINS2_10policy_hubIN12ashvardanian17cuda_thrust_fma_t6pair_tEyNS6_18interleaving_add_tEE10Policy1000EPS7_SB_iS8_S7_S7_N4cuda3std3__410__identityEEEvT0_T1_T2_T3_T4_T6_E12temp_storage+44];
	add.f32 	%f300, %f296, %f298;
	add.f32 	%f301, %f297, %f299;
	ld.shared.f32 	%f302, [_ZZN3cub18CUB_300001_SM_10006detail6reduce28DeviceReduceSingleTileKernelINS2_10policy_hubIN12ashvardanian17cuda_thrust_fma_t6pair_tEyNS6_18interleaving_add_tEE10Policy1000EPS7_SB_iS8_S7_S7_N4cuda3std3__410__identityEEEvT0_T1_T2_T3_T4_T6_E12temp_storage+48];
	ld.shared.f32 	%f303, [_ZZN3cub18CUB_300001_SM_10006detail6reduce28DeviceReduceSingleTileKernelINS2_10policy_hubIN12ashvardanian17cuda_thrust_fma_t6pair_tEyNS6_18interleaving_add_tEE10Policy1000EPS7_SB_iS8_S7_S7_N4cuda3std3__410__identityEEEvT0_T1_T2_T3_T4_T6_E12temp_storage+52];
	add.f32 	%f304, %f300, %f302;
	add.f32 	%f305, %f301, %f303;
	ld.shared.f32 	%f306, [_ZZN3cub18CUB_300001_SM_10006detail6reduce28DeviceReduceSingleTileKernelINS2_10policy_hubIN12ashvardanian17cuda_thrust_fma_t6pair_tEyNS6_18interleaving_add_tEE10Policy1000EPS7_SB_iS8_S7_S7_N4cuda3std3__410__identityEEEvT0_T1_T2_T3_T4_T6_E12temp_storage+56];
	ld.shared.f32 	%f307, [_ZZN3cub18CUB_300001_SM_10006detail6reduce28DeviceReduceSingleTileKernelINS2_10policy_hubIN12ashvardanian17cuda_thrust_fma_t6pair_tEyNS6_18interleaving_add_tEE10Policy1000EPS7_SB_iS8_S7_S7_N4cuda3std3__410__identityEEEvT0_T1_T2_T3_T4_T6_E12temp_storage+60];
	add.f32 	%f308, %f304, %f306;
	add.f32 	%f309, %f305, %f307;
	ld.shared.f32 	%f310, [_ZZN3cub18CUB_300001_SM_10006detail6reduce28DeviceReduceSingleTileKernelINS2_10policy_hubIN12ashvardanian17cuda_thrust_fma_t6pair_tEyNS6_18interleaving_add_tEE10Policy1000EPS7_SB_iS8_S7_S7_N4cuda3std3__410__identityEEEvT0_T1_T2_T3_T4_T6_E12temp_storage+64];
	ld.shared.f32 	%f311, [_ZZN3cub18CUB_300001_SM_10006detail6reduce28DeviceReduceSingleTileKernelINS2_10policy_hubIN12ashvardanian17cuda_thrust_fma_t6pair_tEyNS6_18interleaving_add_tEE10Policy1000EPS7_SB_iS8_S7_S7_N4cuda3std3__410__identityEEEvT0_T1_T2_T3_T4_T6_E12temp_storage+68];
	add.f32 	%f345, %f308, %f310;
	add.f32 	%f344, %f309, %f311;
	bra.uni 	$L__BB14_45;
$L__BB14_18:
	// begin inline asm
	mov.u32 %r164, %laneid;
	// end inline asm
	and.b32  	%r215, %r1, 992;
	add.s32 	%r216, %r215, 32;
	setp.gt.s32 	%p26, %r216, %r40;
	not.b32 	%r217, %r215;
	add.s32 	%r218, %r40, %r217;
	selp.b32 	%r213, %r218, 31, %p26;
	mov.b32 	%r166, %f325;
	mov.b32 	%r172, 1;
	mov.b32 	%r214, -1;
	// begin inline asm
	shfl.sync.down.b32 %r165, %r166, %r172, %r213, %r214;
	// end inline asm
	mov.b32 	%r171, %f324;
	// begin inline asm
	shfl.sync.down.b32 %r170, %r171, %r172, %r213, %r214;
	// end inline asm
	setp.lt.s32 	%p27, %r164, %r213;
	mov.b32 	%f222, %r170;
	mov.b32 	%f223, %r165;
	add.f32 	%f224, %f325, %f223;
	add.f32 	%f225, %f324, %f222;
	selp.f32 	%f226, %f224, %f325, %p27;
	selp.f32 	%f227, %f225, %f324, %p27;
	mov.b32 	%r176, %f226;
	mov.b32 	%r182, 2;
	// begin inline asm
	shfl.sync.down.b32 %r175, %r176, %r182, %r213, %r214;
	// end inline asm
	mov.b32 	%r181, %f227;
	// begin inline asm
	shfl.sync.down.b32 %r180, %r181, %r182, %r213, %r214;
	// end inline asm
	add.s32 	%r219, %r164, 2;
	setp.gt.s32 	%p28, %r219, %r213;
	mov.b32 	%f228, %r180;
	mov.b32 	%f229, %r175;
	add.f32 	%f230, %f226, %f229;
	add.f32 	%f231, %f227, %f228;
	selp.f32 	%f232, %f226, %f230, %p28;
	selp.f32 	%f233, %f227, %f231, %p28;
	mov.b32 	%r186, %f232;
	mov.b32 	%r192, 4;
	// begin inline asm
	shfl.sync.down.b32 %r185, %r186, %r192, %r213, %r214;
	// end inline asm
	mov.b32 	%r191, %f233;
	// begin inline asm
	shfl.sync.down.b32 %r190, %r191, %r192, %r213, %r214;
	// end inline asm
	add.s32 	%r220, %r164, 4;
	setp.gt.s32 	%p29, %r220, %r213;
	mov.b32 	%f234, %r190;
	mov.b32 	%f235, %r185;
	add.f32 	%f236, %f232, %f235;
	add.f32 	%f237, %f233, %f234;
	selp.f32 	%f238, %f232, %f236, %p29;
	selp.f32 	%f239, %f233, %f237, %p29;
	mov.b32 	%r196, %f238;
	mov.b32 	%r202, 8;
	// begin inline asm
	shfl.sync.down.b32 %r195, %r196, %r202, %r213, %r214;
	// end inline asm
	mov.b32 	%r201, %f239;
	// begin inline asm
	shfl.sync.down.b32 %r200, %r201, %r202, %r213, %r214;
	// end inline asm
	add.s32 	%r221, %r164, 8;
	setp.gt.s32 	%p30, %r221, %r213;
	mov.b32 	%f240, %r200;
	mov.b32 	%f241, %r195;
	add.f32 	%f242, %f238, %f241;
	add.f32 	%f243, %f239, %f240;
	selp.f32 	%f244, %f238, %f242, %p30;
	selp.f32 	%f245, %f239, %f243, %p30;
	mov.b32 	%r206, %f244;
	mov.b32 	%r212, 16;
	// begin inline asm
	shfl.sync.down.b32 %r205, %r206, %r212, %r213, %r214;
	// end inline asm
	mov.b32 	%r211, %f245;
	// begin inline asm
	shfl.sync.down.b32 %r210, %r211, %r212, %r213, %r214;
	// end inline asm
	add.s32 	%r222, %r164, 16;
	setp.gt.s32 	%p31, %r222, %r213;
	mov.b32 	%f246, %r210;
	mov.b32 	%f247, %r205;
	add.f32 	%f248, %f244, %f247;
	add.f32 	%f249, %f245, %f246;
	selp.f32 	%f345, %f244, %f248, %p31;
	selp.f32 	%f344, %f245, %f249, %p31;
	setp.ne.s32 	%p32, %r164, 0;
	@%p32 bra 	$L__BB14_20;
	shr.u32 	%r223, %r1, 2;
	and.b32  	%r224, %r223, 248;
	mov.u32 	%r225, _ZZN3cub18CUB_300001_SM_10006detail6reduce28DeviceReduceSingleTileKernelINS2_10policy_hubIN12ashvardanian17cuda_thrust_fma_t6pair_tEyNS6_18interleaving_add_tEE10Policy1000EPS7_SB_iS8_S7_S7_N4cuda3std3__410__identityEEEvT0_T1_T2_T3_T4_T6_E12temp_storage;
	add.s32 	%r226, %r225, %r224;
	st.shared.f32 	[%r226+8], %f345;
	st.shared.f32 	[%r226+12], %f344;
$L__BB14_20:
	bar.sync 	0;
	setp.ne.s32 	%p33, %r1, 0;
	setp.lt.s32 	%p34, %r40, 33;
	or.pred  	%p35, %p33, %p34;
	@%p35 bra 	$L__BB14_45;
	ld.shared.f32 	%f250, [_ZZN3cub18CUB_300001_SM_10006detail6reduce28DeviceReduceSingleTileKernelINS2_10policy_hubIN12ashvardanian17cuda_thrust_fma_t6pair_tEyNS6_18interleaving_add_tEE10Policy1000EPS7_SB_iS8_S7_S7_N4cuda3std3__410__identityEEEvT0_T1_T2_T3_T4_T6_E12temp_storage+16];
	ld.shared.f32 	%f251, [_ZZN3cub18CUB_300001_SM_10006detail6reduce28DeviceReduceSingleTileKernelINS2_10policy_hubIN12ashvardanian17cuda_thrust_fma_t6pair_tEyNS6_18interleaving_add_tEE10Policy1000EPS7_SB_iS8_S7_S7_N4cuda3std3__410__identityEEEvT0_T1_T2_T3_T4_T6_E12temp_storage+20];
	add.f32 	%f345, %f345, %f250;
	add.f32 	%f344, %f344, %f251;
	setp.lt.u32 	%p36, %r40, 65;
	@%p36 bra 	$L__BB14_45;
	ld.shared.f32 	%f252, [_ZZN3cub18CUB_300001_SM_10006detail6reduce28DeviceReduceSingleTileKernelINS2_10policy_hubIN12ashvardanian17cuda_thrust_fma_t6pair_tEyNS6_18interleaving_add_tEE10Policy1000EPS7_SB_iS8_S7_S7_N4cuda3std3__410__identityEEEvT0_T1_T2_T3_T4_T6_E12temp_storage+24];
	ld.shared.f32 	%f253, [_ZZN3cub18CUB_300001_SM_10006detail6reduce28DeviceReduceSingleTileKernelINS2_10policy_hubIN12ashvardanian17cuda_thrust_fma_t6pair_tEyNS6_18interleaving_add_tEE10Policy1000EPS7_SB_iS8_S7_S7_N4cuda3std3__410__identityEEEvT0_T1_T2_T3_T4_T6_E12temp_storage+28];
	add.f32 	%f345, %f345, %f252;
	add.f32 	%f344, %f344, %f253;
	setp.lt.u32 	%p37, %r40, 97;
	@%p37 bra 	$L__BB14_45;
	ld.shared.f32 	%f254, [_ZZN3cub18CUB_300001_SM_10006detail6reduce28DeviceReduceSingleTileKernelINS2_10policy_hubIN12ashvardanian17cuda_thrust_fma_t6pair_tEyNS6_18interleaving_add_tEE10Policy1000EPS7_SB_iS8_S7_S7_N4cuda3std3__410__identityEEEvT0_T1_T2_T3_T4_T6_E12temp_storage+32];
	ld.shared.f32 	%f255, [_ZZN3cub18CUB_300001_SM_10006detail6reduce28DeviceReduceSingleTileKernelINS2_10policy_hubIN12ashvardanian17cuda_thrust_fma_t6pair_tEyNS6_18interleaving_add_tEE10Policy1000EPS7_SB_iS8_S7_S7_N4cuda3std3__410__identityEEEvT0_T1_T2_T3_T4_T6_E12temp_storage+36];
	add.f32 	%f345, %f345, %f254;
	add.f32 	%f344, %f344, %f255;
	setp.lt.u32 	%p38, %r40, 129;
	@%p38 bra 	$L__BB14_45;
	ld.shared.f32 	%f256, [_ZZN3cub18CUB_300001_SM_10006detail6reduce28DeviceReduceSingleTileKernelINS2_10policy_hubIN12ashvardanian17cuda_thrust_fma_t6pair_tEyNS6_18interleaving_add_tEE10Policy1000EPS7_SB_iS8_S7_S7_N4cuda3std3__410__identityEEEvT0_T1_T2_T3_T4_T6_E12temp_storage+40];
	ld.shared.f32 	%f257, [_ZZN3cub18CUB_300001_SM_10006detail6reduce28DeviceReduceSingleTileKernelINS2_10policy_hubIN12ashvardanian17cuda_thrust_fma_t6pair_tEyNS6_18interleaving_add_tEE10Policy1000EPS7_SB_iS8_S7_S7_N4cuda3std3__410__identityEEEvT0_T1_T2_T3_T4_T6_E12temp_storage+44];
	add.f32 	%f345, %f345, %f256;
	add.f32 	%f344, %f344, %f257;
	setp.lt.u32 	%p39, %r40, 161;
	@%p39 bra 	$L__BB14_45;
	ld.shared.f32 	%f258, [_ZZN3cub18CUB_300001_SM_10006detail6reduce28DeviceReduceSingleTileKernelINS2_10policy_hubIN12ashvardanian17cuda_thrust_fma_t6pair_tEyNS6_18interleaving_add_tEE10Policy1000EPS7_SB_iS8_S7_S7_N4cuda3std3__410__identityEEEvT0_T1_T2_T3_T4_T6_E12temp_storage+48];
	ld.shared.f32 	%f259, [_ZZN3cub18CUB_300001_SM_10006detail6reduce28DeviceReduceSingleTileKernelINS2_10policy_hubIN12ashvardanian17cuda_thrust_fma_t6pair_tEyNS6_18interleaving_add_tEE10Policy1000EPS7_SB_iS8_S7_S7_N4cuda3std3__410__identityEEEvT0_T1_T2_T3_T4_T6_E12temp_storage+52];
	add.f32 	%f345, %f345, %f258;
	add.f32 	%f344, %f344, %f259;
	setp.lt.u32 	%p40, %r40, 193;
	@%p40 bra 	$L__BB14_45;
	ld.shared.f32 	%f260, [_ZZN3cub18CUB_300001_SM_10006detail6reduce28DeviceReduceSingleTileKernelINS2_10policy_hubIN12ashvardanian17cuda_thrust_fma_t6pair_tEyNS6_18interleaving_add_tEE10Policy1000EPS7_SB_iS8_S7_S7_N4cuda3std3__410__identityEEEvT0_T1_T2_T3_T4_T6_E12temp_storage+56];
	ld.shared.f32 	%f261, [_ZZN3cub18CUB_300001_SM_10006detail6reduce28DeviceReduceSingleTileKernelINS2_10policy_hubIN12ashvardanian17cuda_thrust_fma_t6pair_tEyNS6_18interleaving_add_tEE10Policy1000EPS7_SB_iS8_S7_S7_N4cuda3std3__410__identityEEEvT0_T1_T2_T3_T4_T6_E12temp_storage+60];
	add.f32 	%f345, %f345, %f260;
	add.f32 	%f344, %f344, %f261;
	setp.lt.u32 	%p41, %r40, 225;
	@%p41 bra 	$L__BB14_45;
	ld.shared.f32 	%f262, [_ZZN3cub18CUB_300001_SM_10006detail6reduce28DeviceReduceSingleTileKernelINS2_10policy_hubIN12ashvardanian17cuda_thrust_fma_t6pair_tEyNS6_18interleaving_add_tEE10Policy1000EPS7_SB_iS8_S7_S7_N4cuda3std3__410__identityEEEvT0_T1_T2_T3_T4_T6_E12temp_storage+64];
	ld.shared.f32 	%f263, [_ZZN3cub18CUB_300001_SM_10006detail6reduce28DeviceReduceSingleTileKernelINS2_10policy_hubIN12ashvardanian17cuda_thrust_fma_t6pair_tEyNS6_18interleaving_add_tEE10Policy1000EPS7_SB_iS8_S7_S7_N4cuda3std3__410__identityEEEvT0_T1_T2_T3_T4_T6_E12temp_storage+68];
	add.f32 	%f345, %f345, %f262;
	add.f32 	%f344, %f344, %f263;
	bra.uni 	$L__BB14_45;
$L__BB14_28:
	mov.u32 	%r16, %tid.x;
	mul.wide.u32 	%rd27, %r16, 8;
	add.s64 	%rd11, %rd9, %rd27;
	// begin inline asm
	ld.global.nc.u32 %r41, [%rd11];
	// end inline asm
	add.s64 	%rd12, %rd11, 4;
	// begin inline asm
	ld.global.nc.u32 %r42, [%rd12];
	// end inline asm
	mov.b32 	%f81, %r41;
	mov.b32 	%f82, %r42;
	add.s64 	%rd13, %rd11, 2048;
	// begin inline asm
	ld.global.nc.u32 %r43, [%rd13];
	// end inline asm
	add.s64 	%rd14, %rd11, 2052;
	// begin inline asm
	ld.global.nc.u32 %r44, [%rd14];
	// end inline asm
	mov.b32 	%f83, %r43;
	mov.b32 	%f84, %r44;
	add.s64 	%rd15, %rd11, 4096;
	// begin inline asm
	ld.global.nc.u32 %r45, [%rd15];
	// end inline asm
	add.s64 	%rd16, %rd11, 4100;
	// begin inline asm
	ld.global.nc.u32 %r46, [%rd16];
	// end inline asm
	mov.b32 	%f85, %r45;
	mov.b32 	%f86, %r46;
	add.s64 	%rd17, %rd11, 6144;
	// begin inline asm
	ld.global.nc.u32 %r47, [%rd17];
	// end inline asm
	add.s64 	%rd18, %rd11, 6148;
	// begin inline asm
	ld.global.nc.u32 %r48, [%rd18];
	// end inline asm
	mov.b32 	%f87, %r47;
	mov.b32 	%f88, %r48;
	add.s64 	%rd19, %rd11, 8192;
	// begin inline asm
	ld.global.nc.u32 %r49, [%rd19];
	// end inline asm
	add.s64 	%rd20, %rd11, 8196;
	// begin inline asm
	ld.global.nc.u32 %r50, [%rd20];
	// end inline asm
	mov.b32 	%f89, %r49;
	mov.b32 	%f90, %r50;
	add.s64 	%rd21, %rd11, 10240;
	// begin inline asm
	ld.global.nc.u32 %r51, [%rd21];
	// end inline asm
	add.s64 	%rd22, %rd11, 10244;
	// begin inline asm
	ld.global.nc.u32 %r52, [%rd22];
	// end inline asm
	mov.b32 	%f91, %r51;
	mov.b32 	%f92, %r52;
	add.s64 	%rd23, %rd11, 12288;
	// begin inline asm
	ld.global.nc.u32 %r53, [%rd23];
	// end inline asm
	add.s64 	%rd24, %rd11, 12292;
	// begin inline asm
	ld.global.nc.u32 %r54, [%rd24];
	// end inline asm
	mov.b32 	%f93, %r53;
	mov.b32 	%f94, %r54;
	add.s64 	%rd25, %rd11, 14336;
	// begin inline asm
	ld.global.nc.u32 %r55, [%rd25];
	// end inline asm
	add.s64 	%rd26, %rd11, 14340;
	// begin inline asm
	ld.global.nc.u32 %r56, [%rd26];
	// end inline asm
	mov.b32 	%f95, %r55;
	mov.b32 	%f96, %r56;
	add.f32 	%f97, %f81, %f83;
	add.f32 	%f98, %f82, %f84;
	add.f32 	%f99, %f97, %f85;
	add.f32 	%f100, %f98, %f86;
	add.f32 	%f101, %f99, %f87;
	add.f32 	%f102, %f100, %f88;
	add.f32 	%f103, %f101, %f89;
	add.f32 	%f104, %f102, %f90;
	add.f32 	%f105, %f103, %f91;
	add.f32 	%f106, %f104, %f92;
	add.f32 	%f107, %f105, %f93;
	add.f32 	%f108, %f106, %f94;
	add.f32 	%f341, %f107, %f95;
	add.f32 	%f340, %f108, %f96;
	setp.lt.u32 	%p3, %r40, 4096;
	mov.b32 	%r290, 2048;
	@%p3 bra 	$L__BB14_32;
	add.s32 	%r17, %r40, -2048;
	mov.b32 	%r290, 2048;
$L__BB14_30:
	mul.wide.s32 	%rd44, %r290, 8;
	add.s64 	%rd28, %rd11, %rd44;
	// begin inline asm
	ld.global.nc.u32 %r59, [%rd28];
	// end inline asm
	add.s64 	%rd29, %rd28, 4;
	// begin inline asm
	ld.global.nc.u32 %r60, [%rd29];
	// end inline asm
	mov.b32 	%f109, %r59;
	mov.b32 	%f110, %r60;
	add.s64 	%rd30, %rd28, 2048;
	// begin inline asm
	ld.global.nc.u32 %r61, [%rd30];
	// end inline asm
	add.s64 	%rd31, %rd28, 2052;
	// begin inline asm
	ld.global.nc.u32 %r62, [%rd31];
	// end inline asm
	mov.b32 	%f111, %r61;
	mov.b32 	%f112, %r62;
	add.s64 	%rd32, %rd28, 4096;
	// begin inline asm
	ld.global.nc.u32 %r63, [%rd32];
	// end inline asm
	add.s64 	%rd33, %rd28, 4100;
	// begin inline asm
	ld.global.nc.u32 %r64, [%rd33];
	// end inline asm
	mov.b32 	%f113, %r63;
	mov.b32 	%f114, %r64;
	add.s64 	%rd34, %rd28, 6144;
	// begin inline asm
	ld.global.nc.u32 %r65, [%rd34];
	// end inline asm
	add.s64 	%rd35, %rd28, 6148;
	// begin inline asm
	ld.global.nc.u32 %r66, [%rd35];
	// end inline asm
	mov.b32 	%f115, %r65;
	mov.b32 	%f116, %r66;
	add.s64 	%rd36, %rd28, 8192;
	// begin inline asm
	ld.global.nc.u32 %r67, [%rd36];
	// end inline asm
	add.s64 	%rd37, %rd28, 8196;
	// begin inline asm
	ld.global.nc.u32 %r68, [%rd37];
	// end inline asm
	mov.b32 	%f117, %r67;
	mov.b32 	%f118, %r68;
	add.s64 	%rd38, %rd28, 10240;
	// begin inline asm
	ld.global.nc.u32 %r69, [%rd38];
	// end inline asm
	add.s64 	%rd39, %rd28, 10244;
	// begin inline asm
	ld.global.nc.u32 %r70, [%rd39];
	// end inline asm
	mov.b32 	%f119, %r69;
	mov.b32 	%f120, %r70;
	add.s64 	%rd40, %rd28, 12288;
	// begin inline asm
	ld.global.nc.u32 %r71, [%rd40];
	// end inline asm
	add.s64 	%rd41, %rd28, 12292;
	// begin inline asm
	ld.global.nc.u32 %r72, [%rd41];
	// end inline asm
	mov.b32 	%f121, %r71;
	mov.b32 	%f122, %r72;
	add.s64 	%rd42, %rd28, 14336;
	// begin inline asm
	ld.global.nc.u32 %r73, [%rd42];
	// end inline asm
	add.s64 	%rd43, %rd28, 14340;
	// begin inline asm
	ld.global.nc.u32 %r74, [%rd43];
	// end inline asm
	mov.b32 	%f123, %r73;
	mov.b32 	%f124, %r74;
	add.f32 	%f125, %f341, %f109;
	add.f32 	%f126, %f340, %f110;
	add.f32 	%f127, %f125, %f111;
	add.f32 	%f128, %f126, %f112;
	add.f32 	%f129, %f127, %f113;
	add.f32 	%f130, %f128, %f114;
	add.f32 	%f131, %f129, %f115;
	add.f32 	%f132, %f130, %f116;
	add.f32 	%f133, %f131, %f117;
	add.f32 	%f134, %f132, %f118;
	add.f32 	%f135, %f133, %f119;
	add.f32 	%f136, %f134, %f120;
	add.f32 	%f137, %f135, %f121;
	add.f32 	%f138, %f136, %f122;
	add.f32 	%f341, %f137, %f123;
	add.f32 	%f340, %f138, %f124;
	sub.s32 	%r75, %r40, %r290;
	setp.lt.s32 	%p4, %r75, 2048;
	@%p4 bra 	$L__BB14_40;
	add.s32 	%r290, %r290, 2048;
	setp.le.s32 	%p5, %r290, %r17;
	@%p5 bra 	$L__BB14_30;
$L__BB14_32:
	setp.le.s32 	%p6, %r40, %r290;
	@%p6 bra 	$L__BB14_40;
	sub.s32 	%r21, %r40, %r290;
	setp.ge.s32 	%p7, %r16, %r21;
	@%p7 bra 	$L__BB14_40;
	not.b32 	%r76, %r16;
	add.s32 	%r77, %r40, %r76;
	sub.s32 	%r22, %r77, %r290;
	and.b32  	%r78, %r22, 768;
	setp.eq.s32 	%p8, %r78, 768;
	mov.u32 	%r294, %r16;
	@%p8 bra 	$L__BB14_37;
	add.s32 	%r292, %r16, %r290;
	shr.u32 	%r79, %r22, 8;
	add.s32 	%r80, %r79, 1;
	and.b32  	%r81, %r80, 3;
	neg.s32 	%r291, %r81;
	mov.u32 	%r294, %r16;
$L__BB14_36:
	.pragma "nounroll";
	mul.wide.u32 	%rd47, %r292, 8;
	add.s64 	%rd45, %rd9, %rd47;
	// begin inline asm
	ld.global.nc.u32 %r82, [%rd45];
	// end inline asm
	add.s64 	%rd46, %rd45, 4;
	// begin inline asm
	ld.global.nc.u32 %r83, [%rd46];
	// end inline asm
	mov.b32 	%f140, %r82;
	mov.b32 	%f141, %r83;
	add.f32 	%f341, %f341, %f140;
	add.f32 	%f340, %f340, %f141;
	add.s32 	%r294, %r294, 256;
	add.s32 	%r292, %r292, 256;
	add.s32 	%r291, %r291, 1;
	setp.ne.s32 	%p9, %r291, 0;
	@%p9 bra 	$L__BB14_36;
$L__BB14_37:
	setp.lt.u32 	%p10, %r22, 768;
	@%p10 bra 	$L__BB14_40;
	cvt.u64.u32 	%rd48, %r294;
	cvt.u64.u32 	%rd49, %r290;
	add.s64 	%rd50, %rd48, %rd49;
	shl.b64 	%rd51, %rd50, 3;
	add.s64 	%rd52, %rd51, %rd9;
	add.s64 	%rd78, %rd52, 6148;
	add.s32 	%r295, %r294, %r290;
$L__BB14_39:
	mul.wide.u32 	%rd61, %r295, 8;
	add.s64 	%rd53, %rd9, %rd61;
	// begin inline asm
	ld.global.nc.u32 %r84, [%rd53];
	// end inline asm
	add.s64 	%rd54, %rd53, 4;
	// begin inline asm
	ld.global.nc.u32 %r85, [%rd54];
	// end inline asm
	mov.b32 	%f142, %r84;
	mov.b32 	%f143, %r85;
	add.f32 	%f144, %f341, %f142;
	add.f32 	%f145, %f340, %f143;
	add.s64 	%rd55, %rd78, -4100;
	// begin inline asm
	ld.global.nc.u32 %r86, [%rd55];
	// end inline asm
	add.s64 	%rd56, %rd78, -4096;
	// begin inline asm
	ld.global.nc.u32 %r87, [%rd56];
	// end inline asm
	mov.b32 	%f146, %r86;
	mov.b32 	%f147, %r87;
	add.f32 	%f148, %f144, %f146;
	add.f32 	%f149, %f145, %f147;
	add.s64 	%rd57, %rd78, -2052;
	// begin inline asm
	ld.global.nc.u32 %r88, [%rd57];
	// end inline asm
	add.s64 	%rd58, %rd78, -2048;
	// begin inline asm
	ld.global.nc.u32 %r89, [%rd58];
	// end inline asm
	mov.b32 	%f150, %r88;
	mov.b32 	%f151, %r89;
	add.f32 	%f152, %f148, %f150;
	add.f32 	%f153, %f149, %f151;
	add.s64 	%rd59, %rd78, -4;
	// begin inline asm
	ld.global.nc.u32 %r90, [%rd59];
	// end inline asm
	// begin inline asm
	ld.global.nc.u32 %r91, [%rd78];
	// end inline asm
	mov.b32 	%f154, %r90;
	mov.b32 	%f155, %r91;
	add.f32 	%f341, %f152, %f154;
	add.f32 	%f340, %f153, %f155;
	add.s32 	%r294, %r294, 1024;
	add.s64 	%rd78, %rd78, 8192;
	add.s32 	%r295, %r295, 1024;
	setp.lt.s32 	%p11, %r294, %r21;
	@%p11 bra 	$L__BB14_39;
$L__BB14_40:
	// begin inline asm
	mov.u32 %r92, %laneid;
	// end inline asm
	mov.b32 	%r94, %f341;
	mov.b32 	%r100, 1;
	mov.b32 	%r141, 31;
	mov.b32 	%r142, -1;
	// begin inline asm
	shfl.sync.down.b32 %r93, %r94, %r100, %r141, %r142;
	// end inline asm
	mov.b32 	%r99, %f340;
	// begin inline asm
	shfl.sync.down.b32 %r98, %r99, %r100, %r141, %r142;
	// end inline asm
	setp.gt.s32 	%p12, %r92, 30;
	mov.b32 	%f156, %r98;
	mov.b32 	%f157, %r93;
	add.f32 	%f158, %f341, %f157;
	add.f32 	%f159, %f340, %f156;
	selp.f32 	%f160, %f341, %f158, %p12;
	selp.f32 	%f161, %f340, %f159, %p12;
	mov.b32 	%r104, %f160;
	mov.b32 	%r110, 2;
	// begin inline asm
	shfl.sync.down.b32 %r103, %r104, %r110, %r141, %r142;
	// end inline asm
	mov.b32 	%r109, %f161;
	// begin inline asm
	shfl.sync.down.b32 %r108, %r109, %r110, %r141, %r142;
	// end inline asm
	setp.gt.s32 	%p13, %r92, 29;
	mov.b32 	%f162, %r108;
	mov.b32 	%f163, %r103;
	add.f32 	%f164, %f160, %f163;
	add.f32 	%f165, %f161, %f162;
	selp.f32 	%f166, %f160, %f164, %p13;
	selp.f32 	%f167, %f161, %f165, %p13;
	mov.b32 	%r114, %f166;
	mov.b32 	%r120, 4;
	// begin inline asm
	shfl.sync.down.b32 %r113, %r114, %r120, %r141, %r142;
	// end inline asm
	mov.b32 	%r119, %f167;
	// begin inline asm
	shfl.sync.down.b32 %r118, %r119, %r120, %r141, %r142;
	// end inline asm
	setp.gt.s32 	%p14, %r92, 27;
	mov.b32 	%f168, %r118;
	mov.b32 	%f169, %r113;
	add.f32 	%f170, %f166, %f169;
	add.f32 	%f171, %f167, %f168;
	selp.f32 	%f172, %f166, %f170, %p14;
	selp.f32 	%f173, %f167, %f171, %p14;
	mov.b32 	%r124, %f172;
	mov.b32 	%r130, 8;
	// begin inline asm
	shfl.sync.down.b32 %r123, %r124, %r130, %r141, %r142;
	// end inline asm
	mov.b32 	%r129, %f173;
	// begin inline asm
	shfl.sync.down.b32 %r128, %r129, %r130, %r141, %r142;
	// end inline asm
	setp.gt.s32 	%p15, %r92, 23;
	mov.b32 	%f174, %r128;
	mov.b32 	%f175, %r123;
	add.f32 	%f67, %f172, %f175;
	add.f32 	%f68, %f173, %f174;
	selp.f32 	%f345, %f172, %f67, %p15;
	selp.f32 	%f344, %f173, %f68, %p15;
	mov.b32 	%r134, %f345;
	mov.b32 	%r140, 16;
	// begin inline asm
	shfl.sync.down.b32 %r133, %r134, %r140, %r141, %r142;
	// end inline asm
	mov.b32 	%r139, %f344;
	// begin inline asm
	shfl.sync.down.b32 %r138, %r139, %r140, %r141, %r142;
	// end inline asm
	setp.gt.s32 	%p16, %r92, 15;
	@%p16 bra 	$L__BB14_43;
	mov.b32 	%f176, %r138;
	mov.b32 	%f177, %r133;
	add.f32 	%f345, %f67, %f177;
	add.f32 	%f344, %f68, %f176;
	setp.ne.s32 	%p17, %r92, 0;
	@%p17 bra 	$L__BB14_43;
	shr.u32 	%r143, %r16, 2;
	and.b32  	%r144, %r143, 248;
	mov.u32 	%r145, _ZZN3cub18CUB_300001_SM_10006detail6reduce28DeviceReduceSingleTileKernelINS2_10policy_hubIN12ashvardanian17cuda_thrust_fma_t6pair_tEyNS6_18interleaving_add_tEE10Policy1000EPS7_SB_iS8_S7_S7_N4cuda3std3__410__identityEEEvT0_T1_T2_T3_T4_T6_E12temp_storage;
	add.s32 	%r146, %r145, %r144;
	st.shared.f32 	[%r146+8], %f345;
	st.shared.f32 	[%r146+12], %f344;
$L__BB14_43:
	bar.sync 	0;
	setp.ne.s32 	%p18, %r16, 0;
	@%p18 bra 	$L__BB14_45;
	ld.shared.f32 	%f178, [_ZZN3cub18CUB_300001_SM_10006detail6reduce28DeviceReduceSingleTileKernelINS2_10policy_hubIN12ashvardanian17cuda_thrust_fma_t6pair_tEyNS6_18interleaving_add_tEE10Policy1000EPS7_SB_iS8_S7_S7_N4cuda3std3__410__identityEEEvT0_T1_T2_T3_T4_T6_E12temp_storage+16];
	ld.shared.f32 	%f179, [_ZZN3cub18CUB_300001_SM_10006detail6reduce28DeviceReduceSingleTileKernelINS2_10policy_hubIN12ashvardanian17cuda_thrust_fma_t6pair_tEyNS6_18interleaving_add_tEE10Policy1000EPS7_SB_iS8_S7_S7_N4cuda3std3__410__identityEEEvT0_T1_T2_T3_T4_T6_E12temp_storage+20];
	add.f32 	%f180, %f345, %f178;
	add.f32 	%f181, %f344, %f179;
	ld.shared.f32 	%f182, [_ZZN3cub18CUB_300001_SM_10006detail6reduce28DeviceReduceSingleTileKernelINS2_10policy_hubIN12ashvardanian17cuda_thrust_fma_t6pair_tEyNS6_18interleaving_add_tEE10Policy1000EPS7_SB_iS8_S7_S7_N4cuda3std3__410__identityEEEvT0_T1_T2_T3_T4_T6_E12temp_storage+24];
	ld.shared.f32 	%f183, [_ZZN3cub18CUB_300001_SM_10006detail6reduce28DeviceReduceSingleTileKernelINS2_10policy_hubIN12ashvardanian17cuda_thrust_fma_t6pair_tEyNS6_18interleaving_add_tEE10Policy1000EPS7_SB_iS8_S7_S7_N4cuda3std3__410__identityEEEvT0_T1_T2_T3_T4_T6_E12temp_storage+28];
	add.f32 	%f184, %f180, %f182;
	add.f32 	%f185, %f181, %f183;
	ld.shared.f32 	%f186, [_ZZN3cub18CUB_300001_SM_10006detail6reduce28DeviceReduceSingleTileKernelINS2_10policy_hubIN12ashvardanian17cuda_thrust_fma_t6pair_tEyNS6_18interleaving_add_tEE10Policy1000EPS7_SB_iS8_S7_S7_N4cuda3std3__410__identityEEEvT0_T1_T2_T3_T4_T6_E12temp_storage+32];
	ld.shared.f32 	%f187, [_ZZN3cub18CUB_300001_SM_10006detail6reduce28DeviceReduceSingleTileKernelINS2_10policy_hubIN12ashvardanian17cuda_thrust_fma_t6pair_tEyNS6_18interleaving_add_tEE10Policy1000EPS7_SB_iS8_S7_S7_N4cuda3std3__410__identityEEEvT0_T1_T2_T3_T4_T6_E12temp_storage+36];
	add.f32 	%f188, %f184, %f186;
	add.f32 	%f189, %f185, %f187;
	ld.shared.f32 	%f190, [_ZZN3cub18CUB_300001_SM_10006detail6reduce28DeviceReduceSingleTileKernelINS2_10policy_hubIN12ashvardanian17cuda_thrust_fma_t6pair_tEyNS6_18interleaving_add_tEE10Policy1000EPS7_SB_iS8_S7_S7_N4cuda3std3__410__identityEEEvT0_T1_T2_T3_T4_T6_E12temp_storage+40];
	ld.shared.f32 	%f191, [_ZZN3cub18CUB_300001_SM_10006detail6reduce28DeviceReduceSingleTileKernelINS2_10policy_hubIN12ashvardanian17cuda_thrust_fma_t6pair_tEyNS6_18interleaving_add_tEE10Policy1000EPS7_SB_iS8_S7_S7_N4cuda3std3__410__identityEEEvT0_T1_T2_T3_T4_T6_E12temp_storage+44];
	add.f32 	%f192, %f188, %f190;
	add.f32 	%f193, %f189, %f191;
	ld.shared.f32 	%f194, [_ZZN3cub18CUB_300001_SM_10006detail6reduce28DeviceReduceSingleTileKernelINS2_10policy_hubIN12ashvardanian17cuda_thrust_fma_t6pair_tEyNS6_18interleaving_add_tEE10Policy1000EPS7_SB_iS8_S7_S7_N4cuda3std3__410__identityEEEvT0_T1_T2_T3_T4_T6_E12temp_storage+48];
	ld.shared.f32 	%f195, [_ZZN3cub18CUB_300001_SM_10006detail6reduce28DeviceReduceSingleTileKernelINS2_10policy_hubIN12ashvardanian17cuda_thrust_fma_t6pair_tEyNS6_18interleaving_add_tEE10Policy1000EPS7_SB_iS8_S7_S7_N4cuda3std3__410__identityEEEvT0_T1_T2_T3_T4_T6_E12temp_storage+52];
	add.f32 	%f196, %f192, %f194;
	add.f32 	%f197, %f193, %f195;
	ld.shared.f32 	%f198, [_ZZN3cub18CUB_300001_SM_10006detail6reduce28DeviceReduceSingleTileKernelINS2_10policy_hubIN12ashvardanian17cuda_thrust_fma_t6pair_tEyNS6_18interleaving_add_tEE10Policy1000EPS7_SB_iS8_S7_S7_N4cuda3std3__410__identityEEEvT0_T1_T2_T3_T4_T6_E12temp_storage+56];
	ld.shared.f32 	%f199, [_ZZN3cub18CUB_300001_SM_10006detail6reduce28DeviceReduceSingleTileKernelINS2_10policy_hubIN12ashvardanian17cuda_thrust_fma_t6pair_tEyNS6_18interleaving_add_tEE10Policy1000EPS7_SB_iS8_S7_S7_N4cuda3std3__410__identityEEEvT0_T1_T2_T3_T4_T6_E12temp_storage+60];
	add.f32 	%f200, %f196, %f198;
	add.f32 	%f201, %f197, %f199;
	ld.shared.f32 	%f202, [_ZZN3cub18CUB_300001_SM_10006detail6reduce28DeviceReduceSingleTileKernelINS2_10policy_hubIN12ashvardanian17cuda_thrust_fma_t6pair_tEyNS6_18interleaving_add_tEE10Policy1000EPS7_SB_iS8_S7_S7_N4cuda3std3__410__identityEEEvT0_T1_T2_T3_T4_T6_E12temp_storage+64];
	ld.shared.f32 	%f203, [_ZZN3cub18CUB_300001_SM_10006detail6reduce28DeviceReduceSingleTileKernelINS2_10policy_hubIN12ashvardanian17cuda_thrust_fma_t6pair_tEyNS6_18interleaving_add_tEE10Policy1000EPS7_SB_iS8_S7_S7_N4cuda3std3__410__identityEEEvT0_T1_T2_T3_T4_T6_E12temp_storage+68];
	add.f32 	%f345, %f200, %f202;
	add.f32 	%f344, %f201, %f203;
$L__BB14_45:
	mov.u32 	%r282, %tid.x;
	setp.ne.s32 	%p49, %r282, 0;
	@%p49 bra 	$L__BB14_47;
	add.f32 	%f312, %f79, %f345;
	add.f32 	%f313, %f80, %f344;
	st.global.f32 	[%rd1], %f312;
	st.global.f32 	[%rd1+4], %f313;
$L__BB14_47:
	ret;

}
	// .globl	_ZN3cub18CUB_300001_SM_10006detail6reduce28DeviceReduceSingleTileKernelINS2_10policy_hubIfjN4cuda3std3__44plusIvEEE10Policy1000EPfSC_jS9_ffNS7_10__identityEEEvT0_T1_T2_T3_T4_T6_
.visible .entry _ZN3cub18CUB_300001_SM_10006detail6reduce28DeviceReduceSingleTileKernelINS2_10policy_hubIfjN4cuda3std3__44plusIvEEE10Policy1000EPfSC_jS9_ffNS7_10__identityEEEvT0_T1_T2_T3_T4_T6_(
	.param .u64 .ptr .align 1 _ZN3cub18CUB_300001_SM_10006detail6reduce28DeviceReduceSingleTileKernelINS2_10policy_hubIfjN4cuda3std3__44plusIvEEE10Policy1000EPfSC_jS9_ffNS7_10__identityEEEvT0_T1_T2_T3_T4_T6__param_0,
	.param .u64 .ptr .align 1 _ZN3cub18CUB_300001_SM_10006detail6reduce28DeviceReduceSingleTileKernelINS2_10policy_hubIfjN4cuda3std3__44plusIvEEE10Policy1000EPfSC_jS9_ffNS7_10__identityEEEvT0_T1_T2_T3_T4_T6__param_1,
	.param .u32 _ZN3cub18CUB_300001_SM_10006detail6reduce28DeviceReduceSingleTileKernelINS2_10policy_hubIfjN4cuda3std3__44plusIvEEE10Policy1000EPfSC_jS9_ffNS7_10__identityEEEvT0_T1_T2_T3_T4_T6__param_2,
	.param .align 1 .b8 _ZN3cub18CUB_300001_SM_10006detail6reduce28DeviceReduceSingleTileKernelINS2_10policy_hubIfjN4cuda3std3__44plusIvEEE10Policy1000EPfSC_jS9_ffNS7_10__identityEEEvT0_T1_T2_T3_T4_T6__param_3[1],
	.param .f32 _ZN3cub18CUB_300001_SM_10006detail6reduce28DeviceReduceSingleTileKernelINS2_10policy_hubIfjN4cuda3std3__44plusIvEEE10Policy1000EPfSC_jS9_ffNS7_10__identityEEEvT0_T1_T2_T3_T4_T6__param_4,
	.param .align 1 .b8 _ZN3cub18CUB_300001_SM_10006detail6reduce28DeviceReduceSingleTileKernelINS2_10policy_hubIfjN4cuda3std3__44plusIvEEE10Policy1000EPfSC_jS9_ffNS7_10__identityEEEvT0_T1_T2_T3_T4_T6__param_5[1]
)
.maxntid 512
.minnctapersm 1
{
	.reg .pred 	%p<83>;
	.reg .b32 	%r<351>;
	.reg .b32 	%f<537>;
	.reg .b64 	%rd<130>;
	// demoted variable
	.shared .align 4 .b8 _ZZN3cub18CUB_300001_SM_10006detail6reduce28DeviceReduceSingleTileKernelINS2_10policy_hubIfjN4cuda3std3__44plusIvEEE10Policy1000EPfSC_jS9_ffNS7_10__identityEEEvT0_T1_T2_T3_T4_T6_E12temp_storage[84];
	ld.param.u64 	%rd15, [_ZN3cub18CUB_300001_SM_10006detail6reduce28DeviceReduceSingleTileKernelINS2_10policy_hubIfjN4cuda3std3__44plusIvEEE10Policy1000EPfSC_jS9_ffNS7_10__identityEEEvT0_T1_T2_T3_T4_T6__param_0];
	ld.param.u64 	%rd16, [_ZN3cub18CUB_300001_SM_10006detail6reduce28DeviceReduceSingleTileKernelINS2_10policy_hubIfjN4cuda3std3__44plusIvEEE10Policy1000EPfSC_jS9_ffNS7_10__identityEEEvT0_T1_T2_T3_T4_T6__param_1];
	ld.param.u32 	%r70, [_ZN3cub18CUB_300001_SM_10006detail6reduce28DeviceReduceSingleTileKernelINS2_10policy_hubIfjN4cuda3std3__44plusIvEEE10Policy1000EPfSC_jS9_ffNS7_10__identityEEEvT0_T1_T2_T3_T4_T6__param_2];
	ld.param.f32 	%f54, [_ZN3cub18CUB_300001_SM_10006detail6reduce28DeviceReduceSingleTileKernelINS2_10policy_hubIfjN4cuda3std3__44plusIvEEE10Policy1000EPfSC_jS9_ffNS7_10__identityEEEvT0_T1_T2_T3_T4_T6__param_4];
	cvta.to.global.u64 	%rd1, %rd16;
	setp.ne.s32 	%p1, %r70, 0;
	@%p1 bra 	$L__BB15_3;
	mov.u32 	%r324, %tid.x;
	setp.ne.s32 	%p82, %r324, 0;
	@%p82 bra 	$L__BB15_76;
	st.global.f32 	[%rd1], %f54;
	bra.uni 	$L__BB15_76;
$L__BB15_3:
	and.b64  	%rd17, %rd15, 7;
	setp.ne.s64 	%p2, %rd17, 0;
	@%p2 bra 	$L__BB15_39;
	setp.gt.u32 	%p42, %r70, 8191;
	@%p42 bra 	$L__BB15_23;
	mov.u32 	%r1, %tid.x;
	setp.ge.u32 	%p54, %r1, %r70;
	mov.f32 	%f515, 0f00000000;
	mov.u32 	%r328, %r1;
	@%p54 bra 	$L__BB15_7;
	mul.wide.u32 	%rd118, %r1, 4;
	add.s64 	%rd117, %rd15, %rd118;
	// begin inline asm
	ld.global.nc.u32 %r268, [%rd117];
	// end inline asm
	mov.b32 	%f515, %r268;
	add.s32 	%r328, %r1, 512;
$L__BB15_7:
	setp.ge.u32 	%p55, %r328, %r70;
	@%p55 bra 	$L__BB15_14;
	not.b32 	%r269, %r328;
	add.s32 	%r4, %r70, %r269;
	and.b32  	%r270, %r4, 1536;
	setp.eq.s32 	%p56, %r270, 1536;
	@%p56 bra 	$L__BB15_11;
	mul.wide.u32 	%rd119, %r328, 4;
	add.s64 	%rd126, %rd15, %rd119;
	shr.u32 	%r271, %r4, 9;
	add.s32 	%r272, %r271, 1;
	and.b32  	%r273, %r272, 3;
	neg.s32 	%r326, %r273;
$L__BB15_10:
	.pragma "nounroll";
	// begin inline asm
	ld.global.nc.u32 %r274, [%rd126];
	// end inline asm
	mov.b32 	%f398, %r274;
	add.f32 	%f515, %f515, %f398;
	add.s32 	%r328, %r328, 512;
	add.s64 	%rd126, %rd126, 2048;
	add.s32 	%r326, %r326, 1;
	setp.ne.s32 	%p57, %r326, 0;
	@%p57 bra 	$L__BB15_10;
$L__BB15_11:
	setp.lt.u32 	%p58, %r4, 1536;
	@%p58 bra 	$L__BB15_14;
	mul.wide.u32 	%rd121, %r328, 4;
	add.s64 	%rd127, %rd15, %rd121;
$L__BB15_13:
	// begin inline asm
	ld.global.nc.u32 %r275, [%rd127];
	// end inline asm
	mov.b32 	%f399, %r275;
	add.f32 	%f400, %f515, %f399;
	add.s64 	%rd123, %rd127, 2048;
	// begin inline asm
	ld.global.nc.u32 %r276, [%rd123];
	// end inline asm
	mov.b32 	%f401, %r276;
	add.f32 	%f402, %f400, %f401;
	add.s64 	%rd124, %rd127, 4096;
	// begin inline asm
	ld.global.nc.u32 %r277, [%rd124];
	// end inline asm
	mov.b32 	%f403, %r277;
	add.f32 	%f404, %f402, %f403;
	add.s64 	%rd125, %rd127, 6144;
	// begin inline asm
	ld.global.nc.u32 %r278, [%rd125];
	// end inline asm
	mov.b32 	%f405, %r278;
	add.f32 	%f515, %f404, %f405;
	add.s32 	%r328, %r328, 2048;
	add.s64 	%rd127, %rd127, 8192;
	setp.lt.s32 	%p59, %r328, %r70;
	@%p59 bra 	$L__BB15_13;
$L__BB15_14:
	setp.lt.u32 	%p60, %r70, 512;
	@%p60 bra 	$L__BB15_19;
	// begin inline asm
	mov.u32 %r303, %laneid;
	// end inline asm
	mov.b32 	%r304, 1;
	mov.b32 	%r317, 31;
	mov.b32 	%r318, -1;
	// begin inline asm
	{  .reg .f32 r0;  .reg .pred p;  shfl.sync.down.b32 r0|p, %f515, %r304, %r317, %r318;  @p add.f32 r0, r0, %f515;  mov.f32 %f465, r0;}
	// end inline asm
	mov.b32 	%r307, 2;
	// begin inline asm
	{  .reg .f32 r0;  .reg .pred p;  shfl.sync.down.b32 r0|p, %f465, %r307, %r317, %r318;  @p add.f32 r0, r0, %f465;  mov.f32 %f468, r0;}
	// end inline asm
	mov.b32 	%r310, 4;
	// begin inline asm
	{  .reg .f32 r0;  .reg .pred p;  shfl.sync.down.b32 r0|p, %f468, %r310, %r317, %r318;  @p add.f32 r0, r0, %f468;  mov.f32 %f471, r0;}
	// end inline asm
	mov.b32 	%r313, 8;
	// begin inline asm
	{  .reg .f32 r0;  .reg .pred p;  shfl.sync.down.b32 r0|p, %f471, %r313, %r317, %r318;  @p add.f32 r0, r0, %f471;  mov.f32 %f474, r0;}
	// end inline asm
	mov.b32 	%r316, 16;
	// begin inline asm
	{  .reg .f32 r0;  .reg .pred p;  shfl.sync.down.b32 r0|p, %f474, %r316, %r317, %r318;  @p add.f32 r0, r0, %f474;  mov.f32 %f536, r0;}
	// end inline asm
	setp.ne.s32 	%p79, %r303, 0;
	@%p79 bra 	$L__BB15_17;
	shr.u32 	%r319, %r1, 3;
	and.b32  	%r320, %r319, 124;
	mov.u32 	%r321, _ZZN3cub18CUB_300001_SM_10006detail6reduce28DeviceReduceSingleTileKernelINS2_10policy_hubIfjN4cuda3std3__44plusIvEEE10Policy1000EPfSC_jS9_ffNS7_10__identityEEEvT0_T1_T2_T3_T4_T6_E12temp_storage;
	add.s32 	%r322, %r321, %r320;
	st.shared.f32 	[%r322+16], %f536;
$L__BB15_17:
	bar.sync 	0;
	setp.ne.s32 	%p80, %r1, 0;
	@%p80 bra 	$L__BB15_74;
	ld.shared.f32 	%f480, [_ZZN3cub18CUB_300001_SM_10006detail6reduce28DeviceReduceSingleTileKernelINS2_10policy_hubIfjN4cuda3std3__44plusIvEEE10Policy1000EPfSC_jS9_ffNS7_10__identityEEEvT0_T1_T2_T3_T4_T6_E12temp_storage+20];
	add.f32 	%f481, %f536, %f480;
	ld.shared.f32 	%f482, [_ZZN3cub18CUB_300001_SM_10006detail6reduce28DeviceReduceSingleTileKernelINS2_10policy_hubIfjN4cuda3std3__44plusIvEEE10Policy1000EPfSC_jS9_ffNS7_10__identityEEEvT0_T1_T2_T3_T4_T6_E12temp_storage+24];
	add.f32 	%f483, %f481, %f482;
	ld.shared.f32 	%f484, [_ZZN3cub18CUB_300001_SM_10006detail6reduce28DeviceReduceSingleTileKernelINS2_10policy_hubIfjN4cuda3std3__44plusIvEEE10Policy1000EPfSC_jS9_ffNS7_10__identityEEEvT0_T1_T2_T3_T4_T6_E12temp_storage+28];
	add.f32 	%f485, %f483, %f484;
	ld.shared.f32 	%f486, [_ZZN3cub18CUB_300001_SM_10006detail6reduce28DeviceReduceSingleTileKernelINS2_10policy_hubIfjN4cuda3std3__44plusIvEEE10Policy1000EPfSC_jS9_ffNS7_10__identityEEEvT0_T1_T2_T3_T4_T6_E12temp_storage+32];
	add.f32 	%f487, %f485, %f486;
	ld.shared.f32 	%f488, [_ZZN3cub18CUB_300001_SM_10006detail6reduce28DeviceReduceSingleTileKernelINS2_10policy_hubIfjN4cuda3std3__44plusIvEEE10Policy1000EPfSC_jS9_ffNS7_10__identityEEEvT0_T1_T2_T3_T4_T6_E12temp_storage+36];
	add.f32 	%f489, %f487, %f488;
	ld.shared.f32 	%f490, [_ZZN3cub18CUB_300001_SM_10006detail6reduce28DeviceReduceSingleTileKernelINS2_10policy_hubIfjN4cuda3std3__44plusIvEEE10Policy1000EPfSC_jS9_ffNS7_10__identityEEEvT0_T1_T2_T3_T4_T6_E12temp_storage+40];
	add.f32 	%f491, %f489, %f490;
	ld.shared.f32 	%f492, [_ZZN3cub18CUB_300001_SM_10006detail6reduce28DeviceReduceSingleTileKernelINS2_10policy_hubIfjN4cuda3std3__44plusIvEEE10Policy1000EPfSC_jS9_ffNS7_10__identityEEEvT0_T1_T2_T3_T4_T6_E12temp_storage+44];
	add.f32 	%f493, %f491, %f492;
	ld.shared.f32 	%f494, [_ZZN3cub18CUB_300001_SM_10006detail6reduce28DeviceReduceSingleTileKernelINS2_10policy_hubIfjN4cuda3std3__44plusIvEEE10Policy1000EPfSC_jS9_ffNS7_10__identityEEEvT0_T1_T2_T3_T4_T6_E12temp_storage+48];
	add.f32 	%f495, %f493, %f494;
	ld.shared.f32 	%f496, [_ZZN3cub18CUB_300001_SM_10006detail6reduce28DeviceReduceSingleTileKernelINS2_10policy_hubIfjN4cuda3std3__44plusIvEEE10Policy1000EPfSC_jS9_ffNS7_10__identityEEEvT0_T1_T2_T3_T4_T6_E12temp_storage+52];
	add.f32 	%f497, %f495, %f496;
	ld.shared.f32 	%f498, [_ZZN3cub18CUB_300001_SM_10006detail6reduce28DeviceReduceSingleTileKernelINS2_10policy_hubIfjN4cuda3std3__44plusIvEEE10Policy1000EPfSC_jS9_ffNS7_10__identityEEEvT0_T1_T2_T3_T4_T6_E12temp_storage+56];
	add.f32 	%f499, %f497, %f498;
	ld.shared.f32 	%f500, [_ZZN3cub18CUB_300001_SM_10006detail6reduce28DeviceReduceSingleTileKernelINS2_10policy_hubIfjN4cuda3std3__44plusIvEEE10Policy1000EPfSC_jS9_ffNS7_10__identityEEEvT0_T1_T2_T3_T4_T6_E12temp_storage+60];
	add.f32 	%f501, %f499, %f500;
	ld.shared.f32 	%f502, [_ZZN3cub18CUB_300001_SM_10006detail6reduce28DeviceReduceSingleTileKernelINS2_10policy_hubIfjN4cuda3std3__44plusIvEEE10Policy1000EPfSC_jS9_ffNS7_10__identityEEEvT0_T1_T2_T3_T4_T6_E12temp_storage+64];
	add.f32 	%f503, %f501, %f502;
	ld.shared.f32 	%f504, [_ZZN3cub18CUB_300001_SM_10006detail6reduce28DeviceReduceSingleTileKernelINS2_10policy_hubIfjN4cuda3std3__44plusIvEEE10Policy1000EPfSC_jS9_ffNS7_10__identityEEEvT0_T1_T2_T3_T4_T6_E12temp_storage+68];
	add.f32 	%f505, %f503, %f504;
	ld.shared.f32 	%f506, [_ZZN3cub18CUB_300001_SM_10006detail6reduce28DeviceReduceSingleTileKernelINS2_10policy_hubIfjN4cuda3std3__44plusIvEEE10Policy1000EPfSC_jS9_ffNS7_10__identityEEEvT0_T1_T2_T3_T4_T6_E12temp_storage+72];
	add.f32 	%f507, %f505, %f506;
	ld.shared.f32 	%f508, [_ZZN3cub18CUB_300001_SM_10006detail6reduce28DeviceReduceSingleTileKernelINS2_10policy_hubIfjN4cuda3std3__44plusIvEEE10Policy1000EPfSC_jS9_ffNS7_10__identityEEEvT0_T1_T2_T3_T4_T6_E12temp_storage+76];
	add.f32 	%f536, %f507, %f508;
	bra.uni 	$L__BB15_74;
$L__BB15_19:
	// begin inline asm
	mov.u32 %r279, %laneid;
	// end inline asm
	and.b32  	%r295, %r1, 992;
	add.s32 	%r296, %r295, 32;
	setp.gt.u32 	%p61, %r296, %r70;
	not.b32 	%r297, %r295;
	add.s32 	%r298, %r70, %r297;
	selp.b32 	%r293, %r298, 31, %p61;
	mov.b32 	%r280, 1;
	mov.b32 	%r294, -1;
	// begin inline asm
	{  .reg .f32 r0;  .reg .pred p;  shfl.sync.down.b32 r0|p, %f515, %r280, %r293, %r294;  @p add.f32 r0, r0, %f515;  mov.f32 %f406, r0;}
	// end inline asm
	mov.b32 	%r283, 2;
	// begin inline asm
	{  .reg .f32 r0;  .reg .pred p;  shfl.sync.down.b32 r0|p, %f406, %r283, %r293, %r294;  @p add.f32 r0, r0, %f406;  mov.f32 %f409, r0;}
	// end inline asm
	mov.b32 	%r286, 4;
	// begin inline asm
	{  .reg .f32 r0;  .reg .pred p;  shfl.sync.down.b32 r0|p, %f409, %r286, %r293, %r294;  @p add.f32 r0, r0, %f409;  mov.f32 %f412, r0;}
	// end inline asm
	mov.b32 	%r289, 8;
	// begin inline asm
	{  .reg .f32 r0;  .reg .pred p;  shfl.sync.down.b32 r0|p, %f412, %r289, %r293, %r294;  @p add.f32 r0, r0, %f412;  mov.f32 %f415, r0;}
	// end inline asm
	mov.b32 	%r292, 16;
	// begin inline asm
	{  .reg .f32 r0;  .reg .pred p;  shfl.sync.down.b32 r0|p, %f415, %r292, %r293, %r294;  @p add.f32 r0, r0, %f415;  mov.f32 %f536, r0;}
	// end inline asm
	setp.ne.s32 	%p62, %r279, 0;
	@%p62 bra 	$L__BB15_21;
	shr.u32 	%r299, %r1, 3;
	and.b32  	%r300, %r299, 124;
	mov.u32 	%r301, _ZZN3cub18CUB_300001_SM_10006detail6reduce28DeviceReduceSingleTileKernelINS2_10policy_hubIfjN4cuda3std3__44plusIvEEE10Policy1000EPfSC_jS9_ffNS7_10__identityEEEvT0_T1_T2_T3_T4_T6_E12temp_storage;
	add.s32 	%r302, %r301, %r300;
	st.shared.f32 	[%r302+16], %f536;
$L__BB15_21:
	bar.sync 	0;
	setp.ne.s32 	%p63, %r1, 0;
	@%p63 bra 	$L__BB15_74;
	setp.gt.u32 	%p64, %r70, 32;
	ld.shared.f32 	%f421, [_ZZN3cub18CUB_300001_SM_10006detail6reduce28DeviceReduceSingleTileKernelINS2_10policy_hubIfjN4cuda3std3__44plusIvEEE10Policy1000EPfSC_jS9_ffNS7_10__identityEEEvT0_T1_T2_T3_T4_T6_E12temp_storage+20];
	add.f32 	%f422, %f536, %f421;
	selp.f32 	%f423, %f422, %f536, %p64;
	setp.gt.u32 	%p65, %r70, 64;
	ld.shared.f32 	%f424, [_ZZN3cub18CUB_300001_SM_10006detail6reduce28DeviceReduceSingleTileKernelINS2_10policy_hubIfjN4cuda3std3__44plusIvEEE10Policy1000EPfSC_jS9_ffNS7_10__identityEEEvT0_T1_T2_T3_T4_T6_E12temp_storage+24];
	add.f32 	%f425, %f424, %f423;
	selp.f32 	%f426, %f425, %f423, %p65;
	setp.gt.u32 	%p66, %r70, 96;
	ld.shared.f32 	%f427, [_ZZN3cub18CUB_300001_SM_10006detail6reduce28DeviceReduceSingleTileKernelINS2_10policy_hubIfjN4cuda3std3__44plusIvEEE10Policy1000EPfSC_jS9_ffNS7_10__identityEEEvT0_T1_T2_T3_T4_T6_E12temp_storage+28];
	add.f32 	%f428, %f427, %f426;
	selp.f32 	%f429, %f428, %f426, %p66;
	setp.gt.u32 	%p67, %r70, 128;
	ld.shared.f32 	%f430, [_ZZN3cub18CUB_300001_SM_10006detail6reduce28DeviceReduceSingleTileKernelINS2_10policy_hubIfjN4cuda3std3__44plusIvEEE10Policy1000EPfSC_jS9_ffNS7_10__identityEEEvT0_T1_T2_T3_T4_T6_E12temp_storage+32];
	add.f32 	%f431, %f430, %f429;
	selp.f32 	%f432, %f431, %f429, %p67;
	setp.gt.u32 	%p68, %r70, 160;
	ld.shared.f32 	%f433, [_ZZN3cub18CUB_300001_SM_10006detail6reduce28DeviceReduceSingleTileKernelINS2_10policy_hubIfjN4cuda3std3__44plusIvEEE10Policy1000EPfSC_jS9_ffNS7_10__identityEEEvT0_T1_T2_T3_T4_T6_E12temp_storage+36];
	add.f32 	%f434, %f433, %f432;
	selp.f32 	%f435, %f434, %f432, %p68;
	setp.gt.u32 	%p69, %r70, 192;
	ld.shared.f32 	%f436, [_ZZN3cub18CUB_300001_SM_10006detail6reduce28DeviceReduceSingleTileKernelINS2_10policy_hubIfjN4cuda3std3__44plusIvEEE10Policy1000EPfSC_jS9_ffNS7_10__identityEEEvT0_T1_T2_T3_T4_T6_E12temp_storage+40];
	add.f32 	%f437, %f436, %f435;
	selp.f32 	%f438, %f437, %f435, %p69;
	setp.gt.u32 	%p70, %r70, 224;
	ld.shared.f32 	%f439, [_ZZN3cub18CUB_300001_SM_10006detail6reduce28DeviceReduceSingleTileKernelINS2_10policy_hubIfjN4cuda3std3__44plusIvEEE10Policy1000EPfSC_jS9_ffNS7_10__identityEEEvT0_T1_T2_T3_T4_T6_E12temp_storage+44];
	add.f32 	%f440, %f439, %f438;
	selp.f32 	%f441, %f440, %f438, %p70;
	setp.gt.u32 	%p71, %r70, 256;
	ld.shared.f32 	%f442, [_ZZN3cub18CUB_300001_SM_10006detail6reduce28DeviceReduceSingleTileKernelINS2_10policy_hubIfjN4cuda3std3__44plusIvEEE10Policy1000EPfSC_jS9_ffNS7_10__identityEEEvT0_T1_T2_T3_T4_T6_E12temp_storage+48];
	add.f32 	%f443, %f442, %f441;
	selp.f32 	%f444, %f443, %f441, %p71;
	setp.gt.u32 	%p72, %r70, 288;
	ld.shared.f32 	%f445, [_ZZN3cub18CUB_300001_SM_10006detail6reduce28DeviceReduceSingleTileKernelINS2_10policy_hubIfjN4cuda3std3__44plusIvEEE10Policy1000EPfSC_jS9_ffNS7_10__identityEEEvT0_T1_T2_T3_T4_T6_E12temp_storage+52];
	add.f32 	%f446, %f445, %f444;
	selp.f32 	%f447, %f446, %f444, %p72;
	setp.gt.u32 	%p73, %r70, 320;
	ld.shared.f32 	%f448, [_ZZN3cub18CUB_300001_SM_10006detail6reduce28DeviceReduceSingleTileKernelINS2_10policy_hubIfjN4cuda3std3__44plusIvEEE10Policy1000EPfSC_jS9_ffNS7_10__identityEEEvT0_T1_T2_T3_T4_T6_E12temp_storage+56];
	add.f32 	%f449, %f448, %f447;
	selp.f32 	%f450, %f449, %f447, %p73;
	setp.gt.u32 	%p74, %r70, 352;
	ld.shared.f32 	%f451, [_ZZN3cub18CUB_300001_SM_10006detail6reduce28DeviceReduceSingleTileKernelINS2_10policy_hubIfjN4cuda3std3__44plusIvEEE10Policy1000EPfSC_jS9_ffNS7_10__identityEEEvT0_T1_T2_T3_T4_T6_E12temp_storage+60];
	add.f32 	%f452, %f451, %f450;
	selp.f32 	%f453, %f452, %f450, %p74;
	setp.gt.u32 	%p75, %r70, 384;
	ld.shared.f32 	%f454, [_ZZN3cub18CUB_300001_SM_10006detail6reduce28DeviceReduceSingleTileKernelINS2_10policy_hubIfjN4cuda3std3__44plusIvEEE10Policy1000EPfSC_jS9_ffNS7_10__identityEEEvT0_T1_T2_T3_T4_T6_E12temp_storage+64];
	add.f32 	%f455, %f454, %f453;
	selp.f32 	%f456, %f455, %f453, %p75;
	setp.gt.u32 	%p76, %r70, 416;
	ld.shared.f32 	%f457, [_ZZN3cub18CUB_300001_SM_10006detail6reduce28DeviceReduceSingleTileKernelINS2_10policy_hubIfjN4cuda3std3__44plusIvEEE10Policy1000EPfSC_jS9_ffNS7_10__identityEEEvT0_T1_T2_T3_T4_T6_E12temp_storage+68];
	add.f32 	%f458, %f457, %f456;
	selp.f32 	%f459, %f458, %f456, %p76;
	setp.gt.u32 	%p77, %r70, 448;
	ld.shared.f32 	%f460, [_ZZN3cub18CUB_300001_SM_10006detail6reduce28DeviceReduceSingleTileKernelINS2_10policy_hubIfjN4cuda3std3__44plusIvEEE10Policy1000EPfSC_jS9_ffNS7_10__identityEEEvT0_T1_T2_T3_T4_T6_E12temp_storage+72];
	add.f32 	%f461, %f460, %f459;
	selp.f32 	%f462, %f461, %f459, %p77;
	setp.gt.u32 	%p78, %r70, 480;
	ld.shared.f32 	%f463, [_ZZN3cub18CUB_300001_SM_10006detail6reduce28DeviceReduceSingleTileKernelINS2_10policy_hubIfjN4cuda3std3__44plusIvEEE10Policy1000EPfSC_jS9_ffNS7_10__identityEEEvT0_T1_T2_T3_T4_T6_E12temp_storage+76];
	add.f32 	%f464, %f463, %f462;
	selp.f32 	%f536, %f464, %f462, %p78;
	bra.uni 	$L__BB15_74;
$L__BB15_23:
	mov.u32 	%r13, %tid.x;
	shl.b32 	%r14, %r13, 1;
	mul.wide.u32 	%rd89, %r14, 4;
	add.s64 	%rd74, %rd15, %rd89;
	// begin inline asm
	ld.global.nc.u64 %rd73, [%rd74];
	// end inline asm
	mov.b64 	{%r198, %r199}, %rd73;
	mov.b32 	%f282, %r199;
	mov.b32 	%f283, %r198;
	add.s64 	%rd76, %rd74, 4096;
	// begin inline asm
	ld.global.nc.u64 %rd75, [%rd76];
	// end inline asm
	mov.b64 	{%r200, %r201}, %rd75;
	mov.b32 	%f284, %r201;
	mov.b32 	%f285, %r200;
	add.s64 	%rd78, %rd74, 8192;
	// begin inline asm
	ld.global.nc.u64 %rd77, [%rd78];
	// end inline asm
	mov.b64 	{%r202, %r203}, %rd77;
	mov.b32 	%f286, %r203;
	mov.b32 	%f287, %r202;
	add.s64 	%rd80, %rd74, 12288;
	// begin inline asm
	ld.global.nc.u64 %rd79, [%rd80];
	// end inline asm
	mov.b64 	{%r204, %r205}, %rd79;
	mov.b32 	%f288, %r205;
	mov.b32 	%f289, %r204;
	add.s64 	%rd82, %rd74, 16384;
	// begin inline asm
	ld.global.nc.u64 %rd81, [%rd82];
	// end inline asm
	mov.b64 	{%r206, %r207}, %rd81;
	mov.b32 	%f290, %r207;
	mov.b32 	%f291, %r206;
	add.s64 	%rd84, %rd74, 20480;
	// begin inline asm
	ld.global.nc.u64 %rd83, [%rd84];
	// end inline asm
	mov.b64 	{%r208, %r209}, %rd83;
	mov.b32 	%f292, %r209;
	mov.b32 	%f293, %r208;
	add.s64 	%rd86, %rd74, 24576;
	// begin inline asm
	ld.global.nc.u64 %rd85, [%rd86];
	// end inline asm
	mov.b64 	{%r210, %r211}, %rd85;
	mov.b32 	%f294, %r211;
	mov.b32 	%f295, %r210;
	add.s64 	%rd88, %rd74, 28672;
	// begin inline asm
	ld.global.nc.u64 %rd87, [%rd88];
	// end inline asm
	mov.b64 	{%r212, %r213}, %rd87;
	mov.b32 	%f296, %r213;
	mov.b32 	%f297, %r212;
	add.f32 	%f298, %f283, %f282;
	add.f32 	%f299, %f285, %f284;
	add.f32 	%f300, %f287, %f286;
	add.f32 	%f301, %f289, %f288;
	add.f32 	%f302, %f291, %f290;
	add.f32 	%f303, %f293, %f292;
	add.f32 	%f304, %f295, %f294;
	add.f32 	%f305, %f297, %f296;
	add.f32 	%f306, %f298, %f299;
	add.f32 	%f307, %f300, %f301;
	add.f32 	%f308, %f302, %f303;
	add.f32 	%f309, %f304, %f305;
	add.f32 	%f310, %f306, %f307;
	add.f32 	%f311, %f308, %f309;
	add.f32 	%f522, %f310, %f311;
	add.s32 	%r15, %r70, -8192;
	setp.lt.u32 	%p43, %r15, 8192;
	mov.b32 	%r331, 8192;
	@%p43 bra 	$L__BB15_27;
	mov.b32 	%r331, 8192;
$L__BB15_25:
	add.s32 	%r215, %r331, %r14;
	mul.wide.u32 	%rd106, %r215, 4;
	add.s64 	%rd91, %rd15, %rd106;
	// begin inline asm
	ld.global.nc.u64 %rd90, [%rd91];
	// end inline asm
	mov.b64 	{%r216, %r217}, %rd90;
	mov.b32 	%f312, %r217;
	mov.b32 	%f313, %r216;
	add.s64 	%rd93, %rd91, 4096;
	// begin inline asm
	ld.global.nc.u64 %rd92, [%rd93];
	// end inline asm
	mov.b64 	{%r218, %r219}, %rd92;
	mov.b32 	%f314, %r219;
	mov.b32 	%f315, %r218;
	add.s64 	%rd95, %rd91, 8192;
	// begin inline asm
	ld.global.nc.u64 %rd94, [%rd95];
	// end inline asm
	mov.b64 	{%r220, %r221}, %rd94;
	mov.b32 	%f316, %r221;
	mov.b32 	%f317, %r220;
	add.s64 	%rd97, %rd91, 12288;
	// begin inline asm
	ld.global.nc.u64 %rd96, [%rd97];
	// end inline asm
	mov.b64 	{%r222, %r223}, %rd96;
	mov.b32 	%f318, %r223;
	mov.b32 	%f319, %r222;
	add.s64 	%rd99, %rd91, 16384;
	// begin inline asm
	ld.global.nc.u64 %rd98, [%rd99];
	// end inline asm
	mov.b64 	{%r224, %r225}, %rd98;
	mov.b32 	%f320, %r225;
	mov.b32 	%f321, %r224;
	add.s64 	%rd101, %rd91, 20480;
	// begin inline asm
	ld.global.nc.u64 %rd100, [%rd101];
	// end inline asm
	mov.b64 	{%r226, %r227}, %rd100;
	mov.b32 	%f322, %r227;
	mov.b32 	%f323, %r226;
	add.s64 	%rd103, %rd91, 24576;
	// begin inline asm
	ld.global.nc.u64 %rd102, [%rd103];
	// end inline asm
	mov.b64 	{%r228, %r229}, %rd102;
	mov.b32 	%f324, %r229;
	mov.b32 	%f325, %r228;
	add.s64 	%rd105, %rd91, 28672;
	// begin inline asm
	ld.global.nc.u64 %rd104, [%rd105];
	// end inline asm
	mov.b64 	{%r230, %r231}, %rd104;
	mov.b32 	%f326, %r231;
	mov.b32 	%f327, %r230;
	add.f32 	%f328, %f522, %f313;
	add.f32 	%f329, %f312, %f315;
	add.f32 	%f330, %f314, %f317;
	add.f32 	%f331, %f316, %f319;
	add.f32 	%f332, %f318, %f321;
	add.f32 	%f333, %f320, %f323;
	add.f32 	%f334, %f322, %f325;
	add.f32 	%f335, %f324, %f327;
	add.f32 	%f336, %f328, %f329;
	add.f32 	%f337, %f330, %f331;
	add.f32 	%f338, %f332, %f333;
	add.f32 	%f339, %f334, %f335;
	add.f32 	%f340, %f336, %f337;
	add.f32 	%f341, %f338, %f339;
	add.f32 	%f342, %f340, %f341;
	add.f32 	%f522, %f342, %f326;
	sub.s32 	%r232, %r70, %r331;
	setp.lt.u32 	%p44, %r232, 8192;
	@%p44 bra 	$L__BB15_35;
	add.s32 	%r331, %r331, 8192;
	setp.le.u32 	%p45, %r331, %r15;
	@%p45 bra 	$L__BB15_25;
$L__BB15_27:
	setp.le.u32 	%p46, %r70, %r331;
	@%p46 bra 	$L__BB15_35;
	sub.s32 	%r19, %r70, %r331;
	setp.ge.s32 	%p47, %r13, %r19;
	@%p47 bra 	$L__BB15_35;
	not.b32 	%r233, %r13;
	add.s32 	%r234, %r70, %r233;
	sub.s32 	%r20, %r234, %r331;
	and.b32  	%r235, %r20, 1536;
	setp.eq.s32 	%p48, %r235, 1536;
	mov.u32 	%r335, %r13;
	@%p48 bra 	$L__BB15_32;
	add.s32 	%r333, %r13, %r331;
	shr.u32 	%r236, %r20, 9;
	add.s32 	%r237, %r236, 1;
	and.b32  	%r238, %r237, 3;
	neg.s32 	%r332, %r238;
	mov.u32 	%r335, %r13;
$L__BB15_31:
	.pragma "nounroll";
	mul.wide.u32 	%rd108, %r333, 4;
	add.s64 	%rd107, %rd15, %rd108;
	// begin inline asm
	ld.global.nc.u32 %r239, [%rd107];
	// end inline asm
	mov.b32 	%f344, %r239;
	add.f32 	%f522, %f522, %f344;
	add.s32 	%r335, %r335, 512;
	add.s32 	%r333, %r333, 512;
	add.s32 	%r332, %r332, 1;
	setp.ne.s32 	%p49, %r332, 0;
	@%p49 bra 	$L__BB15_31;
$L__BB15_32:
	setp.lt.u32 	%p50, %r20, 1536;
	@%p50 bra 	$L__BB15_35;
	add.s32 	%r337, %r335, 1024;
	add.s32 	%r336, %r335, %r331;
$L__BB15_34:
	mul.wide.u32 	%rd113, %r336, 4;
	add.s64 	%rd109, %rd15, %rd113;
	// begin inline asm
	ld.global.nc.u32 %r240, [%rd109];
	// end inline asm
	mov.b32 	%f345, %r240;
	add.f32 	%f346, %f522, %f345;
	add.s32 	%r244, %r336, 512;
	mul.wide.u32 	%rd114, %r244, 4;
	add.s64 	%rd110, %rd15, %rd114;
	// begin inline asm
	ld.global.nc.u32 %r241, [%rd110];
	// end inline asm
	mov.b32 	%f347, %r241;
	add.f32 	%f348, %f346, %f347;
	add.s32 	%r245, %r336, 1024;
	mul.wide.u32 	%rd115, %r245, 4;
	add.s64 	%rd111, %rd15, %rd115;
	// begin inline asm
	ld.global.nc.u32 %r242, [%rd111];
	// end inline asm
	mov.b32 	%f349, %r242;
	add.f32 	%f350, %f348, %f349;
	add.s32 	%r246, %r336, 1536;
	mul.wide.u32 	%rd116, %r246, 4;
	add.s64 	%rd112, %rd15, %rd116;
	// begin inline asm
	ld.global.nc.u32 %r243, [%rd112];
	// end inline asm
	mov.b32 	%f351, %r243;
	add.f32 	%f522, %f350, %f351;
	add.s32 	%r34, %r337, 2048;
	add.s32 	%r247, %r337, 1024;
	add.s32 	%r336, %r336, 2048;
	setp.lt.s32 	%p51, %r247, %r19;
	mov.u32 	%r337, %r34;
	@%p51 bra 	$L__BB15_34;
$L__BB15_35:
	// begin inline asm
	mov.u32 %r248, %laneid;
	// end inline asm
	mov.b32 	%r249, 1;
	mov.b32 	%r262, 31;
	mov.b32 	%r263, -1;
	// begin inline asm
	{  .reg .f32 r0;  .reg .pred p;  shfl.sync.down.b32 r0|p, %f522, %r249, %r262, %r263;  @p add.f32 r0, r0, %f522;  mov.f32 %f352, r0;}
	// end inline asm
	mov.b32 	%r252, 2;
	// begin inline asm
	{  .reg .f32 r0;  .reg .pred p;  shfl.sync.down.b32 r0|p, %f352, %r252, %r262, %r263;  @p add.f32 r0, r0, %f352;  mov.f32 %f355, r0;}
	// end inline asm
	mov.b32 	%r255, 4;
	// begin inline asm
	{  .reg .f32 r0;  .reg .pred p;  shfl.sync.down.b32 r0|p, %f355, %r255, %r262, %r263;  @p add.f32 r0, r0, %f355;  mov.f32 %f358, r0;}
	// end inline asm
	mov.b32 	%r258, 8;
	// begin inline asm
	{  .reg .f32 r0;  .reg .pred p;  shfl.sync.down.b32 r0|p, %f358, %r258, %r262, %r263;  @p add.f32 r0, r0, %f358;  mov.f32 %f361, r0;}
	// end inline asm
	mov.b32 	%r261, 16;
	// begin inline asm
	{  .reg .f32 r0;  .reg .pred p;  shfl.sync.down.b32 r0|p, %f361, %r261, %r262, %r263;  @p add.f32 r0, r0, %f361;  mov.f32 %f536, r0;}
	// end inline asm
	setp.ne.s32 	%p52, %r248, 0;
	@%p52 bra 	$L__BB15_37;
	shr.u32 	%r264, %r13, 3;
	and.b32  	%r265, %r264, 124;
	mov.u32 	%r266, _ZZN3cub18CUB_300001_SM_10006detail6reduce28DeviceReduceSingleTileKernelINS2_10policy_hubIfjN4cuda3std3__44plusIvEEE10Policy1000EPfSC_jS9_ffNS7_10__identityEEEvT0_T1_T2_T3_T4_T6_E12temp_storage;
	add.s32 	%r267, %r266, %r265;
	st.shared.f32 	[%r267+16], %f536;
$L__BB15_37:
	bar.sync 	0;
	setp.ne.s32 	%p53, %r13, 0;
	@%p53 bra 	$L__BB15_74;
	ld.shared.f32 	%f367, [_ZZN3cub18CUB_300001_SM_10006detail6reduce28DeviceReduceSingleTileKernelINS2_10policy_hubIfjN4cuda3std3__44plusIvEEE10Policy1000EPfSC_jS9_ffNS7_10__identityEEEvT0_T1_T2_T3_T4_T6_E12temp_storage+20];
	add.f32 	%f368, %f536, %f367;
	ld.shared.f32 	%f369, [_ZZN3cub18CUB_300001_SM_10006detail6reduce28DeviceReduceSingleTileKernelINS2_10policy_hubIfjN4cuda3std3__44plusIvEEE10Policy1000EPfSC_jS9_ffNS7_10__identityEEEvT0_T1_T2_T3_T4_T6_E12temp_storage+24];
	add.f32 	%f370, %f368, %f369;
	ld.shared.f32 	%f371, [_ZZN3cub18CUB_300001_SM_10006detail6reduce28DeviceReduceSingleTileKernelINS2_10policy_hubIfjN4cuda3std3__44plusIvEEE10Policy1000EPfSC_jS9_ffNS7_10__identityEEEvT0_T1_T2_T3_T4_T6_E12temp_storage+28];
	add.f32 	%f372, %f370, %f371;
	ld.shared.f32 	%f373, [_ZZN3cub18CUB_300001_SM_10006detail6reduce28DeviceReduceSingleTileKernelINS2_10policy_hubIfjN4cuda3std3__44plusIvEEE10Policy1000EPfSC_jS9_ffNS7_10__identityEEEvT0_T1_T2_T3_T4_T6_E12temp_storage+32];
	add.f32 	%f374, %f372, %f373;
	ld.shared.f32 	%f375, [_ZZN3cub18CUB_300001_SM_10006detail6reduce28DeviceReduceSingleTileKernelINS2_10policy_hubIfjN4cuda3std3__44plusIvEEE10Policy1000EPfSC_jS9_ffNS7_10__identityEEEvT0_T1_T2_T3_T4_T6_E12temp_storage+36];
	add.f32 	%f376, %f374, %f375;
	ld.shared.f32 	%f377, [_ZZN3cub18CUB_300001_SM_10006detail6reduce28DeviceReduceSingleTileKernelINS2_10policy_hubIfjN4cuda3std3__44plusIvEEE10Policy1000EPfSC_jS9_ffNS7_10__identityEEEvT0_T1_T2_T3_T4_T6_E12temp_storage+40];
	add.f32 	%f378, %f376, %f377;
	ld.shared.f32 	%f379, [_ZZN3cub18CUB_300001_SM_10006detail6reduce28DeviceReduceSingleTileKernelINS2_10policy_hubIfjN4cuda3std3__44plusIvEEE10Policy1000EPfSC_jS9_ffNS7_10__identityEEEvT0_T1_T2_T3_T4_T6_E12temp_storage+44];
	add.f32 	%f380, %f378, %f379;
	ld.shared.f32 	%f381, [_ZZN3cub18CUB_300001_SM_10006detail6reduce28DeviceReduceSingleTileKernelINS2_10policy_hubIfjN4cuda3std3__44plusIvEEE10Policy1000EPfSC_jS9_ffNS7_10__identityEEEvT0_T1_T2_T3_T4_T6_E12temp_storage+48];
	add.f32 	%f382, %f380, %f381;
	ld.shared.f32 	%f383, [_ZZN3cub18CUB_300001_SM_10006detail6reduce28DeviceReduceSingleTileKernelINS2_10policy_hubIfjN4cuda3std3__44plusIvEEE10Policy1000EPfSC_jS9_ffNS7_10__identityEEEvT0_T1_T2_T3_T4_T6_E12temp_storage+52];
	add.f32 	%f384, %f382, %f383;
	ld.shared.f32 	%f385, [_ZZN3cub18CUB_300001_SM_10006detail6reduce28DeviceReduceSingleTileKernelINS2_10policy_hubIfjN4cuda3std3__44plusIvEEE10Policy1000EPfSC_jS9_ffNS7_10__identityEEEvT0_T1_T2_T3_T4_T6_E12temp_storage+56];
	add.f32 	%f386, %f384, %f385;
	ld.shared.f32 	%f387, [_ZZN3cub18CUB_300001_SM_10006detail6reduce28DeviceReduceSingleTileKernelINS2_10policy_hubIfjN4cuda3std3__44plusIvEEE10Policy1000EPfSC_jS9_ffNS7_10__identityEEEvT0_T1_T2_T3_T4_T6_E12temp_storage+60];
	add.f32 	%f388, %f386, %f387;
	ld.shared.f32 	%f389, [_ZZN3cub18CUB_300001_SM_10006detail6reduce28DeviceReduceSingleTileKernelINS2_10policy_hubIfjN4cuda3std3__44plusIvEEE10Policy1000EPfSC_jS9_ffNS7_10__identityEEEvT0_T1_T2_T3_T4_T6_E12temp_storage+64];
	add.f32 	%f390, %f388, %f389;
	ld.shared.f32 	%f391, [_ZZN3cub18CUB_300001_SM_10006detail6reduce28DeviceReduceSingleTileKernelINS2_10policy_hubIfjN4cuda3std3__44plusIvEEE10Policy1000EPfSC_jS9_ffNS7_10__identityEEEvT0_T1_T2_T3_T4_T6_E12temp_storage+68];
	add.f32 	%f392, %f390, %f391;
	ld.shared.f32 	%f393, [_ZZN3cub18CUB_300001_SM_10006detail6reduce28DeviceReduceSingleTileKernelINS2_10policy_hubIfjN4cuda3std3__44plusIvEEE10Policy1000EPfSC_jS9_ffNS7_10__identityEEEvT0_T1_T2_T3_T4_T6_E12temp_storage+72];
	add.f32 	%f394, %f392, %f393;
	ld.shared.f32 	%f395, [_ZZN3cub18CUB_300001_SM_10006detail6reduce28DeviceReduceSingleTileKernelINS2_10policy_hubIfjN4cuda3std3__44plusIvEEE10Policy1000EPfSC_jS9_ffNS7_10__identityEEEvT0_T1_T2_T3_T4_T6_E12temp_storage+76];
	add.f32 	%f536, %f394, %f395;
	bra.uni 	$L__BB15_74;
$L__BB15_39:
	setp.gt.u32 	%p3, %r70, 8191;
	@%p3 bra 	$L__BB15_58;
	mov.u32 	%r36, %tid.x;
	setp.ge.u32 	%p15, %r36, %r70;
	mov.f32 	%f528, 0f00000000;
	mov.u32 	%r341, %r36;
	@%p15 bra 	$L__BB15_42;
	mul.wide.u32 	%rd65, %r36, 4;
	add.s64 	%rd64, %rd15, %rd65;
	// begin inline asm
	ld.global.nc.u32 %r142, [%rd64];
	// end inline asm
	mov.b32 	%f528, %r142;
	add.s32 	%r341, %r36, 512;
$L__BB15_42:
	setp.ge.u32 	%p16, %r341, %r70;
	@%p16 bra 	$L__BB15_49;
	not.b32 	%r143, %r341;
	add.s32 	%r39, %r70, %r143;
	and.b32  	%r144, %r39, 1536;
	setp.eq.s32 	%p17, %r144, 1536;
	@%p17 bra 	$L__BB15_46;
	mul.wide.u32 	%rd66, %r341, 4;
	add.s64 	%rd128, %rd15, %rd66;
	shr.u32 	%r145, %r39, 9;
	add.s32 	%r146, %r145, 1;
	and.b32  	%r147, %r146, 3;
	neg.s32 	%r339, %r147;
$L__BB15_45:
	.pragma "nounroll";
	// begin inline asm
	ld.global.nc.u32 %r148, [%rd128];
	// end inline asm
	mov.b32 	%f171, %r148;
	add.f32 	%f528, %f528, %f171;
	add.s32 	%r341, %r341, 512;
	add.s64 	%rd128, %rd128, 2048;
	add.s32 	%r339, %r339, 1;
	setp.ne.s32 	%p18, %r339, 0;
	@%p18 bra 	$L__BB15_45;
$L__BB15_46:
	setp.lt.u32 	%p19, %r39, 1536;
	@%p19 bra 	$L__BB15_49;
	mul.wide.u32 	%rd68, %r341, 4;
	add.s64 	%rd129, %rd15, %rd68;
$L__BB15_48:
	// begin inline asm
	ld.global.nc.u32 %r149, [%rd129];
	// end inline asm
	mov.b32 	%f172, %r149;
	add.f32 	%f173, %f528, %f172;
	add.s64 	%rd70, %rd129, 2048;
	// begin inline asm
	ld.global.nc.u32 %r150, [%rd70];
	// end inline asm
	mov.b32 	%f174, %r150;
	add.f32 	%f175, %f173, %f174;
	add.s64 	%rd71, %rd129, 4096;
	// begin inline asm
	ld.global.nc.u32 %r151, [%rd71];
	// end inline asm
	mov.b32 	%f176, %r151;
	add.f32 	%f177, %f175, %f176;
	add.s64 	%rd72, %rd129, 6144;
	// begin inline asm
	ld.global.nc.u32 %r152, [%rd72];
	// end inline asm
	mov.b32 	%f178, %r152;
	add.f32 	%f528, %f177, %f178;
	add.s32 	%r341, %r341, 2048;
	add.s64 	%rd129, %rd129, 8192;
	setp.lt.s32 	%p20, %r341, %r70;
	@%p20 bra 	$L__BB15_48;
$L__BB15_49:
	setp.lt.u32 	%p21, %r70, 512;
	@%p21 bra 	$L__BB15_54;
	// begin inline asm
	mov.u32 %r177, %laneid;
	// end inline asm
	mov.b32 	%r178, 1;
	mov.b32 	%r191, 31;
	mov.b32 	%r192, -1;
	// begin inline asm
	{  .reg .f32 r0;  .reg .pred p;  shfl.sync.down.b32 r0|p, %f528, %r178, %r191, %r192;  @p add.f32 r0, r0, %f528;  mov.f32 %f238, r0;}
	// end inline asm
	mov.b32 	%r181, 2;
	// begin inline asm
	{  .reg .f32 r0;  .reg .pred p;  shfl.sync.down.b32 r0|p, %f238, %r181, %r191, %r192;  @p add.f32 r0, r0, %f238;  mov.f32 %f241, r0;}
	// end inline asm
	mov.b32 	%r184, 4;
	// begin inline asm
	{  .reg .f32 r0;  .reg .pred p;  shfl.sync.down.b32 r0|p, %f241, %r184, %r191, %r192;  @p add.f32 r0, r0, %f241;  mov.f32 %f244, r0;}
	// end inline asm
	mov.b32 	%r187, 8;
	// begin inline asm
	{  .reg .f32 r0;  .reg .pred p;  shfl.sync.down.b32 r0|p, %f244, %r187, %r191, %r192;  @p add.f32 r0, r0, %f244;  mov.f32 %f247, r0;}
	// end inline asm
	mov.b32 	%r190, 16;
	// begin inline asm
	{  .reg .f32 r0;  .reg .pred p;  shfl.sync.down.b32 r0|p, %f247, %r190, %r191, %r192;  @p add.f32 r0, r0, %f247;  mov.f32 %f536, r0;}
	// end inline asm
	setp.ne.s32 	%p40, %r177, 0;
	@%p40 bra 	$L__BB15_52;
	shr.u32 	%r193, %r36, 3;
	and.b32  	%r194, %r193, 124;
	mov.u32 	%r195, _ZZN3cub18CUB_300001_SM_10006detail6reduce28DeviceReduceSingleTileKernelINS2_10policy_hubIfjN4cuda3std3__44plusIvEEE10Policy1000EPfSC_jS9_ffNS7_10__identityEEEvT0_T1_T2_T3_T4_T6_E12temp_storage;
	add.s32 	%r196, %r195, %r194;
	st.shared.f32 	[%r196+16], %f536;
$L__BB15_52:
	bar.sync 	0;
	setp.ne.s32 	%p41, %r36, 0;
	@%p41 bra 	$L__BB15_74;
	ld.shared.f32 	%f253, [_ZZN3cub18CUB_300001_SM_10006detail6reduce28DeviceReduceSingleTileKernelINS2_10policy_hubIfjN4cuda3std3__44plusIvEEE10Policy1000EPfSC_jS9_ffNS7_10__identityEEEvT0_T1_T2_T3_T4_T6_E12temp_storage+20];
	add.f32 	%f254, %f536, %f253;
	ld.shared.f32 	%f255, [_ZZN3cub18CUB_300001_SM_10006detail6reduce28DeviceReduceSingleTileKernelINS2_10policy_hubIfjN4cuda3std3__44plusIvEEE10Policy1000EPfSC_jS9_ffNS7_10__identityEEEvT0_T1_T2_T3_T4_T6_E12temp_storage+24];
	add.f32 	%f256, %f254, %f255;
	ld.shared.f32 	%f257, [_ZZN3cub18CUB_300001_SM_10006detail6reduce28DeviceReduceSingleTileKernelINS2_10policy_hubIfjN4cuda3std3__44plusIvEEE10Policy1000EPfSC_jS9_ffNS7_10__identityEEEvT0_T1_T2_T3_T4_T6_E12temp_storage+28];
	add.f32 	%f258, %f256, %f257;
	ld.shared.f32 	%f259, [_ZZN3cub18CUB_300001_SM_10006detail6reduce28DeviceReduceSingleTileKernelINS2_10policy_hubIfjN4cuda3std3__44plusIvEEE10Policy1000EPfSC_jS9_ffNS7_10__identityEEEvT0_T1_T2_T3_T4_T6_E12temp_storage+32];
	add.f32 	%f260, %f258, %f259;
	ld.shared.f32 	%f261, [_ZZN3cub18CUB_300001_SM_10006detail6reduce28DeviceReduceSingleTileKernelINS2_10policy_hubIfjN4cuda3std3__44plusIvEEE10Policy1000EPfSC_jS9_ffNS7_10__identityEEEvT0_T1_T2_T3_T4_T6_E12temp_storage+36];
	add.f32 	%f262, %f260, %f261;
	ld.shared.f32 	%f263, [_ZZN3cub18CUB_300001_SM_10006detail6reduce28DeviceReduceSingleTileKernelINS2_10policy_hubIfjN4cuda3std3__44plusIvEEE10Policy1000EPfSC_jS9_ffNS7_10__identityEEEvT0_T1_T2_T3_T4_T6_E12temp_storage+40];
	add.f32 	%f264, %f262, %f263;
	ld.shared.f32 	%f265, [_ZZN3cub18CUB_300001_SM_10006detail6reduce28DeviceReduceSingleTileKernelINS2_10policy_hubIfjN4cuda3std3__44plusIvEEE10Policy1000EPfSC_jS9_ffNS7_10__identityEEEvT0_T1_T2_T3_T4_T6_E12temp_storage+44];
	add.f32 	%f266, %f264, %f265;
	ld.shared.f32 	%f267, [_ZZN3cub18CUB_300001_SM_10006detail6reduce28DeviceReduceSingleTileKernelINS2_10policy_hubIfjN4cuda3std3__44plusIvEEE10Policy1000EPfSC_jS9_ffNS7_10__identityEEEvT0_T1_T2_T3_T4_T6_E12temp_storage+48];
	add.f32 	%f268, %f266, %f267;
	ld.shared.f32 	%f269, [_ZZN3cub18CUB_300001_SM_10006detail6reduce28DeviceReduceSingleTileKernelINS2_10policy_hubIfjN4cuda3std3__44plusIvEEE10Policy1000EPfSC_jS9_ffNS7_10__identityEEEvT0_T1_T2_T3_T4_T6_E12temp_storage+52];
	add.f32 	%f270, %f268, %f269;
	ld.shared.f32 	%f271, [_ZZN3cub18CUB_300001_SM_10006detail6reduce28DeviceReduceSingleTileKernelINS2_10policy_hubIfjN4cuda3std3__44plusIvEEE10Policy1000EPfSC_jS9_ffNS7_10__identityEEEvT0_T1_T2_T3_T4_T6_E12temp_storage+56];
	add.f32 	%f272, %f270, %f271;
	ld.shared.f32 	%f273, [_ZZN3cub18CUB_300001_SM_10006detail6reduce28DeviceReduceSingleTileKernelINS2_10policy_hubIfjN4cuda3std3__44plusIvEEE10Policy1000EPfSC_jS9_ffNS7_10__identityEEEvT0_T1_T2_T3_T4_T6_E12temp_storage+60];
	add.f32 	%f274, %f272, %f273;
	ld.shared.f32 	%f275, [_ZZN3cub18CUB_300001_SM_10006detail6reduce28DeviceReduceSingleTileKernelINS2_10policy_hubIfjN4cuda3std3__44plusIvEEE10Policy1000EPfSC_jS9_ffNS7_10__identityEEEvT0_T1_T2_T3_T4_T6_E12temp_storage+64];
	add.f32 	%f276, %f274, %f275;
	ld.shared.f32 	%f277, [_ZZN3cub18CUB_300001_SM_10006detail6reduce28DeviceReduceSingleTileKernelINS2_10policy_hubIfjN4cuda3std3__44plusIvEEE10Policy1000EPfSC_jS9_ffNS7_10__identityEEEvT0_T1_T2_T3_T4_T6_E12temp_storage+68];
	add.f32 	%f278, %f276, %f277;
	ld.shared.f32 	%f279, [_ZZN3cub18CUB_300001_SM_10006detail6reduce28DeviceReduceSingleTileKernelINS2_10policy_hubIfjN4cuda3std3__44plusIvEEE10Policy1000EPfSC_jS9_ffNS7_10__identityEEEvT0_T1_T2_T3_T4_T6_E12temp_storage+72];
	add.f32 	%f280, %f278, %f279;
	ld.shared.f32 	%f281, [_ZZN3cub18CUB_300001_SM_10006detail6reduce28DeviceReduceSingleTileKernelINS2_10policy_hubIfjN4cuda3std3__44plusIvEEE10Policy1000EPfSC_jS9_ffNS7_10__identityEEEvT0_T1_T2_T3_T4_T6_E12temp_storage+76];
	add.f32 	%f536, %f280, %f281;
	bra.uni 	$L__BB15_74;
$L__BB15_54:
	// begin inline asm
	mov.u32 %r153, %laneid;
	// end inline asm
	and.b32  	%r169, %r36, 992;
	add.s32 	%r170, %r169, 32;
	setp.gt.u32 	%p22, %r170, %r70;
	not.b32 	%r171, %r169;
	add.s32 	%r172, %r70, %r171;
	selp.b32 	%r167, %r172, 31, %p22;
	mov.b32 	%r154, 1;
	mov.b32 	%r168, -1;
	// begin inline asm
	{  .reg .f32 r0;  .reg .pred p;  shfl.sync.down.b32 r0|p, %f528, %r154, %r167, %r168;  @p add.f32 r0, r0, %f528;  mov.f32 %f179, r0;}
	// end inline asm
	mov.b32 	%r157, 2;
	// begin inline asm
	{  .reg .f32 r0;  .reg .pred p;  shfl.sync.down.b32 r0|p, %f179, %r157, %r167, %r168;  @p add.f32 r0, r0, %f179;  mov.f32 %f182, r0;}
	// end inline asm
	mov.b32 	%r160, 4;
	// begin inline asm
	{  .reg .f32 r0;  .reg .pred p;  shfl.sync.down.b32 r0|p, %f182, %r160, %r167, %r168;  @p add.f32 r0, r0, %f182;  mov.f32 %f185, r0;}
	// end inline asm
	mov.b32 	%r163, 8;
	// begin inline asm
	{  .reg .f32 r0;  .reg .pred p;  shfl.sync.down.b32 r0|p, %f185, %r163, %r167, %r168;  @p add.f32 r0, r0, %f185;  mov.f32 %f188, r0;}
	// end inline asm
	mov.b32 	%r166, 16;
	// begin inline asm
	{  .reg .f32 r0;  .reg .pred p;  shfl.sync.down.b32 r0|p, %f188, %r166, %r167, %r168;  @p add.f32 r0, r0, %f188;  mov.f32 %f536, r0;}
	// end inline asm
	setp.ne.s32 	%p23, %r153, 0;
	@%p23 bra 	$L__BB15_56;
	shr.u32 	%r173, %r36, 3;
	and.b32  	%r174, %r173, 124;
	mov.u32 	%r175, _ZZN3cub18CUB_300001_SM_10006detail6reduce28DeviceReduceSingleTileKernelINS2_10policy_hubIfjN4cuda3std3__44plusIvEEE10Policy1000EPfSC_jS9_ffNS7_10__identityEEEvT0_T1_T2_T3_T4_T6_E12temp_storage;
	add.s32 	%r176, %r175, %r174;
	st.shared.f32 	[%r176+16], %f536;
$L__BB15_56:
	bar.sync 	0;
	setp.ne.s32 	%p24, %r36, 0;
	@%p24 bra 	$L__BB15_74;
	setp.gt.u32 	%p25, %r70, 32;
	ld.shared.f32 	%f194, [_ZZN3cub18CUB_300001_SM_10006detail6reduce28DeviceReduceSingleTileKernelINS2_10policy_hubIfjN4cuda3std3__44plusIvEEE10Policy1000EPfSC_jS9_ffNS7_10__identityEEEvT0_T1_T2_T3_T4_T6_E12temp_storage+20];
	add.f32 	%f195, %f536, %f194;
	selp.f32 	%f196, %f195, %f536, %p25;
	setp.gt.u32 	%p26, %r70, 64;
	ld.shared.f32 	%f197, [_ZZN3cub18CUB_300001_SM_10006detail6reduce28DeviceReduceSingleTileKernelINS2_10policy_hubIfjN4cuda3std3__44plusIvEEE10Policy1000EPfSC_jS9_ffNS7_10__identityEEEvT0_T1_T2_T3_T4_T6_E12temp_storage+24];
	add.f32 	%f198, %f197, %f196;
	selp.f32 	%f199, %f198, %f196, %p26;
	setp.gt.u32 	%p27, %r70, 96;
	ld.shared.f32 	%f200, [_ZZN3cub18CUB_300001_SM_10006detail6reduce28DeviceReduceSingleTileKernelINS2_10policy_hubIfjN4cuda3std3__44plusIvEEE10Policy1000EPfSC_jS9_ffNS7_10__identityEEEvT0_T1_T2_T3_T4_T6_E12temp_storage+28];
	add.f32 	%f201, %f200, %f199;
	selp.f32 	%f202, %f201, %f199, %p27;
	setp.gt.u32 	%p28, %r70, 128;
	ld.shared.f32 	%f203, [_ZZN3cub18CUB_300001_SM_10006detail6reduce28DeviceReduceSingleTileKernelINS2_10policy_hubIfjN4cuda3std3__44plusIvEEE10Policy1000EPfSC_jS9_ffNS7_10__identityEEEvT0_T1_T2_T3_T4_T6_E12temp_storage+32];
	add.f32 	%f204, %f203, %f202;
	selp.f32 	%f205, %f204, %f202, %p28;
	setp.gt.u32 	%p29, %r70, 160;
	ld.shared.f32 	%f206, [_ZZN3cub18CUB_300001_SM_10006detail6reduce28DeviceReduceSingleTileKernelINS2_10policy_hubIfjN4cuda3std3__44plusIvEEE10Policy1000EPfSC_jS9_ffNS7_10__identityEEEvT0_T1_T2_T3_T4_T6_E12temp_storage+36];
	add.f32 	%f207, %f206, %f205;
	selp.f32 	%f208, %f207, %f205, %p29;
	setp.gt.u32 	%p30, %r70, 192;
	ld.shared.f32 	%f209, [_ZZN3cub18CUB_300001_SM_10006detail6reduce28DeviceReduceSingleTileKernelINS2_10policy_hubIfjN4cuda3std3__44plusIvEEE10Policy1000EPfSC_jS9_ffNS7_10__identityEEEvT0_T1_T2_T3_T4_T6_E12temp_storage+40];
	add.f32 	%f210, %f209, %f208;
	selp.f32 	%f211, %f210, %f208, %p30;
	setp.gt.u32 	%p31, %r70, 224;
	ld.shared.f32 	%f212, [_ZZN3cub18CUB_300001_SM_10006detail6reduce28DeviceReduceSingleTileKernelINS2_10policy_hubIfjN4cuda3std3__44plusIvEEE10Policy1000EPfSC_jS9_ffNS7_10__identityEEEvT0_T1_T2_T3_T4_T6_E12temp_storage+44];
	add.f32 	%f213, %f212, %f211;
	selp.f32 	%f214, %f213, %f211, %p31;
	setp.gt.u32 	%p32, %r70, 256;
	ld.shared.f32 	%f215, [_ZZN3cub18CUB_300001_SM_10006detail6reduce28DeviceReduceSingleTileKernelINS2_10policy_hubIfjN4cuda3std3__44plusIvEEE10Policy1000EPfSC_jS9_ffNS7_10__identityEEEvT0_T1_T2_T3_T4_T6_E12temp_storage+48];
	add.f32 	%f216, %f215, %f214;
	selp.f32 	%f217, %f216, %f214, %p32;
	setp.gt.u32 	%p33, %r70, 288;
	ld.shared.f32 	%f218, [_ZZN3cub18CUB_300001_SM_10006detail6reduce28DeviceReduceSingleTileKernelINS2_10policy_hubIfjN4cuda3std3__44plusIvEEE10Policy1000EPfSC_jS9_ffNS7_10__identityEEEvT0_T1_T2_T3_T4_T6_E12temp_storage+52];
	add.f32 	%f219, %f218, %f217;
	selp.f32 	%f220, %f219, %f217, %p33;
	setp.gt.u32 	%p34, %r70, 320;
	ld.shared.f32 	%f221, [_ZZN3cub18CUB_300001_SM_10006detail6reduce28DeviceReduceSingleTileKernelINS2_10policy_hubIfjN4cuda3std3__44plusIvEEE10Policy1000EPfSC_jS9_ffNS7_10__identityEEEvT0_T1_T2_T3_T4_T6_E12temp_storage+56];
	add.f32 	%f222, %f221, %f220;
	selp.f32 	%f223, %f222, %f220, %p34;
	setp.gt.u32 	%p35, %r70, 352;
	ld.shared.f32 	%f224, [_ZZN3cub18CUB_300001_SM_10006detail6reduce28DeviceReduceSingleTileKernelINS2_10policy_hubIfjN4cuda3std3__44plusIvEEE10Policy1000EPfSC_jS9_ffNS7_10__identityEEEvT0_T1_T2_T3_T4_T6_E12temp_storage+60];
	add.f32 	%f225, %f224, %f223;
	selp.f32 	%f226, %f225, %f223, %p35;
	setp.gt.u32 	%p36, %r70, 384;
	ld.shared.f32 	%f227, [_ZZN3cub18CUB_300001_SM_10006detail6reduce28DeviceReduceSingleTileKernelINS2_10policy_hubIfjN4cuda3std3__44plusIvEEE10Policy1000EPfSC_jS9_ffNS7_10__identityEEEvT0_T1_T2_T3_T4_T6_E12temp_storage+64];
	add.f32 	%f228, %f227, %f226;
	selp.f32 	%f229, %f228, %f226, %p36;
	setp.gt.u32 	%p37, %r70, 416;
	ld.shared.f32 	%f230, [_ZZN3cub18CUB_300001_SM_10006detail6reduce28DeviceReduceSingleTileKernelINS2_10policy_hubIfjN4cuda3std3__44plusIvEEE10Policy1000EPfSC_jS9_ffNS7_10__identityEEEvT0_T1_T2_T3_T4_T6_E12temp_storage+68];
	add.f32 	%f231, %f230, %f229;
	selp.f32 	%f232, %f231, %f229, %p37;
	setp.gt.u32 	%p38, %r70, 448;
	ld.shared.f32 	%f233, [_ZZN3cub18CUB_300001_SM_10006detail6reduce28DeviceReduceSingleTileKernelINS2_10policy_hubIfjN4cuda3std3__44plusIvEEE10Policy1000EPfSC_jS9_ffNS7_10__identityEEEvT0_T1_T2_T3_T4_T6_E12temp_storage+72];
	add.f32 	%f234, %f233, %f232;
	selp.f32 	%f235, %f234, %f232, %p38;
	setp.gt.u32 	%p39, %r70, 480;
	ld.shared.f32 	%f236, [_ZZN3cub18CUB_300001_SM_10006detail6reduce28DeviceReduceSingleTileKernelINS2_10policy_hubIfjN4cuda3std3__44plusIvEEE10Policy1000EPfSC_jS9_ffNS7_10__identityEEEvT0_T1_T2_T3_T4_T6_E12temp_storage+76];
	add.f32 	%f237, %f236, %f235;
	selp.f32 	%f536, %f237, %f235, %p39;
	bra.uni 	$L__BB15_74;
$L__BB15_58:
	mov.u32 	%r48, %tid.x;
	mul.wide.u32 	%rd34, %r48, 4;
	add.s64 	%rd18, %rd15, %rd34;
	// begin inline asm
	ld.global.nc.u32 %r71, [%rd18];
	// end inline asm
	mov.b32 	%f55, %r71;
	add.s64 	%rd19, %rd18, 2048;
	// begin inline asm
	ld.global.nc.u32 %r72, [%rd19];
	// end inline asm
	mov.b32 	%f56, %r72;
	add.s64 	%rd20, %rd18, 4096;
	// begin inline asm
	ld.global.nc.u32 %r73, [%rd20];
	// end inline asm
	mov.b32 	%f57, %r73;
	add.s64 	%rd21, %rd18, 6144;
	// begin inline asm
	ld.global.nc.u32 %r74, [%rd21];
	// end inline asm
	mov.b32 	%f58, %r74;
	add.s64 	%rd22, %rd18, 8192;
	// begin inline asm
	ld.global.nc.u32 %r75, [%rd22];
	// end inline asm
	mov.b32 	%f59, %r75;
	add.s64 	%rd23, %rd18, 10240;
	// begin inline asm
	ld.global.nc.u32 %r76, [%rd23];
	// end inline asm
	mov.b32 	%f60, %r76;
	add.s64 	%rd24, %rd18, 12288;
	// begin inline asm
	ld.global.nc.u32 %r77, [%rd24];
	// end inline asm
	mov.b32 	%f61, %r77;
	add.s64 	%rd25, %rd18, 14336;
	// begin inline asm
	ld.global.nc.u32 %r78, [%rd25];
	// end inline asm
	mov.b32 	%f62, %r78;
	add.s64 	%rd26, %rd18, 16384;
	// begin inline asm
	ld.global.nc.u32 %r79, [%rd26];
	// end inline asm
	mov.b32 	%f63, %r79;
	add.s64 	%rd27, %rd18, 18432;
	// begin inline asm
	ld.global.nc.u32 %r80, [%rd27];
	// end inline asm
	mov.b32 	%f64, %r80;
	add.s64 	%rd28, %rd18, 20480;
	// begin inline asm
	ld.global.nc.u32 %r81, [%rd28];
	// end inline asm
	mov.b32 	%f65, %r81;
	add.s64 	%rd29, %rd18, 22528;
	// begin inline asm
	ld.global.nc.u32 %r82, [%rd29];
	// end inline asm
	mov.b32 	%f66, %r82;
	add.s64 	%rd30, %rd18, 24576;
	// begin inline asm
	ld.global.nc.u32 %r83, [%rd30];
	// end inline asm
	mov.b32 	%f67, %r83;
	add.s64 	%rd31, %rd18, 26624;
	// begin inline asm
	ld.global.nc.u32 %r84, [%rd31];
	// end inline asm
	mov.b32 	%f68, %r84;
	add.s64 	%rd32, %rd18, 28672;
	// begin inline asm
	ld.global.nc.u32 %r85, [%rd32];
	// end inline asm
	mov.b32 	%f69, %r85;
	add.s64 	%rd33, %rd18, 30720;
	// begin inline asm
	ld.global.nc.u32 %r86, [%rd33];
	// end inline asm
	mov.b32 	%f70, %r86;
	add.f32 	%f71, %f55, %f56;
	add.f32 	%f72, %f57, %f58;
	add.f32 	%f73, %f59, %f60;
	add.f32 	%f74, %f61, %f62;
	add.f32 	%f75, %f63, %f64;
	add.f32 	%f76, %f65, %f66;
	add.f32 	%f77, %f67, %f68;
	add.f32 	%f78, %f69, %f70;
	add.f32 	%f79, %f71, %f72;
	add.f32 	%f80, %f73, %f74;
	add.f32 	%f81, %f75, %f76;
	add.f32 	%f82, %f77, %f78;
	add.f32 	%f83, %f79, %f80;
	add.f32 	%f84, %f81, %f82;
	add.f32 	%f535, %f83, %f84;
	add.s32 	%r49, %r70, -8192;
	setp.lt.u32 	%p4, %r49, 8192;
	mov.b32 	%r344, 8192;
	@%p4 bra 	$L__BB15_62;
	mov.b32 	%r344, 8192;
$L__BB15_60:
	add.s32 	%r105, %r48, %r344;
	mul.wide.u32 	%rd51, %r105, 4;
	add.s64 	%rd35, %rd15, %rd51;
	// begin inline asm
	ld.global.nc.u32 %r89, [%rd35];
	// end inline asm
	mov.b32 	%f85, %r89;
	mul.wide.u32 	%rd52, %r344, 4;
	add.s64 	%rd53, %rd18, %rd52;
	add.s64 	%rd36, %rd53, 2048;
	// begin inline asm
	ld.global.nc.u32 %r90, [%rd36];
	// end inline asm
	mov.b32 	%f86, %r90;
	add.s64 	%rd37, %rd53, 4096;
	// begin inline asm
	ld.global.nc.u32 %r91, [%rd37];
	// end inline asm
	mov.b32 	%f87, %r91;
	add.s64 	%rd38, %rd53, 6144;
	// begin inline asm
	ld.global.nc.u32 %r92, [%rd38];
	// end inline asm
	mov.b32 	%f88, %r92;
	add.s64 	%rd39, %rd53, 8192;
	// begin inline asm
	ld.global.nc.u32 %r93, [%rd39];
	// end inline asm
	mov.b32 	%f89, %r93;
	add.s64 	%rd40, %rd53, 10240;
	// begin inline asm
	ld.global.nc.u32 %r94, [%rd40];
	// end inline asm
	mov.b32 	%f90, %r94;
	add.s64 	%rd41, %rd53, 12288;
	// begin inline asm
	ld.global.nc.u32 %r95, [%rd41];
	// end inline asm
	mov.b32 	%f91, %r95;
	add.s64 	%rd42, %rd53, 14336;
	// begin inline asm
	ld.global.nc.u32 %r96, [%rd42];
	// end inline asm
	mov.b32 	%f92, %r96;
	add.s64 	%rd43, %rd53, 16384;
	// begin inline asm
	ld.global.nc.u32 %r97, [%rd43];
	// end inline asm
	mov.b32 	%f93, %r97;
	add.s64 	%rd44, %rd53, 18432;
	// begin inline asm
	ld.global.nc.u32 %r98, [%rd44];
	// end inline asm
	mov.b32 	%f94, %r98;
	add.s64 	%rd45, %rd53, 20480;
	// begin inline asm
	ld.global.nc.u32 %r99, [%rd45];
	// end inline asm
	mov.b32 	%f95, %r99;
	add.s64 	%rd46, %rd53, 22528;
	// begin inline asm
	ld.global.nc.u32 %r100, [%rd46];
	// end inline asm
	mov.b32 	%f96, %r100;
	add.s64 	%rd47, %rd53, 24576;
	// begin inline asm
	ld.global.nc.u32 %r101, [%rd47];
	// end inline asm
	mov.b32 	%f97, %r101;
	add.s64 	%rd48, %rd53, 26624;
	// begin inline asm
	ld.global.nc.u32 %r102, [%rd48];
	// end inline asm
	mov.b32 	%f98, %r102;
	add.s64 	%rd49, %rd53, 28672;
	// begin inline asm
	ld.global.nc.u32 %r103, [%rd49];
	// end inline asm
	mov.b32 	%f99, %r103;
	add.s64 	%rd50, %rd53, 30720;
	// begin inline asm
	ld.global.nc.u32 %r104, [%rd50];
	// end inline asm
	mov.b32 	%f100, %r104;
	add.f32 	%f101, %f535, %f85;
	add.f32 	%f102, %f86, %f87;
	add.f32 	%f103, %f88, %f89;
	add.f32 	%f104, %f90, %f91;
	add.f32 	%f105, %f92, %f93;
	add.f32 	%f106, %f94, %f95;
	add.f32 	%f107, %f96, %f97;
	add.f32 	%f108, %f98, %f99;
	add.f32 	%f109, %f101, %f102;
	add.f32 	%f110, %f103, %f104;
	add.f32 	%f111, %f105, %f106;
	add.f32 	%f112, %f107, %f108;
	add.f32 	%f113, %f109, %f110;
	add.f32 	%f114, %f111, %f112;
	add.f32 	%f115, %f113, %f114;
	add.f32 	%f535, %f115, %f100;
	sub.s32 	%r106, %r70, %r344;
	setp.lt.u32 	%p5, %r106, 8192;
	@%p5 bra 	$L__BB15_70;
	add.s32 	%r344, %r344, 8192;
	setp.le.u32 	%p6, %r344, %r49;
	@%p6 bra 	$L__BB15_60;
$L__BB15_62:
	setp.le.u32 	%p7, %r70, %r344;
	@%p7 bra 	$L__BB15_70;
	sub.s32 	%r53, %r70, %r344;
	setp.ge.s32 	%p8, %r48, %r53;
	@%p8 bra 	$L__BB15_70;
	not.b32 	%r107, %r48;
	add.s32 	%r108, %r70, %r107;
	sub.s32 	%r54, %r108, %r344;
	and.b32  	%r109, %r54, 1536;
	setp.eq.s32 	%p9, %r109, 1536;
	mov.u32 	%r348, %r48;
	@%p9 bra 	$L__BB15_67;
	add.s32 	%r346, %r48, %r344;
	shr.u32 	%r110, %r54, 9;
	add.s32 	%r111, %r110, 1;
	and.b32  	%r112, %r111, 3;
	neg.s32 	%r345, %r112;
	mov.u32 	%r348, %r48;
$L__BB15_66:
	.pragma "nounroll";
	mul.wide.u32 	%rd55, %r346, 4;
	add.s64 	%rd54, %rd15, %rd55;
	// begin inline asm
	ld.global.nc.u32 %r113, [%rd54];
	// end inline asm
	mov.b32 	%f117, %r113;
	add.f32 	%f535, %f535, %f117;
	add.s32 	%r348, %r348, 512;
	add.s32 	%r346, %r346, 512;
	add.s32 	%r345, %r345, 1;
	setp.ne.s32 	%p10, %r345, 0;
	@%p10 bra 	$L__BB15_66;
$L__BB15_67:
	setp.lt.u32 	%p11, %r54, 1536;
	@%p11 bra 	$L__BB15_70;
	add.s32 	%r350, %r348, 1024;
	add.s32 	%r349, %r348, %r344;
$L__BB15_69:
	mul.wide.u32 	%rd60, %r349, 4;
	add.s64 	%rd56, %rd15, %rd60;
	// begin inline asm
	ld.global.nc.u32 %r114, [%rd56];
	// end inline asm
	mov.b32 	%f118, %r114;
	add.f32 	%f119, %f535, %f118;
	add.s32 	%r118, %r349, 512;
	mul.wide.u32 	%rd61, %r118, 4;
	add.s64 	%rd57, %rd15, %rd61;
	// begin inline asm
	ld.global.nc.u32 %r115, [%rd57];
	// end inline asm
	mov.b32 	%f120, %r115;
	add.f32 	%f121, %f119, %f120;
	add.s32 	%r119, %r349, 1024;
	mul.wide.u32 	%rd62, %r119, 4;
	add.s64 	%rd58, %rd15, %rd62;
	// begin inline asm
	ld.global.nc.u32 %r116, [%rd58];
	// end inline asm
	mov.b32 	%f122, %r116;
	add.f32 	%f123, %f121, %f122;
	add.s32 	%r120, %r349, 1536;
	mul.wide.u32 	%rd63, %r120, 4;
	add.s64 	%rd59, %rd15, %rd63;
	// begin inline asm
	ld.global.nc.u32 %r117, [%rd59];
	// end inline asm
	mov.b32 	%f124, %r117;
	add.f32 	%f535, %f123, %f124;
	add.s32 	%r68, %r350, 2048;
	add.s32 	%r121, %r350, 1024;
	add.s32 	%r349, %r349, 2048;
	setp.lt.s32 	%p12, %r121, %r53;
	mov.u32 	%r350, %r68;
	@%p12 bra 	$L__BB15_69;
$L__BB15_70:
	// begin inline asm
	mov.u32 %r122, %laneid;
	// end inline asm
	mov.b32 	%r123, 1;
	mov.b32 	%r136, 31;
	mov.b32 	%r137, -1;
	// begin inline asm
	{  .reg .f32 r0;  .reg .pred p;  shfl.sync.down.b32 r0|p, %f535, %r123, %r136, %r137;  @p add.f32 r0, r0, %f535;  mov.f32 %f125, r0;}
	// end inline asm
	mov.b32 	%r126, 2;
	// begin inline asm
	{  .reg .f32 r0;  .reg .pred p;  shfl.sync.down.b32 r0|p, %f125, %r126, %r136, %r137;  @p add.f32 r0, r0, %f125;  mov.f32 %f128, r0;}
	// end inline asm
	mov.b32 	%r129, 4;
	// begin inline asm
	{  .reg .f32 r0;  .reg .pred p;  shfl.sync.down.b32 r0|p, %f128, %r129, %r136, %r137;  @p add.f32 r0, r0, %f128;  mov.f32 %f131, r0;}
	// end inline asm
	mov.b32 	%r132, 8;
	// begin inline asm
	{  .reg .f32 r0;  .reg .pred p;  shfl.sync.down.b32 r0|p, %f131, %r132, %r136, %r137;  @p add.f32 r0, r0, %f131;  mov.f32 %f134, r0;}
	// end inline asm
	mov.b32 	%r135, 16;
	// begin inline asm
	{  .reg .f32 r0;  .reg .pred p;  shfl.sync.down.b32 r0|p, %f134, %r135, %r136, %r137;  @p add.f32 r0, r0, %f134;  mov.f32 %f536, r0;}
	// end inline asm
	setp.ne.s32 	%p13, %r122, 0;
	@%p13 bra 	$L__BB15_72;
	shr.u32 	%r138, %r48, 3;
	and.b32  	%r139, %r138, 124;
	mov.u32 	%r140, _ZZN3cub18CUB_300001_SM_10006detail6reduce28DeviceReduceSingleTileKernelINS2_10policy_hubIfjN4cuda3std3__44plusIvEEE10Policy1000EPfSC_jS9_ffNS7_10__identityEEEvT0_T1_T2_T3_T4_T6_E12temp_storage;
	add.s32 	%r141, %r140, %r139;
	st.shared.f32 	[%r141+16], %f536;
$L__BB15_72:
	bar.sync 	0;
	setp.ne.s32 	%p14, %r48, 0;
	@%p14 bra 	$L__BB15_74;
	ld.shared.f32 	%f140, [_ZZN3cub18CUB_300001_SM_10006detail6reduce28DeviceReduceSingleTileKernelINS2_10policy_hubIfjN4cuda3std3__44plusIvEEE10Policy1000EPfSC_jS9_ffNS7_10__identityEEEvT0_T1_T2_T3_T4_T6_E12temp_storage+20];
	add.f32 	%f141, %f536, %f140;
	ld.shared.f32 	%f142, [_ZZN3cub18CUB_300001_SM_10006detail6reduce28DeviceReduceSingleTileKernelINS2_10policy_hubIfjN4cuda3std3__44plusIvEEE10Policy1000EPfSC_jS9_ffNS7_10__identityEEEvT0_T1_T2_T3_T4_T6_E12temp_storage+24];
	add.f32 	%f143, %f141, %f142;
	ld.shared.f32 	%f144, [_ZZN3cub18CUB_300001_SM_10006detail6reduce28DeviceReduceSingleTileKernelINS2_10policy_hubIfjN4cuda3std3__44plusIvEEE10Policy1000EPfSC_jS9_ffNS7_10__identityEEEvT0_T1_T2_T3_T4_T6_E12temp_storage+28];
	add.f32 	%f145, %f143, %f144;
	ld.shared.f32 	%f146, [_ZZN3cub18CUB_300001_SM_10006detail6reduce28DeviceReduceSingleTileKernelINS2_10policy_hubIfjN4cuda3std3__44plusIvEEE10Policy1000EPfSC_jS9_ffNS7_10__identityEEEvT0_T1_T2_T3_T4_T6_E12temp_storage+32];
	add.f32 	%f147, %f145, %f146;
	ld.shared.f32 	%f148, [_ZZN3cub18CUB_300001_SM_10006detail6reduce28DeviceReduceSingleTileKernelINS2_10policy_hubIfjN4cuda3std3__44plusIvEEE10Policy1000EPfSC_jS9_ffNS7_10__identityEEEvT0_T1_T2_T3_T4_T6_E12temp_storage+36];
	add.f32 	%f149, %f147, %f148;
	ld.shared.f32 	%f150, [_ZZN3cub18CUB_300001_SM_10006detail6reduce28DeviceReduceSingleTileKernelINS2_10policy_hubIfjN4cuda3std3__44plusIvEEE10Policy1000EPfSC_jS9_ffNS7_10__identityEEEvT0_T1_T2_T3_T4_T6_E12temp_storage+40];
	add.f32 	%f151, %f149, %f150;
	ld.shared.f32 	%f152, [_ZZN3cub18CUB_300001_SM_10006detail6reduce28DeviceReduceSingleTileKernelINS2_10policy_hubIfjN4cuda3std3__44plusIvEEE10Policy1000EPfSC_jS9_ffNS7_10__identityEEEvT0_T1_T2_T3_T4_T6_E12temp_storage+44];
	add.f32 	%f153, %f151, %f152;
	ld.shared.f32 	%f154, [_ZZN3cub18CUB_300001_SM_10006detail6reduce28DeviceReduceSingleTileKernelINS2_10policy_hubIfjN4cuda3std3__44plusIvEEE10Policy1000EPfSC_jS9_ffNS7_10__identityEEEvT0_T1_T2_T3_T4_T6_E12temp_storage+48];
	add.f32 	%f155, %f153, %f154;
	ld.shared.f32 	%f156, [_ZZN3cub18CUB_300001_SM_10006detail6reduce28DeviceReduceSingleTileKernelINS2_10policy_hubIfjN4cuda3std3__44plusIvEEE10Policy1000EPfSC_jS9_ffNS7_10__identityEEEvT0_T1_T2_T3_T4_T6_E12temp_storage+52];
	add.f32 	%f157, %f155, %f156;
	ld.shared.f32 	%f158, [_ZZN3cub18CUB_300001_SM_10006detail6reduce28DeviceReduceSingleTileKernelINS2_10policy_hubIfjN4cuda3std3__44plusIvEEE10Policy1000EPfSC_jS9_ffNS7_10__identityEEEvT0_T1_T2_T3_T4_T6_E12temp_storage+56];
	add.f32 	%f159, %f157, %f158;
	ld.shared.f32 	%f160, [_ZZN3cub18CUB_300001_SM_10006detail6reduce28DeviceReduceSingleTileKernelINS2_10policy_hubIfjN4cuda3std3__44plusIvEEE10Policy1000EPfSC_jS9_ffNS7_10__identityEEEvT0_T1_T2_T3_T4_T6_E12temp_storage+60];
	add.f32 	%f161, %f159, %f160;
	ld.shared.f32 	%f162, [_ZZN3cub18CUB_300001_SM_10006detail6reduce28DeviceReduceSingleTileKernelINS2_10policy_hubIfjN4cuda3std3__44plusIvEEE10Policy1000EPfSC_jS9_ffNS7_10__identityEEEvT0_T1_T2_T3_T4_T6_E12temp_storage+64];
	add.f32 	%f163, %f161, %f162;
	ld.shared.f32 	%f164, [_ZZN3cub18CUB_300001_SM_10006detail6reduce28DeviceReduceSingleTileKernelINS2_10policy_hubIfjN4cuda3std3__44plusIvEEE10Policy1000EPfSC_jS9_ffNS7_10__identityEEEvT0_T1_T2_T3_T4_T6_E12temp_storage+68];
	add.f32 	%f165, %f163, %f164;
	ld.shared.f32 	%f166, [_ZZN3cub18CUB_300001_SM_10006detail6reduce28DeviceReduceSingleTileKernelINS2_10policy_hubIfjN4cuda3std3__44plusIvEEE10Policy1000EPfSC_jS9_ffNS7_10__identityEEEvT0_T1_T2_T3_T4_T6_E12temp_storage+72];
	add.f32 	%f167, %f165, %f166;
	ld.shared.f32 	%f168, [_ZZN3cub18CUB_300001_SM_10006detail6reduce28DeviceReduceSingleTileKernelINS2_10policy_hubIfjN4cuda3std3__44plusIvEEE10Policy1000EPfSC_jS9_ffNS7_10__identityEEEvT0_T1_T2_T3_T4_T6_E12temp_storage+76];
	add.f32 	%f536, %f167, %f168;
$L__BB15_74:
	mov.u32 	%r323, %tid.x;
	setp.ne.s32 	%p81, %r323, 0;
	@%p81 bra 	$L__BB15_76;
	add.f32 	%f509, %f54, %f536;
	st.global.f32 	[%rd1], %f509;
$L__BB15_76:
	ret;

}
	// .globl	_ZN3cub18CUB_300001_SM_10006detail6reduce18DeviceReduceKernelINS2_10policy_hubIfjN4cuda3std3__44plusIvEEE10Policy1000EPfjS9_fNS7_10__identityEEEvT0_PT3_T1_NS0_13GridEvenShareISH_EET2_T4_
.visible .entry _ZN3cub18CUB_300001_SM_10006detail6reduce18DeviceReduceKernelINS2_10policy_hubIfjN4cuda3std3__44plusIvEEE10Policy1000EPfjS9_fNS7_10__identityEEEvT0_PT3_T1_NS0_13GridEvenShareISH_EET2_T4_(
	.param .u64 .ptr .align 1 _ZN3cub18CUB_300001_SM_10006detail6reduce18DeviceReduceKernelINS2_10policy_hubIfjN4cuda3std3__44plusIvEEE10Policy1000EPfjS9_fNS7_10__identityEEEvT0_PT3_T1_NS0_13GridEvenShareISH_EET2_T4__param_0,
	.param .u64 .ptr .align 1 _ZN3cub18CUB_300001_SM_10006detail6reduce18DeviceReduceKernelINS2_10policy_hubIfjN4cuda3std3__44plusIvEEE10Policy1000EPfjS9_fNS7_10__identityEEEvT0_PT3_T1_NS0_13GridEvenShareISH_EET2_T4__param_1,
	.param .u32 _ZN3cub18CUB_300001_SM_10006detail6reduce18DeviceReduceKernelINS2_10policy_hubIfjN4cuda3std3__44plusIvEEE10Policy1000EPfjS9_fNS7_10__identityEEEvT0_PT3_T1_NS0_13GridEvenShareISH_EET2_T4__param_2,
	.param .align 4 .b8 _ZN3cub18CUB_300001_SM_10006detail6reduce18DeviceReduceKernelINS2_10policy_hubIfjN4cuda3std3__44plusIvEEE10Policy1000EPfjS9_fNS7_10__identityEEEvT0_PT3_T1_NS0_13GridEvenShareISH_EET2_T4__param_3[40],
	.param .align 1 .b8 _ZN3cub18CUB_300001_SM_10006detail6reduce18DeviceReduceKernelINS2_10policy_hubIfjN4cuda3std3__44plusIvEEE10Policy1000EPfjS9_fNS7_10__identityEEEvT0_PT3_T1_NS0_13GridEvenShareISH_EET2_T4__param_4[1],
	.param .align 1 .b8 _ZN3cub18CUB_300001_SM_10006detail6reduce18DeviceReduceKernelINS2_10policy_hubIfjN4cuda3std3__44plusIvEEE10Policy1000EPfjS9_fNS7_10__identityEEEvT0_PT3_T1_NS0_13GridEvenShareISH_EET2_T4__param_5[1]
)
.maxntid 512
{
	.reg .pred 	%p<81>;
	.reg .b32 	%r<410>;
	.reg .b32 	%f<531>;
	.reg .b64 	%rd<120>;
	// demoted variable
	.shared .align 4 .b8 _ZZN3cub18CUB_300001_SM_10006detail6reduce18DeviceReduceKernelINS2_10policy_hubIfjN4cuda3std3__44plusIvEEE10Policy1000EPfjS9_fNS7_10__identityEEEvT0_PT3_T1_NS0_13GridEvenShareISH_EET2_T4_E12temp_storage[84];
	ld.param.u32 	%r1, [_ZN3cub18CUB_300001_SM_10006detail6reduce18DeviceReduceKernelINS2_10policy_hubIfjN4cuda3std3__44plusIvEEE10Policy1000EPfjS9_fNS7_10__identityEEEvT0_PT3_T1_NS0_13GridEvenShareISH_EET2_T4__param_3+20];
	ld.param.u64 	%rd1, [_ZN3cub18CUB_300001_SM_10006detail6reduce18DeviceReduceKernelINS2_10policy_hubIfjN4cuda3std3__44plusIvEEE10Policy1000EPfjS9_fNS7_10__identityEEEvT0_PT3_T1_NS0_13GridEvenShareISH_EET2_T4__param_0];
	ld.param.u32 	%r2, [_ZN3cub18CUB_300001_SM_10006detail6reduce18DeviceReduceKernelINS2_10policy_hubIfjN4cuda3std3__44plusIvEEE10Policy1000EPfjS9_fNS7_10__identityEEEvT0_PT3_T1_NS0_13GridEvenShareISH_EET2_T4__param_3+24];
	mov.u32 	%r3, %ctaid.x;
	shl.b32 	%r4, %r2, 13;
	shl.b32 	%r5, %r3, 13;
	and.b64  	%rd3, %rd1, 7;
	setp.ne.s64 	%p1, %rd3, 0;
	@%p1 bra 	$L__BB16_36;
	sub.s32 	%r6, %r1, %r5;
	setp.gt.u32 	%p41, %r6, 8191;
	@%p41 bra 	$L__BB16_20;
	mov.u32 	%r7, %tid.x;
	setp.ge.u32 	%p53, %r7, %r6;
	mov.f32 	%f511, 0f00000000;
	mov.u32 	%r380, %r7;
	@%p53 bra 	$L__BB16_4;
	add.s32 	%r315, %r5, %r7;
	mul.wide.u32 	%rd105, %r315, 4;
	add.s64 	%rd104, %rd1, %rd105;
	// begin inline asm
	ld.global.nc.u32 %r314, [%rd104];
	// end inline asm
	mov.b32 	%f511, %r314;
	add.s32 	%r380, %r7, 512;
$L__BB16_4:
	setp.ge.u32 	%p54, %r380, %r6;
	@%p54 bra 	$L__BB16_11;
	not.b32 	%r316, %r380;
	add.s32 	%r10, %r1, %r316;
	and.b32  	%r317, %r10, 1536;
	setp.eq.s32 	%p55, %r317, 1536;
	@%p55 bra 	$L__BB16_8;
	add.s32 	%r378, %r380, %r5;
	shr.u32 	%r318, %r10, 9;
	add.s32 	%r319, %r318, 1;
	and.b32  	%r320, %r319, 3;
	neg.s32 	%r377, %r320;
$L__BB16_7:
	.pragma "nounroll";
	mul.wide.u32 	%rd107, %r378, 4;
	add.s64 	%rd106, %rd1, %rd107;
	// begin inline asm
	ld.global.nc.u32 %r321, [%rd106];
	// end inline asm
	mov.b32 	%f395, %r321;
	add.f32 	%f511, %f511, %f395;
	add.s32 	%r380, %r380, 512;
	add.s32 	%r378, %r378, 512;
	add.s32 	%r377, %r377, 1;
	setp.ne.s32 	%p56, %r377, 0;
	@%p56 bra 	$L__BB16_7;
$L__BB16_8:
	sub.s32 	%r322, %r10, %r5;
	setp.lt.u32 	%p57, %r322, 1536;
	@%p57 bra 	$L__BB16_11;
	add.s32 	%r382, %r380, 1024;
	add.s32 	%r381, %r380, %r5;
$L__BB16_10:
	mul.wide.u32 	%rd112, %r381, 4;
	add.s64 	%rd108, %rd1, %rd112;
	// begin inline asm
	ld.global.nc.u32 %r323, [%rd108];
	// end inline asm
	mov.b32 	%f396, %r323;
	add.f32 	%f397, %f511, %f396;
	add.s32 	%r327, %r381, 512;
	mul.wide.u32 	%rd113, %r327, 4;
	add.s64 	%rd109, %rd1, %rd113;
	// begin inline asm
	ld.global.nc.u32 %r324, [%rd109];
	// end inline asm
	mov.b32 	%f398, %r324;
	add.f32 	%f399, %f397, %f398;
	add.s32 	%r328, %r381, 1024;
	mul.wide.u32 	%rd114, %r328, 4;
	add.s64 	%rd110, %rd1, %rd114;
	// begin inline asm
	ld.global.nc.u32 %r325, [%rd110];
	// end inline asm
	mov.b32 	%f400, %r325;
	add.f32 	%f401, %f399, %f400;
	add.s32 	%r329, %r381, 1536;
	mul.wide.u32 	%rd115, %r329, 4;
	add.s64 	%rd111, %rd1, %rd115;
	// begin inline asm
	ld.global.nc.u32 %r326, [%rd111];
	// end inline asm
	mov.b32 	%f402, %r326;
	add.f32 	%f511, %f401, %f402;
	add.s32 	%r24, %r382, 2048;
	add.s32 	%r330, %r382, 1024;
	add.s32 	%r381, %r381, 2048;
	setp.lt.s32 	%p58, %r330, %r6;
	mov.u32 	%r382, %r24;
	@%p58 bra 	$L__BB16_10;
$L__BB16_11:
	setp.lt.u32 	%p59, %r6, 512;
	@%p59 bra 	$L__BB16_16;
	// begin inline asm
	mov.u32 %r355, %laneid;
	// end inline asm
	mov.b32 	%r356, 1;
	mov.b32 	%r369, 31;
	mov.b32 	%r370, -1;
	// begin inline asm
	{  .reg .f32 r0;  .reg .pred p;  shfl.sync.down.b32 r0|p, %f511, %r356, %r369, %r370;  @p add.f32 r0, r0, %f511;  mov.f32 %f462, r0;}
	// end inline asm
	mov.b32 	%r359, 2;
	// begin inline asm
	{  .reg .f32 r0;  .reg .pred p;  shfl.sync.down.b32 r0|p, %f462, %r359, %r369, %r370;  @p add.f32 r0, r0, %f462;  mov.f32 %f465, r0;}
	// end inline asm
	mov.b32 	%r362, 4;
	// begin inline asm
	{  .reg .f32 r0;  .reg .pred p;  shfl.sync.down.b32 r0|p, %f465, %r362, %r369, %r370;  @p add.f32 r0, r0, %f465;  mov.f32 %f468, r0;}
	// end inline asm
	mov.b32 	%r365, 8;
	// begin inline asm
	{  .reg .f32 r0;  .reg .pred p;  shfl.sync.down.b32 r0|p, %f468, %r365, %r369, %r370;  @p add.f32 r0, r0, %f468;  mov.f32 %f471, r0;}
	// end inline asm
	mov.b32 	%r368, 16;
	// begin inline asm
	{  .reg .f32 r0;  .reg .pred p;  shfl.sync.down.b32 r0|p, %f471, %r368, %r369, %r370;  @p add.f32 r0, r0, %f471;  mov.f32 %f530, r0;}
	// end inline asm
	setp.ne.s32 	%p78, %r355, 0;
	@%p78 bra 	$L__BB16_14;
	shr.u32 	%r371, %r7, 3;
	and.b32  	%r372, %r371, 124;
	mov.u32 	%r373, _ZZN3cub18CUB_300001_SM_10006detail6reduce18DeviceReduceKernelINS2_10policy_hubIfjN4cuda3std3__44plusIvEEE10Policy1000EPfjS9_fNS7_10__identityEEEvT0_PT3_T1_NS0_13GridEvenShareISH_EET2_T4_E12temp_storage;
	add.s32 	%r374, %r373, %r372;
	st.shared.f32 	[%r374+16], %f530;
$L__BB16_14:
	bar.sync 	0;
	setp.ne.s32 	%p79, %r7, 0;
	@%p79 bra 	$L__BB16_71;
	ld.shared.f32 	%f477, [_ZZN3cub18CUB_300001_SM_10006detail6reduce18DeviceReduceKernelINS2_10policy_hubIfjN4cuda3std3__44plusIvEEE10Policy1000EPfjS9_fNS7_10__identityEEEvT0_PT3_T1_NS0_13GridEvenShareISH_EET2_T4_E12temp_storage+20];
	add.f32 	%f478, %f530, %f477;
	ld.shared.f32 	%f479, [_ZZN3cub18CUB_300001_SM_10006detail6reduce18DeviceReduceKernelINS2_10policy_hubIfjN4cuda3std3__44plusIvEEE10Policy1000EPfjS9_fNS7_10__identityEEEvT0_PT3_T1_NS0_13GridEvenShareISH_EET2_T4_E12temp_storage+24];
	add.f32 	%f480, %f478, %f479;
	ld.shared.f32 	%f481, [_ZZN3cub18CUB_300001_SM_10006detail6reduce18DeviceReduceKernelINS2_10policy_hubIfjN4cuda3std3__44plusIvEEE10Policy1000EPfjS9_fNS7_10__identityEEEvT0_PT3_T1_NS0_13GridEvenShareISH_EET2_T4_E12temp_storage+28];
	add.f32 	%f482, %f480, %f481;
	ld.shared.f32 	%f483, [_ZZN3cub18CUB_300001_SM_10006detail6reduce18DeviceReduceKernelINS2_10policy_hubIfjN4cuda3std3__44plusIvEEE10Policy1000EPfjS9_fNS7_10__identityEEEvT0_PT3_T1_NS0_13GridEvenShareISH_EET2_T4_E12temp_storage+32];
	add.f32 	%f484, %f482, %f483;
	ld.shared.f32 	%f485, [_ZZN3cub18CUB_300001_SM_10006detail6reduce18DeviceReduceKernelINS2_10policy_hubIfjN4cuda3std3__44plusIvEEE10Policy1000EPfjS9_fNS7_10__identityEEEvT0_PT3_T1_NS0_13GridEvenShareISH_EET2_T4_E12temp_storage+36];
	add.f32 	%f486, %f484, %f485;
	ld.shared.f32 	%f487, [_ZZN3cub18CUB_300001_SM_10006detail6reduce18DeviceReduceKernelINS2_10policy_hubIfjN4cuda3std3__44plusIvEEE10Policy1000EPfjS9_fNS7_10__identityEEEvT0_PT3_T1_NS0_13GridEvenShareISH_EET2_T4_E12temp_storage+40];
	add.f32 	%f488, %f486, %f487;
	ld.shared.f32 	%f489, [_ZZN3cub18CUB_300001_SM_10006detail6reduce18DeviceReduceKernelINS2_10policy_hubIfjN4cuda3std3__44plusIvEEE10Policy1000EPfjS9_fNS7_10__identityEEEvT0_PT3_T1_NS0_13GridEvenShareISH_EET2_T4_E12temp_storage+44];
	add.f32 	%f490, %f488, %f489;
	ld.shared.f32 	%f491, [_ZZN3cub18CUB_300001_SM_10006detail6reduce18DeviceReduceKernelINS2_10policy_hubIfjN4cuda3std3__44plusIvEEE10Policy1000EPfjS9_fNS7_10__identityEEEvT0_PT3_T1_NS0_13GridEvenShareISH_EET2_T4_E12temp_storage+48];
	add.f32 	%f492, %f490, %f491;
	ld.shared.f32 	%f493, [_ZZN3cub18CUB_300001_SM_10006detail6reduce18DeviceReduceKernelINS2_10policy_hubIfjN4cuda3std3__44plusIvEEE10Policy1000EPfjS9_fNS7_10__identityEEEvT0_PT3_T1_NS0_13GridEvenShareISH_EET2_T4_E12temp_storage+52];
	add.f32 	%f494, %f492, %f493;
	ld.shared.f32 	%f495, [_ZZN3cub18CUB_300001_SM_10006detail6reduce18DeviceReduceKernelINS2_10policy_hubIfjN4cuda3std3__44plusIvEEE10Policy1000EPfjS9_fNS7_10__identityEEEvT0_PT3_T1_NS0_13GridEvenShareISH_EET2_T4_E12temp_storage+56];
	add.f32 	%f496, %f494, %f495;
	ld.shared.f32 	%f497, [_ZZN3cub18CUB_300001_SM_10006detail6reduce18DeviceReduceKernelINS2_10policy_hubIfjN4cuda3std3__44plusIvEEE10Policy1000EPfjS9_fNS7_10__identityEEEvT0_PT3_T1_NS0_13GridEvenShareISH_EET2_T4_E12temp_storage+60];
	add.f32 	%f498, %f496, %f497;
	ld.shared.f32 	%f499, [_ZZN3cub18CUB_300001_SM_10006detail6reduce18DeviceReduceKernelINS2_10policy_hubIfjN4cuda3std3__44plusIvEEE10Policy1000EPfjS9_fNS7_10__identityEEEvT0_PT3_T1_NS0_13GridEvenShareISH_EET2_T4_E12temp_storage+64];
	add.f32 	%f500, %f498, %f499;
	ld.shared.f32 	%f501, [_ZZN3cub18CUB_300001_SM_10006detail6reduce18DeviceReduceKernelINS2_10policy_hubIfjN4cuda3std3__44plusIvEEE10Policy1000EPfjS9_fNS7_10__identityEEEvT0_PT3_T1_NS0_13GridEvenShareISH_EET2_T4_E12temp_storage+68];
	add.f32 	%f502, %f500, %f501;
	ld.shared.f32 	%f503, [_ZZN3cub18CUB_300001_SM_10006detail6reduce18DeviceReduceKernelINS2_10policy_hubIfjN4cuda3std3__44plusIvEEE10Policy1000EPfjS9_fNS7_10__identityEEEvT0_PT3_T1_NS0_13GridEvenShareISH_EET2_T4_E12temp_storage+72];
	add.f32 	%f504, %f502, %f503;
	ld.shared.f32 	%f505, [_ZZN3cub18CUB_300001_SM_10006detail6reduce18DeviceReduceKernelINS2_10policy_hubIfjN4cuda3std3__44plusIvEEE10Policy1000EPfjS9_fNS7_10__identityEEEvT0_PT3_T1_NS0_13GridEvenShareISH_EET2_T4_E12temp_storage+76];
	add.f32 	%f530, %f504, %f505;
	bra.uni 	$L__BB16_71;
$L__BB16_16:
	// begin inline asm
	mov.u32 %r331, %laneid;
	// end inline asm
	and.b32  	%r347, %r7, 992;
	add.s32 	%r348, %r347, 32;
	setp.gt.u32 	%p60, %r348, %r6;
	not.b32 	%r349, %r347;
	add.s32 	%r350, %r6, %r349;
	selp.b32 	%r345, %r350, 31, %p60;
	mov.b32 	%r332, 1;
	mov.b32 	%r346, -1;
	// begin inline asm
	{  .reg .f32 r0;  .reg .pred p;  shfl.sync.down.b32 r0|p, %f511, %r332, %r345, %r346;  @p add.f32 r0, r0, %f511;  mov.f32 %f403, r0;}
	// end inline asm
	mov.b32 	%r335, 2;
	// begin inline asm
	{  .reg .f32 r0;  .reg .pred p;  shfl.sync.down.b32 r0|p, %f403, %r335, %r345, %r346;  @p add.f32 r0, r0, %f403;  mov.f32 %f406, r0;}
	// end inline asm
	mov.b32 	%r338, 4;
	// begin inline asm
	{  .reg .f32 r0;  .reg .pred p;  shfl.sync.down.b32 r0|p, %f406, %r338, %r345, %r346;  @p add.f32 r0, r0, %f406;  mov.f32 %f409, r0;}
	// end inline asm
	mov.b32 	%r341, 8;
	// begin inline asm
	{  .reg .f32 r0;  .reg .pred p;  shfl.sync.down.b32 r0|p, %f409, %r341, %r345, %r346;  @p add.f32 r0, r0, %f409;  mov.f32 %f412, r0;}
	// end inline asm
	mov.b32 	%r344, 16;
	// begin inline asm
	{  .reg .f32 r0;  .reg .pred p;  shfl.sync.down.b32 r0|p, %f412, %r344, %r345, %r346;  @p add.f32 r0, r0, %f412;  mov.f32 %f530, r0;}
	// end inline asm
	setp.ne.s32 	%p61, %r331, 0;
	@%p61 bra 	$L__BB16_18;
	shr.u32 	%r351, %r7, 3;
	and.b32  	%r352, %r351, 124;
	mov.u32 	%r353, _ZZN3cub18CUB_300001_SM_10006detail6reduce18DeviceReduceKernelINS2_10policy_hubIfjN4cuda3std3__44plusIvEEE10Policy1000EPfjS9_fNS7_10__identityEEEvT0_PT3_T1_NS0_13GridEvenShareISH_EET2_T4_E12temp_storage;
	add.s32 	%r354, %r353, %r352;
	st.shared.f32 	[%r354+16], %f530;
$L__BB16_18:
	bar.sync 	0;
	setp.ne.s32 	%p62, %r7, 0;
	@%p62 bra 	$L__BB16_71;
	setp.gt.u32 	%p63, %r6, 32;
	ld.shared.f32 	%f418, [_ZZN3cub18CUB_300001_SM_10006detail6reduce18DeviceReduceKernelINS2_10policy_hubIfjN4cuda3std3__44plusIvEEE10Policy1000EPfjS9_fNS7_10__identityEEEvT0_PT3_T1_NS0_13GridEvenShareISH_EET2_T4_E12temp_storage+20];
	add.f32 	%f419, %f530, %f418;
	selp.f32 	%f420, %f419, %f530, %p63;
	setp.gt.u32 	%p64, %r6, 64;
	ld.shared.f32 	%f421, [_ZZN3cub18CUB_300001_SM_10006detail6reduce18DeviceReduceKernelINS2_10policy_hubIfjN4cuda3std3__44plusIvEEE10Policy1000EPfjS9_fNS7_10__identityEEEvT0_PT3_T1_NS0_13GridEvenShareISH_EET2_T4_E12temp_storage+24];
	add.f32 	%f422, %f421, %f420;
	selp.f32 	%f423, %f422, %f420, %p64;
	setp.gt.u32 	%p65, %r6, 96;
	ld.shared.f32 	%f424, [_ZZN3cub18CUB_300001_SM_10006detail6reduce18DeviceReduceKernelINS2_10policy_hubIfjN4cuda3std3__44plusIvEEE10Policy1000EPfjS9_fNS7_10__identityEEEvT0_PT3_T1_NS0_13GridEvenShareISH_EET2_T4_E12temp_storage+28];
	add.f32 	%f425, %f424, %f423;
	selp.f32 	%f426, %f425, %f423, %p65;
	setp.gt.u32 	%p66, %r6, 128;
	ld.shared.f32 	%f427, [_ZZN3cub18CUB_300001_SM_10006detail6reduce18DeviceReduceKernelINS2_10policy_hubIfjN4cuda3std3__44plusIvEEE10Policy1000EPfjS9_fNS7_10__identityEEEvT0_PT3_T1_NS0_13GridEvenShareISH_EET2_T4_E12temp_storage+32];
	add.f32 	%f428, %f427, %f426;
	selp.f32 	%f429, %f428, %f426, %p66;
	setp.gt.u32 	%p67, %r6, 160;
	ld.shared.f32 	%f430, [_ZZN3cub18CUB_300001_SM_10006detail6reduce18DeviceReduceKernelINS2_10policy_hubIfjN4cuda3std3__44plusIvEEE10Policy1000EPfjS9_fNS7_10__identityEEEvT0_PT3_T1_NS0_13GridEvenShareISH_EET2_T4_E12temp_storage+36];
	add.f32 	%f431, %f430, %f429;
	selp.f32 	%f432, %f431, %f429, %p67;
	setp.gt.u32 	%p68, %r6, 192;
	ld.shared.f32 	%f433, [_ZZN3cub18CUB_300001_SM_10006detail6reduce18DeviceReduceKernelINS2_10policy_hubIfjN4cuda3std3__44plusIvEEE10Policy1000EPfjS9_fNS7_10__identityEEEvT0_PT3_T1_NS0_13GridEvenShareISH_EET2_T4_E12temp_storage+40];
	add.f32 	%f434, %f433, %f432;
	selp.f32 	%f435, %f434, %f432, %p68;
	setp.gt.u32 	%p69, %r6, 224;
	ld.shared.f32 	%f436, [_ZZN3cub18CUB_300001_SM_10006detail6reduce18DeviceReduceKernelINS2_10policy_hubIfjN4cuda3std3__44plusIvEEE10Policy1000EPfjS9_fNS7_10__identityEEEvT0_PT3_T1_NS0_13GridEvenShareISH_EET2_T4_E12temp_storage+44];
	add.f32 	%f437, %f436, %f435;
	selp.f32 	%f438, %f437, %f435, %p69;
	setp.gt.u32 	%p70, %r6, 256;
	ld.shared.f32 	%f439, [_ZZN3cub18CUB_300001_SM_10006detail6reduce18DeviceReduceKernelINS2_10policy_hubIfjN4cuda3std3__44plusIvEEE10Policy1000EPfjS9_fNS7_10__identityEEEvT0_PT3_T1_NS0_13GridEvenShareISH_EET2_T4_E12temp_storage+48];
	add.f32 	%f440, %f439, %f438;
	selp.f32 	%f441, %f440, %f438, %p70;
	setp.gt.u32 	%p71, %r6, 288;
	ld.shared.f32 	%f442, [_ZZN3cub18CUB_300001_SM_10006detail6reduce18DeviceReduceKernelINS2_10policy_hubIfjN4cuda3std3__44plusIvEEE10Policy1000EPfjS9_fNS7_10__identityEEEvT0_PT3_T1_NS0_13GridEvenShareISH_EET2_T4_E12temp_storage+52];
	add.f32 	%f443, %f442, %f441;
	selp.f32 	%f444, %f443, %f441, %p71;
	setp.gt.u32 	%p72, %r6, 320;
	ld.shared.f32 	%f445, [_ZZN3cub18CUB_300001_SM_10006detail6reduce18DeviceReduceKernelINS2_10policy_hubIfjN4cuda3std3__44plusIvEEE10Policy1000EPfjS9_fNS7_10__identityEEEvT0_PT3_T1_NS0_13GridEvenShareISH_EET2_T4_E12temp_storage+56];
	add.f32 	%f446, %f445, %f444;
	selp.f32 	%f447, %f446, %f444, %p72;
	setp.gt.u32 	%p73, %r6, 352;
	ld.shared.f32 	%f448, [_ZZN3cub18CUB_300001_SM_10006detail6reduce18DeviceReduceKernelINS2_10policy_hubIfjN4cuda3std3__44plusIvEEE10Policy1000EPfjS9_fNS7_10__identityEEEvT0_PT3_T1_NS0_13GridEvenShareISH_EET2_T4_E12temp_storage+60];
	add.f32 	%f449, %f448, %f447;
	selp.f32 	%f450, %f449, %f447, %p73;
	setp.gt.u32 	%p74, %r6, 384;
	ld.shared.f32 	%f451, [_ZZN3cub18CUB_300001_SM_10006detail6reduce18DeviceReduceKernelINS2_10policy_hubIfjN4cuda3std3__44plusIvEEE10Policy1000EPfjS9_fNS7_10__identityEEEvT0_PT3_T1_NS0_13GridEvenShareISH_EET2_T4_E12temp_storage+64];
	add.f32 	%f452, %f451, %f450;
	selp.f32 	%f453, %f452, %f450, %p74;
	setp.gt.u32 	%p75, %r6, 416;
	ld.shared.f32 	%f454, [_ZZN3cub18CUB_300001_SM_10006detail6reduce18DeviceReduceKernelINS2_10policy_hubIfjN4cuda3std3__44plusIvEEE10Policy1000EPfjS9_fNS7_10__identityEEEvT0_PT3_T1_NS0_13GridEvenShareISH_EET2_T4_E12temp_storage+68];
	add.f32 	%f455, %f454, %f453;
	selp.f32 	%f456, %f455, %f453, %p75;
	setp.gt.u32 	%p76, %r6, 448;
	ld.shared.f32 	%f457, [_ZZN3cub18CUB_300001_SM_10006detail6reduce18DeviceReduceKernelINS2_10policy_hubIfjN4cuda3std3__44plusIvEEE10Policy1000EPfjS9_fNS7_10__identityEEEvT0_PT3_T1_NS0_13GridEvenShareISH_EET2_T4_E12temp_storage+72];
	add.f32 	%f458, %f457, %f456;
	selp.f32 	%f459, %f458, %f456, %p76;
	setp.gt.u32 	%p77, %r6, 480;
	ld.shared.f32 	%f460, [_ZZN3cub18CUB_300001_SM_10006detail6reduce18DeviceReduceKernelINS2_10policy_hubIfjN4cuda3std3__44plusIvEEE10Policy1000EPfjS9_fNS7_10__identityEEEvT0_PT3_T1_NS0_13GridEvenShareISH_EET2_T4_E12temp_storage+76];
	add.f32 	%f461, %f460, %f459;
	selp.f32 	%f530, %f461, %f459, %p77;
	bra.uni 	$L__BB16_71;
$L__BB16_20:
	mov.u32 	%r26, %tid.x;
	shl.b32 	%r27, %r26, 1;
	add.s32 	%r240, %r5, %r27;
	mul.wide.u32 	%rd76, %r240, 4;
	add.s64 	%rd61, %rd1, %rd76;
	// begin inline asm
	ld.global.nc.u64 %rd60, [%rd61];
	// end inline asm
	mov.b64 	{%r241, %r242}, %rd60;
	mov.b32 	%f279, %r242;
	mov.b32 	%f280, %r241;
	add.s64 	%rd63, %rd61, 4096;
	// begin inline asm
	ld.global.nc.u64 %rd62, [%rd63];
	// end inline asm
	mov.b64 	{%r243, %r244}, %rd62;
	mov.b32 	%f281, %r244;
	mov.b32 	%f282, %r243;
	add.s64 	%rd65, %rd61, 8192;
	// begin inline asm
	ld.global.nc.u64 %rd64, [%rd65];
	// end inline asm
	mov.b64 	{%r245, %r246}, %rd64;
	mov.b32 	%f283, %r246;
	mov.b32 	%f284, %r245;
	add.s64 	%rd67, %rd61, 12288;
	// begin inline asm
	ld.global.nc.u64 %rd66, [%rd67];
	// end inline asm
	mov.b64 	{%r247, %r248}, %rd66;
	mov.b32 	%f285, %r248;
	mov.b32 	%f286, %r247;
	add.s64 	%rd69, %rd61, 16384;
	// begin inline asm
	ld.global.nc.u64 %rd68, [%rd69];
	// end inline asm
	mov.b64 	{%r249, %r250}, %rd68;
	mov.b32 	%f287, %r250;
	mov.b32 	%f288, %r249;
	add.s64 	%rd71, %rd61, 20480;
	// begin inline asm
	ld.global.nc.u64 %rd70, [%rd71];
	// end inline asm
	mov.b64 	{%r251, %r252}, %rd70;
	mov.b32 	%f289, %r252;
	mov.b32 	%f290, %r251;
	add.s64 	%rd73, %rd61, 24576;
	// begin inline asm
	ld.global.nc.u64 %rd72, [%rd73];
	// end inline asm
	mov.b64 	{%r253, %r254}, %rd72;
	mov.b32 	%f291, %r254;
	mov.b32 	%f292, %r253;
	add.s64 	%rd75, %rd61, 28672;
	// begin inline asm
	ld.global.nc.u64 %rd74, [%rd75];
	// end inline asm
	mov.b64 	{%r255, %r256}, %rd74;
	mov.b32 	%f293, %r256;
	mov.b32 	%f294, %r255;
	add.f32 	%f295, %f280, %f279;
	add.f32 	%f296, %f282, %f281;
	add.f32 	%f297, %f284, %f283;
	add.f32 	%f298, %f286, %f285;
	add.f32 	%f299, %f288, %f287;
	add.f32 	%f300, %f290, %f289;
	add.f32 	%f301, %f292, %f291;
	add.f32 	%f302, %f294, %f293;
	add.f32 	%f303, %f295, %f296;
	add.f32 	%f304, %f297, %f298;
	add.f32 	%f305, %f299, %f300;
	add.f32 	%f306, %f301, %f302;
	add.f32 	%f307, %f303, %f304;
	add.f32 	%f308, %f305, %f306;
	add.f32 	%f517, %f307, %f308;
	setp.lt.u32 	%p42, %r6, %r4;
	@%p42 bra 	$L__BB16_32;
	add.s32 	%r28, %r4, %r5;
	add.s32 	%r384, %r28, 512;
	add.s32 	%r383, %r28, %r26;
	mov.b32 	%r385, 0;
$L__BB16_22:
	add.s32 	%r5, %r5, %r4;
	add.s32 	%r258, %r1, -8192;
	setp.gt.u32 	%p43, %r5, %r258;
	@%p43 bra 	$L__BB16_24;
	add.s32 	%r259, %r5, %r27;
	mul.wide.u32 	%rd93, %r259, 4;
	add.s64 	%rd78, %rd1, %rd93;
	// begin inline asm
	ld.global.nc.u64 %rd77, [%rd78];
	// end inline asm
	mov.b64 	{%r260, %r261}, %rd77;
	mov.b32 	%f309, %r261;
	mov.b32 	%f310, %r260;
	add.s64 	%rd80, %rd78, 4096;
	// begin inline asm
	ld.global.nc.u64 %rd79, [%rd80];
	// end inline asm
	mov.b64 	{%r262, %r263}, %rd79;
	mov.b32 	%f311, %r263;
	mov.b32 	%f312, %r262;
	add.s64 	%rd82, %rd78, 8192;
	// begin inline asm
	ld.global.nc.u64 %rd81, [%rd82];
	// end inline asm
	mov.b64 	{%r264, %r265}, %rd81;
	mov.b32 	%f313, %r265;
	mov.b32 	%f314, %r264;
	add.s64 	%rd84, %rd78, 12288;
	// begin inline asm
	ld.global.nc.u64 %rd83, [%rd84];
	// end inline asm
	mov.b64 	{%r266, %r267}, %rd83;
	mov.b32 	%f315, %r267;
	mov.b32 	%f316, %r266;
	add.s64 	%rd86, %rd78, 16384;
	// begin inline asm
	ld.global.nc.u64 %rd85, [%rd86];
	// end inline asm
	mov.b64 	{%r268, %r269}, %rd85;
	mov.b32 	%f317, %r269;
	mov.b32 	%f318, %r268;
	add.s64 	%rd88, %rd78, 20480;
	// begin inline asm
	ld.global.nc.u64 %rd87, [%rd88];
	// end inline asm
	mov.b64 	{%r270, %r271}, %rd87;
	mov.b32 	%f319, %r271;
	mov.b32 	%f320, %r270;
	add.s64 	%rd90, %rd78, 24576;
	// begin inline asm
	ld.global.nc.u64 %rd89, [%rd90];
	// end inline asm
	mov.b64 	{%r272, %r273}, %rd89;
	mov.b32 	%f321, %r273;
	mov.b32 	%f322, %r272;
	add.s64 	%rd92, %rd78, 28672;
	// begin inline asm
	ld.global.nc.u64 %rd91, [%rd92];
	// end inline asm
	mov.b64 	{%r274, %r275}, %rd91;
	mov.b32 	%f323, %r275;
	mov.b32 	%f324, %r274;
	add.f32 	%f325, %f517, %f310;
	add.f32 	%f326, %f309, %f312;
	add.f32 	%f327, %f311, %f314;
	add.f32 	%f328, %f313, %f316;
	add.f32 	%f329, %f315, %f318;
	add.f32 	%f330, %f317, %f320;
	add.f32 	%f331, %f319, %f322;
	add.f32 	%f332, %f321, %f324;
	add.f32 	%f333, %f325, %f326;
	add.f32 	%f334, %f327, %f328;
	add.f32 	%f335, %f329, %f330;
	add.f32 	%f336, %f331, %f332;
	add.f32 	%f337, %f333, %f334;
	add.f32 	%f338, %f335, %f336;
	add.f32 	%f339, %f337, %f338;
	add.f32 	%f517, %f339, %f323;
	sub.s32 	%r276, %r1, %r5;
	setp.lt.u32 	%p44, %r276, %r4;
	add.s32 	%r385, %r385, 1;
	add.s32 	%r384, %r384, %r4;
	add.s32 	%r383, %r383, %r4;
	@%p44 bra 	$L__BB16_32;
	bra.uni 	$L__BB16_22;
$L__BB16_24:
	setp.le.u32 	%p45, %r1, %r5;
	@%p45 bra 	$L__BB16_32;
	sub.s32 	%r39, %r1, %r5;
	setp.ge.s32 	%p46, %r26, %r39;
	@%p46 bra 	$L__BB16_32;
	not.b32 	%r277, %r26;
	add.s32 	%r278, %r1, %r277;
	sub.s32 	%r279, %r278, %r28;
	mul.lo.s32 	%r280, %r2, %r385;
	shl.b32 	%r281, %r280, 13;
	sub.s32 	%r40, %r279, %r281;
	shr.u32 	%r282, %r278, 9;
	add.s32 	%r41, %r282, 1;
	and.b32  	%r283, %r278, 1536;
	setp.eq.s32 	%p47, %r283, 1536;
	mov.u32 	%r390, %r26;
	@%p47 bra 	$L__BB16_29;
	and.b32  	%r284, %r41, 3;
	neg.s32 	%r387, %r284;
	mov.u32 	%r390, %r26;
$L__BB16_28:
	.pragma "nounroll";
	mul.wide.u32 	%rd95, %r383, 4;
	add.s64 	%rd94, %rd1, %rd95;
	// begin inline asm
	ld.global.nc.u32 %r285, [%rd94];
	// end inline asm
	mov.b32 	%f341, %r285;
	add.f32 	%f517, %f517, %f341;
	add.s32 	%r390, %r390, 512;
	add.s32 	%r383, %r383, 512;
	add.s32 	%r387, %r387, 1;
	setp.ne.s32 	%p48, %r387, 0;
	@%p48 bra 	$L__BB16_28;
$L__BB16_29:
	setp.lt.u32 	%p49, %r40, 1536;
	@%p49 bra 	$L__BB16_32;
	add.s32 	%r392, %r390, 1024;
	add.s32 	%r391, %r390, %r384;
$L__BB16_31:
	add.s32 	%r290, %r391, -512;
	mul.wide.u32 	%rd100, %r290, 4;
	add.s64 	%rd96, %rd1, %rd100;
	// begin inline asm
	ld.global.nc.u32 %r286, [%rd96];
	// end inline asm
	mov.b32 	%f342, %r286;
	add.f32 	%f343, %f517, %f342;
	mul.wide.u32 	%rd101, %r391, 4;
	add.s64 	%rd97, %rd1, %rd101;
	// begin inline asm
	ld.global.nc.u32 %r287, [%rd97];
	// end inline asm
	mov.b32 	%f344, %r287;
	add.f32 	%f345, %f343, %f344;
	add.s32 	%r291, %r391, 512;
	mul.wide.u32 	%rd102, %r291, 4;
	add.s64 	%rd98, %rd1, %rd102;
	// begin inline asm
	ld.global.nc.u32 %r288, [%rd98];
	// end inline asm
	mov.b32 	%f346, %r288;
	add.f32 	%f347, %f345, %f346;
	add.s32 	%r292, %r391, 1024;
	mul.wide.u32 	%rd103, %r292, 4;
	add.s64 	%rd99, %rd1, %rd103;
	// begin inline asm
	ld.global.nc.u32 %r289, [%rd99];
	// end inline asm
	mov.b32 	%f348, %r289;
	add.f32 	%f517, %f347, %f348;
	add.s32 	%r54, %r392, 2048;
	add.s32 	%r293, %r392, 1024;
	add.s32 	%r391, %r391, 2048;
	setp.lt.s32 	%p50, %r293, %r39;
	mov.u32 	%r392, %r54;
	@%p50 bra 	$L__BB16_31;
$L__BB16_32:
	// begin inline asm
	mov.u32 %r294, %laneid;
	// end inline asm
	mov.b32 	%r295, 1;
	mov.b32 	%r308, 31;
	mov.b32 	%r309, -1;
	// begin inline asm
	{  .reg .f32 r0;  .reg .pred p;  shfl.sync.down.b32 r0|p, %f517, %r295, %r308, %r309;  @p add.f32 r0, r0, %f517;  mov.f32 %f349, r0;}
	// end inline asm
	mov.b32 	%r298, 2;
	// begin inline asm
	{  .reg .f32 r0;  .reg .pred p;  shfl.sync.down.b32 r0|p, %f349, %r298, %r308, %r309;  @p add.f32 r0, r0, %f349;  mov.f32 %f352, r0;}
	// end inline asm
	mov.b32 	%r301, 4;
	// begin inline asm
	{  .reg .f32 r0;  .reg .pred p;  shfl.sync.down.b32 r0|p, %f352, %r301, %r308, %r309;  @p add.f32 r0, r0, %f352;  mov.f32 %f355, r0;}
	// end inline asm
	mov.b32 	%r304, 8;
	// begin inline asm
	{  .reg .f32 r0;  .reg .pred p;  shfl.sync.down.b32 r0|p, %f355, %r304, %r308, %r309;  @p add.f32 r0, r0, %f355;  mov.f32 %f358, r0;}
	// end inline asm
	mov.b32 	%r307, 16;
	// begin inline asm
	{  .reg .f32 r0;  .reg .pred p;  shfl.sync.down.b32 r0|p, %f358, %r307, %r308, %r309;  @p add.f32 r0, r0, %f358;  mov.f32 %f530, r0;}
	// end inline asm
	setp.ne.s32 	%p51, %r294, 0;
	@%p51 bra 	$L__BB16_34;
	shr.u32 	%r310, %r26, 3;
	and.b32  	%r311, %r310, 124;
	mov.u32 	%r312, _ZZN3cub18CUB_300001_SM_10006detail6reduce18DeviceReduceKernelINS2_10policy_hubIfjN4cuda3std3__44plusIvEEE10Policy1000EPfjS9_fNS7_10__identityEEEvT0_PT3_T1_NS0_13GridEvenShareISH_EET2_T4_E12temp_storage;
	add.s32 	%r313, %r312, %r311;
	st.shared.f32 	[%r313+16], %f530;
$L__BB16_34:
	bar.sync 	0;
	setp.ne.s32 	%p52, %r26, 0;
	@%p52 bra 	$L__BB16_71;
	ld.shared.f32 	%f364, [_ZZN3cub18CUB_300001_SM_10006detail6reduce18DeviceReduceKernelINS2_10policy_hubIfjN4cuda3std3__44plusIvEEE10Policy1000EPfjS9_fNS7_10__identityEEEvT0_PT3_T1_NS0_13GridEvenShareISH_EET2_T4_E12temp_storage+20];
	add.f32 	%f365, %f530, %f364;
	ld.shared.f32 	%f366, [_ZZN3cub18CUB_300001_SM_10006detail6reduce18DeviceReduceKernelINS2_10policy_hubIfjN4cuda3std3__44plusIvEEE10Policy1000EPfjS9_fNS7_10__identityEEEvT0_PT3_T1_NS0_13GridEvenShareISH_EET2_T4_E12temp_storage+24];
	add.f32 	%f367, %f365, %f366;
	ld.shared.f32 	%f368, [_ZZN3cub18CUB_300001_SM_10006detail6reduce18DeviceReduceKernelINS2_10policy_hubIfjN4cuda3std3__44plusIvEEE10Policy1000EPfjS9_fNS7_10__identityEEEvT0_PT3_T1_NS0_13GridEvenShareISH_EET2_T4_E12temp_storage+28];
	add.f32 	%f369, %f367, %f368;
	ld.shared.f32 	%f370, [_ZZN3cub18CUB_300001_SM_10006detail6reduce18DeviceReduceKernelINS2_10policy_hubIfjN4cuda3std3__44plusIvEEE10Policy1000EPfjS9_fNS7_10__identityEEEvT0_PT3_T1_NS0_13GridEvenShareISH_EET2_T4_E12temp_storage+32];
	add.f32 	%f371, %f369, %f370;
	ld.shared.f32 	%f372, [_ZZN3cub18CUB_300001_SM_10006detail6reduce18DeviceReduceKernelINS2_10policy_hubIfjN4cuda3std3__44plusIvEEE10Policy1000EPfjS9_fNS7_10__identityEEEvT0_PT3_T1_NS0_13GridEvenShareISH_EET2_T4_E12temp_storage+36];
	add.f32 	%f373, %f371, %f372;
	ld.shared.f32 	%f374, [_ZZN3cub18CUB_300001_SM_10006detail6reduce18DeviceReduceKernelINS2_10policy_hubIfjN4cuda3std3__44plusIvEEE10Policy1000EPfjS9_fNS7_10__identityEEEvT0_PT3_T1_NS0_13GridEvenShareISH_EET2_T4_E12temp_storage+40];
	add.f32 	%f375, %f373, %f374;
	ld.shared.f32 	%f376, [_ZZN3cub18CUB_300001_SM_10006detail6reduce18DeviceReduceKernelINS2_10policy_hubIfjN4cuda3std3__44plusIvEEE10Policy1000EPfjS9_fNS7_10__identityEEEvT0_PT3_T1_NS0_13GridEvenShareISH_EET2_T4_E12temp_storage+44];
	add.f32 	%f377, %f375, %f376;
	ld.shared.f32 	%f378, [_ZZN3cub18CUB_300001_SM_10006detail6reduce18DeviceReduceKernelINS2_10policy_hubIfjN4cuda3std3__44plusIvEEE10Policy1000EPfjS9_fNS7_10__identityEEEvT0_PT3_T1_NS0_13GridEvenShareISH_EET2_T4_E12temp_storage+48];
	add.f32 	%f379, %f377, %f378;
	ld.shared.f32 	%f380, [_ZZN3cub18CUB_300001_SM_10006detail6reduce18DeviceReduceKernelINS2_10policy_hubIfjN4cuda3std3__44plusIvEEE10Policy1000EPfjS9_fNS7_10__identityEEEvT0_PT3_T1_NS0_13GridEvenShareISH_EET2_T4_E12temp_storage+52];
	add.f32 	%f381, %f379, %f380;
	ld.shared.f32 	%f382, [_ZZN3cub18CUB_300001_SM_10006detail6reduce18DeviceReduceKernelINS2_10policy_hubIfjN4cuda3std3__44plusIvEEE10Policy1000EPfjS9_fNS7_10__identityEEEvT0_PT3_T1_NS0_13GridEvenShareISH_EET2_T4_E12temp_storage+56];
	add.f32 	%f383, %f381, %f382;
	ld.shared.f32 	%f384, [_ZZN3cub18CUB_300001_SM_10006detail6reduce18DeviceReduceKernelINS2_10policy_hubIfjN4cuda3std3__44plusIvEEE10Policy1000EPfjS9_fNS7_10__identityEEEvT0_PT3_T1_NS0_13GridEvenShareISH_EET2_T4_E12temp_storage+60];
	add.f32 	%f385, %f383, %f384;
	ld.shared.f32 	%f386, [_ZZN3cub18CUB_300001_SM_10006detail6reduce18DeviceReduceKernelINS2_10policy_hubIfjN4cuda3std3__44plusIvEEE10Policy1000EPfjS9_fNS7_10__identityEEEvT0_PT3_T1_NS0_13GridEvenShareISH_EET2_T4_E12temp_storage+64];
	add.f32 	%f387, %f385, %f386;
	ld.shared.f32 	%f388, [_ZZN3cub18CUB_300001_SM_10006detail6reduce18DeviceReduceKernelINS2_10policy_hubIfjN4cuda3std3__44plusIvEEE10Policy1000EPfjS9_fNS7_10__identityEEEvT0_PT3_T1_NS0_13GridEvenShareISH_EET2_T4_E12temp_storage+68];
	add.f32 	%f389, %f387, %f388;
	ld.shared.f32 	%f390, [_ZZN3cub18CUB_300001_SM_10006detail6reduce18DeviceReduceKernelINS2_10policy_hubIfjN4cuda3std3__44plusIvEEE10Policy1000EPfjS9_fNS7_10__identityEEEvT0_PT3_T1_NS0_13GridEvenShareISH_EET2_T4_E12temp_storage+72];
	add.f32 	%f391, %f389, %f390;
	ld.shared.f32 	%f392, [_ZZN3cub18CUB_300001_SM_10006detail6reduce18DeviceReduceKernelINS2_10policy_hubIfjN4cuda3std3__44plusIvEEE10Policy1000EPfjS9_fNS7_10__identityEEEvT0_PT3_T1_NS0_13GridEvenShareISH_EET2_T4_E12temp_storage+76];
	add.f32 	%f530, %f391, %f392;
	bra.uni 	$L__BB16_71;
$L__BB16_36:
	sub.s32 	%r56, %r1, %r5;
	setp.gt.u32 	%p2, %r56, 8191;
	@%p2 bra 	$L__BB16_55;
	mov.u32 	%r57, %tid.x;
	setp.ge.u32 	%p14, %r57, %r56;
	mov.f32 	%f523, 0f00000000;
	mov.u32 	%r397, %r57;
	@%p14 bra 	$L__BB16_39;
	add.s32 	%r180, %r5, %r57;
	mul.wide.u32 	%rd49, %r180, 4;
	add.s64 	%rd48, %rd1, %rd49;
	// begin inline asm
	ld.global.nc.u32 %r179, [%rd48];
	// end inline asm
	mov.b32 	%f523, %r179;
	add.s32 	%r397, %r57, 512;
$L__BB16_39:
	setp.ge.u32 	%p15, %r397, %r56;
	@%p15 bra 	$L__BB16_46;
	not.b32 	%r181, %r397;
	add.s32 	%r60, %r1, %r181;
	and.b32  	%r182, %r60, 1536;
	setp.eq.s32 	%p16, %r182, 1536;
	@%p16 bra 	$L__BB16_43;
	add.s32 	%r395, %r397, %r5;
	shr.u32 	%r183, %r60, 9;
	add.s32 	%r184, %r183, 1;
	and.b32  	%r185, %r184, 3;
	neg.s32 	%r394, %r185;
$L__BB16_42:
	.pragma "nounroll";
	mul.wide.u32 	%rd51, %r395, 4;
	add.s64 	%rd50, %rd1, %rd51;
	// begin inline asm
	ld.global.nc.u32 %r186, [%rd50];
	// end inline asm
	mov.b32 	%f168, %r186;
	add.f32 	%f523, %f523, %f168;
	add.s32 	%r397, %r397, 512;
	add.s32 	%r395, %r395, 512;
	add.s32 	%r394, %r394, 1;
	setp.ne.s32 	%p17, %r394, 0;
	@%p17 bra 	$L__BB16_42;
$L__BB16_43:
	sub.s32 	%r187, %r60, %r5;
	setp.lt.u32 	%p18, %r187, 1536;
	@%p18 bra 	$L__BB16_46;
	add.s32 	%r399, %r397, 1024;
	add.s32 	%r398, %r397, %r5;
$L__BB16_45:
	mul.wide.u32 	%rd56, %r398, 4;
	add.s64 	%rd52, %rd1, %rd56;
	// begin inline asm
	ld.global.nc.u32 %r188, [%rd52];
	// end inline asm
	mov.b32 	%f169, %r188;
	add.f32 	%f170, %f523, %f169;
	add.s32 	%r192, %r398, 512;
	mul.wide.u32 	%rd57, %r192, 4;
	add.s64 	%rd53, %rd1, %rd57;
	// begin inline asm
	ld.global.nc.u32 %r189, [%rd53];
	// end inline asm
	mov.b32 	%f171, %r189;
	add.f32 	%f172, %f170, %f171;
	add.s32 	%r193, %r398, 1024;
	mul.wide.u32 	%rd58, %r193, 4;
	add.s64 	%rd54, %rd1, %rd58;
	// begin inline asm
	ld.global.nc.u32 %r190, [%rd54];
	// end inline asm
	mov.b32 	%f173, %r190;
	add.f32 	%f174, %f172, %f173;
	add.s32 	%r194, %r398, 1536;
	mul.wide.u32 	%rd59, %r194, 4;
	add.s64 	%rd55, %rd1, %rd59;
	// begin inline asm
	ld.global.nc.u32 %r191, [%rd55];
	// end inline asm
	mov.b32 	%f175, %r191;
	add.f32 	%f523, %f174, %f175;
	add.s32 	%r74, %r399, 2048;
	add.s32 	%r195, %r399, 1024;
	add.s32 	%r398, %r398, 2048;
	setp.lt.s32 	%p19, %r195, %r56;
	mov.u32 	%r399, %r74;
	@%p19 bra 	$L__BB16_45;
$L__BB16_46:
	setp.lt.u32 	%p20, %r56, 512;
	@%p20 bra 	$L__BB16_51;
	// begin inline asm
	mov.u32 %r220, %laneid;
	// end inline asm
	mov.b32 	%r221, 1;
	mov.b32 	%r234, 31;
	mov.b32 	%r235, -1;
	// begin inline asm
	{  .reg .f32 r0;  .reg .pred p;  shfl.sync.down.b32 r0|p, %f523, %r221, %r234, %r235;  @p add.f32 r0, r0, %f523;  mov.f32 %f235, r0;}
	// end inline asm
	mov.b32 	%r224, 2;
	// begin inline asm
	{  .reg .f32 r0;  .reg .pred p;  shfl.sync.down.b32 r0|p, %f235, %r224, %r234, %r235;  @p add.f32 r0, r0, %f235;  mov.f32 %f238, r0;}
	// end inline asm
	mov.b32 	%r227, 4;
	// begin inline asm
	{  .reg .f32 r0;  .reg .pred p;  shfl.sync.down.b32 r0|p, %f238, %r227, %r234, %r235;  @p add.f32 r0, r0, %f238;  mov.f32 %f241, r0;}
	// end inline asm
	mov.b32 	%r230, 8;
	// begin inline asm
	{  .reg .f32 r0;  .reg .pred p;  shfl.sync.down.b32 r0|p, %f241, %r230, %r234, %r235;  @p add.f32 r0, r0, %f241;  mov.f32 %f244, r0;}
	// end inline asm
	mov.b32 	%r233, 16;
	// begin inline asm
	{  .reg .f32 r0;  .reg .pred p;  shfl.sync.down.b32 r0|p, %f244, %r233, %r234, %r235;  @p add.f32 r0, r0, %f244;  mov.f32 %f530, r0;}
	// end inline asm
	setp.ne.s32 	%p39, %r220, 0;
	@%p39 bra 	$L__BB16_49;
	shr.u32 	%r236, %r57, 3;
	and.b32  	%r237, %r236, 124;
	mov.u32 	%r238, _ZZN3cub18CUB_300001_SM_10006detail6reduce18DeviceReduceKernelINS2_10policy_hubIfjN4cuda3std3__44plusIvEEE10Policy1000EPfjS9_fNS7_10__identityEEEvT0_PT3_T1_NS0_13GridEvenShareISH_EET2_T4_E12temp_storage;
	add.s32 	%r239, %r238, %r237;
	st.shared.f32 	[%r239+16], %f530;
$L__BB16_49:
	bar.sync 	0;
	setp.ne.s32 	%p40, %r57, 0;
	@%p40 bra 	$L__BB16_71;
	ld.shared.f32 	%f250, [_ZZN3cub18CUB_300001_SM_10006detail6reduce18DeviceReduceKernelINS2_10policy_hubIfjN4cuda3std3__44plusIvEEE10Policy1000EPfjS9_fNS7_10__identityEEEvT0_PT3_T1_NS0_13GridEvenShareISH_EET2_T4_E12temp_storage+20];
	add.f32 	%f251, %f530, %f250;
	ld.shared.f32 	%f252, [_ZZN3cub18CUB_300001_SM_10006detail6reduce18DeviceReduceKernelINS2_10policy_hubIfjN4cuda3std3__44plusIvEEE10Policy1000EPfjS9_fNS7_10__identityEEEvT0_PT3_T1_NS0_13GridEvenShareISH_EET2_T4_E12temp_storage+24];
	add.f32 	%f253, %f251, %f252;
	ld.shared.f32 	%f254, [_ZZN3cub18CUB_300001_SM_10006detail6reduce18DeviceReduceKernelINS2_10policy_hubIfjN4cuda3std3__44plusIvEEE10Policy1000EPfjS9_fNS7_10__identityEEEvT0_PT3_T1_NS0_13GridEvenShareISH_EET2_T4_E12temp_storage+28];
	add.f32 	%f255, %f253, %f254;
	ld.shared.f32 	%f256, [_ZZN3cub18CUB_300001_SM_10006detail6reduce18DeviceReduceKernelINS2_10policy_hubIfjN4cuda3std3__44plusIvEEE10Policy1000EPfjS9_fNS7_10__identityEEEvT0_PT3_T1_NS0_13GridEvenShareISH_EET2_T4_E12temp_storage+32];
	add.f32 	%f257, %f255, %f256;
	ld.shared.f32 	%f258, [_ZZN3cub18CUB_300001_SM_10006detail6reduce18DeviceReduceKernelINS2_10policy_hubIfjN4cuda3std3__44plusIvEEE10Policy1000EPfjS9_fNS7_10__identityEEEvT0_PT3_T1_NS0_13GridEvenShareISH_EET2_T4_E12temp_storage+36];
	add.f32 	%f259, %f257, %f258;
	ld.shared.f32 	%f260, [_ZZN3cub18CUB_300001_SM_10006detail6reduce18DeviceReduceKernelINS2_10policy_hubIfjN4cuda3std3__44plusIvEEE10Policy1000EPfjS9_fNS7_10__identityEEEvT0_PT3_T1_NS0_13GridEvenShareISH_EET2_T4_E12temp_storage+40];
	add.f32 	%f261, %f259, %f260;
	ld.shared.f32 	%f262, [_ZZN3cub18CUB_300001_SM_10006detail6reduce18DeviceReduceKernelINS2_10policy_hubIfjN4cuda3std3__44plusIvEEE10Policy1000EPfjS9_fNS7_10__identityEEEvT0_PT3_T1_NS0_13GridEvenShareISH_EET2_T4_E12temp_storage+44];
	add.f32 	%f263, %f261, %f262;
	ld.shared.f32 	%f264, [_ZZN3cub18CUB_300001_SM_10006detail6reduce18DeviceReduceKernelINS2_10policy_hubIfjN4cuda3std3__44plusIvEEE10Policy1000EPfjS9_fNS7_10__identityEEEvT0_PT3_T1_NS0_13GridEvenShareISH_EET2_T4_E12temp_storage+48];
	add.f32 	%f265, %f263, %f264;
	ld.shared.f32 	%f266, [_ZZN3cub18CUB_300001_SM_10006detail6reduce18DeviceReduceKernelINS2_10policy_hubIfjN4cuda3std3__44plusIvEEE10Policy1000EPfjS9_fNS7_10__identityEEEvT0_PT3_T1_NS0_13GridEvenShareISH_EET2_T4_E12temp_storage+52];
	add.f32 	%f267, %f265, %f266;
	ld.shared.f32 	%f268, [_ZZN3cub18CUB_300001_SM_10006detail6reduce18DeviceReduceKernelINS2_10policy_hubIfjN4cuda3std3__44plusIvEEE10Policy1000EPfjS9_fNS7_10__identityEEEvT0_PT3_T1_NS0_13GridEvenShareISH_EET2_T4_E12temp_storage+56];
	add.f32 	%f269, %f267, %f268;
	ld.shared.f32 	%f270, [_ZZN3cub18CUB_300001_SM_10006detail6reduce18DeviceReduceKernelINS2_10policy_hubIfjN4cuda3std3__44plusIvEEE10Policy1000EPfjS9_fNS7_10__identityEEEvT0_PT3_T1_NS0_13GridEvenShareISH_EET2_T4_E12temp_storage+60];
	add.f32 	%f271, %f269, %f270;
	ld.shared.f32 	%f272, [_ZZN3cub18CUB_300001_SM_10006detail6reduce18DeviceReduceKernelINS2_10policy_hubIfjN4cuda3std3__44plusIvEEE10Policy1000EPfjS9_fNS7_10__identityEEEvT0_PT3_T1_NS0_13GridEvenShareISH_EET2_T4_E12temp_storage+64];
	add.f32 	%f273, %f271, %f272;
	ld.shared.f32 	%f274, [_ZZN3cub18CUB_300001_SM_10006detail6reduce18DeviceReduceKernelINS2_10policy_hubIfjN4cuda3std3__44plusIvEEE10Policy1000EPfjS9_fNS7_10__identityEEEvT0_PT3_T1_NS0_13GridEvenShareISH_EET2_T4_E12temp_storage+68];
	add.f32 	%f275, %f273, %f274;
	ld.shared.f32 	%f276, [_ZZN3cub18CUB_300001_SM_10006detail6reduce18DeviceReduceKernelINS2_10policy_hubIfjN4cuda3std3__44plusIvEEE10Policy1000EPfjS9_fNS7_10__identityEEEvT0_PT3_T1_NS0_13GridEvenShareISH_EET2_T4_E12temp_storage+72];
	add.f32 	%f277, %f275, %f276;
	ld.shared.f32 	%f278, [_ZZN3cub18CUB_300001_SM_10006detail6reduce18DeviceReduceKernelINS2_10policy_hubIfjN4cuda3std3__44plusIvEEE10Policy1000EPfjS9_fNS7_10__identityEEEvT0_PT3_T1_NS0_13GridEvenShareISH_EET2_T4_E12temp_storage+76];
	add.f32 	%f530, %f277, %f278;
	bra.uni 	$L__BB16_71;
$L__BB16_51:
	// begin inline asm
	mov.u32 %r196, %laneid;
	// end inline asm
	and.b32  	%r212, %r57, 992;
	add.s32 	%r213, %r212, 32;
	setp.gt.u32 	%p21, %r213, %r56;
	not.b32 	%r214, %r212;
	add.s32 	%r215, %r56, %r214;
	selp.b32 	%r210, %r215, 31, %p21;
	mov.b32 	%r197, 1;
	mov.b32 	%r211, -1;
	// begin inline asm
	{  .reg .f32 r0;  .reg .pred p;  shfl.sync.down.b32 r0|p, %f523, %r197, %r210, %r211;  @p add.f32 r0, r0, %f523;  mov.f32 %f176, r0;}
	// end inline asm
	mov.b32 	%r200, 2;
	// begin inline asm
	{  .reg .f32 r0;  .reg .pred p;  shfl.sync.down.b32 r0|p, %f176, %r200, %r210, %r211;  @p add.f32 r0, r0, %f176;  mov.f32 %f179, r0;}
	// end inline asm
	mov.b32 	%r203, 4;
	// begin inline asm
	{  .reg .f32 r0;  .reg .pred p;  shfl.sync.down.b32 r0|p, %f179, %r203, %r210, %r211;  @p add.f32 r0, r0, %f179;  mov.f32 %f182, r0;}
	// end inline asm
	mov.b32 	%r206, 8;
	// begin inline asm
	{  .reg .f32 r0;  .reg .pred p;  shfl.sync.down.b32 r0|p, %f182, %r206, %r210, %r211;  @p add.f32 r0, r0, %f182;  mov.f32 %f185, r0;}
	// end inline asm
	mov.b32 	%r209, 16;
	// begin inline asm
	{  .reg .f32 r0;  .reg .pred p;  shfl.sync.down.b32 r0|p, %f185, %r209, %r210, %r211;  @p add.f32 r0, r0, %f185;  mov.f32 %f530, r0;}
	// end inline asm
	setp.ne.s32 	%p22, %r196, 0;
	@%p22 bra 	$L__BB16_53;
	shr.u32 	%r216, %r57, 3;
	and.b32  	%r217, %r216, 124;
	mov.u32 	%r218, _ZZN3cub18CUB_300001_SM_10006detail6reduce18DeviceReduceKernelINS2_10policy_hubIfjN4cuda3std3__44plusIvEEE10Policy1000EPfjS9_fNS7_10__identityEEEvT0_PT3_T1_NS0_13GridEvenShareISH_EET2_T4_E12temp_storage;
	add.s32 	%r219, %r218, %r217;
	st.shared.f32 	[%r219+16], %f530;
$L__BB16_53:
	bar.sync 	0;
	setp.ne.s32 	%p23, %r57, 0;
	@%p23 bra 	$L__BB16_71;
	setp.gt.u32 	%p24, %r56, 32;
	ld.shared.f32 	%f191, [_ZZN3cub18CUB_300001_SM_10006detail6reduce18DeviceReduceKernelINS2_10policy_hubIfjN4cuda3std3__44plusIvEEE10Policy1000EPfjS9_fNS7_10__identityEEEvT0_PT3_T1_NS0_13GridEvenShareISH_EET2_T4_E12temp_storage+20];
	add.f32 	%f192, %f530, %f191;
	selp.f32 	%f193, %f192, %f530, %p24;
	setp.gt.u32 	%p25, %r56, 64;
	ld.shared.f32 	%f194, [_ZZN3cub18CUB_300001_SM_10006detail6reduce18DeviceReduceKernelINS2_10policy_hubIfjN4cuda3std3__44plusIvEEE10Policy1000EPfjS9_fNS7_10__identityEEEvT0_PT3_T1_NS0_13GridEvenShareISH_EET2_T4_E12temp_storage+24];
	add.f32 	%f195, %f194, %f193;
	selp.f32 	%f196, %f195, %f193, %p25;
	setp.gt.u32 	%p26, %r56, 96;
	ld.shared.f32 	%f197, [_ZZN3cub18CUB_300001_SM_10006detail6reduce18DeviceReduceKernelINS2_10policy_hubIfjN4cuda3std3__44plusIvEEE10Policy1000EPfjS9_fNS7_10__identityEEEvT0_PT3_T1_NS0_13GridEvenShareISH_EET2_T4_E12temp_storage+28];
	add.f32 	%f198, %f197, %f196;
	selp.f32 	%f199, %f198, %f196, %p26;
	setp.gt.u32 	%p27, %r56, 128;
	ld.shared.f32 	%f200, [_ZZN3cub18CUB_300001_SM_10006detail6reduce18DeviceReduceKernelINS2_10policy_hubIfjN4cuda3std3__44plusIvEEE10Policy1000EPfjS9_fNS7_10__identityEEEvT0_PT3_T1_NS0_13GridEvenShareISH_EET2_T4_E12temp_storage+32];
	add.f32 	%f201, %f200, %f199;
	selp.f32 	%f202, %f201, %f199, %p27;
	setp.gt.u32 	%p28, %r56, 160;
	ld.shared.f32 	%f203, [_ZZN3cub18CUB_300001_SM_10006detail6reduce18DeviceReduceKernelINS2_10policy_hubIfjN4cuda3std3__44plusIvEEE10Policy1000EPfjS9_fNS7_10__identityEEEvT0_PT3_T1_NS0_13GridEvenShareISH_EET2_T4_E12temp_storage+36];
	add.f32 	%f204, %f203, %f202;
	selp.f32 	%f205, %f204, %f202, %p28;
	setp.gt.u32 	%p29, %r56, 192;
	ld.shared.f32 	%f206, [_ZZN3cub18CUB_300001_SM_10006detail6reduce18DeviceReduceKernelINS2_10policy_hubIfjN4cuda3std3__44plusIvEEE10Policy1000EPfjS9_fNS7_10__identityEEEvT0_PT3_T1_NS0_13GridEvenShareISH_EET2_T4_E12temp_storage+40];
	add.f32 	%f207, %f206, %f205;
	selp.f32 	%f208, %f207, %f205, %p29;
	setp.gt.u32 	%p30, %r56, 224;
	ld.shared.f32 	%f209, [_ZZN3cub18CUB_300001_SM_10006detail6reduce18DeviceReduceKernelINS2_10policy_hubIfjN4cuda3std3__44plusIvEEE10Policy1000EPfjS9_fNS7_10__identityEEEvT0_PT3_T1_NS0_13GridEvenShareISH_EET2_T4_E12temp_storage+44];
	add.f32 	%f210, %f209, %f208;
	selp.f32 	%f211, %f210, %f208, %p30;
	setp.gt.u32 	%p31, %r56, 256;
	ld.shared.f32 	%f212, [_ZZN3cub18CUB_300001_SM_10006detail6reduce18DeviceReduceKernelINS2_10policy_hubIfjN4cuda3std3__44plusIvEEE10Policy1000EPfjS9_fNS7_10__identityEEEvT0_PT3_T1_NS0_13GridEvenShareISH_EET2_T4_E12temp_storage+48];
	add.f32 	%f213, %f212, %f211;
	selp.f32 	%f214, %f213, %f211, %p31;
	setp.gt.u32 	%p32, %r56, 288;
	ld.shared.f32 	%f215, [_ZZN3cub18CUB_300001_SM_10006detail6reduce18DeviceReduceKernelINS2_10policy_hubIfjN4cuda3std3__44plusIvEEE10Policy1000EPfjS9_fNS7_10__identityEEEvT0_PT3_T1_NS0_13GridEvenShareISH_EET2_T4_E12temp_storage+52];
	add.f32 	%f216, %f215, %f214;
	selp.f32 	%f217, %f216, %f214, %p32;
	setp.gt.u32 	%p33, %r56, 320;
	ld.shared.f32 	%f218, [_ZZN3cub18CUB_300001_SM_10006detail6reduce18DeviceReduceKernelINS2_10policy_hubIfjN4cuda3std3__44plusIvEEE10Policy1000EPfjS9_fNS7_10__identityEEEvT0_PT3_T1_NS0_13GridEvenShareISH_EET2_T4_E12temp_storage+56];
	add.f32 	%f219, %f218, %f217;
	selp.f32 	%f220, %f219, %f217, %p33;
	setp.gt.u32 	%p34, %r56, 352;
	ld.shared.f32 	%f221, [_ZZN3cub18CUB_300001_SM_10006detail6reduce18DeviceReduceKernelINS2_10policy_hubIfjN4cuda3std3__44plusIvEEE10Policy1000EPfjS9_fNS7_10__identityEEEvT0_PT3_T1_NS0_13GridEvenShareISH_EET2_T4_E12temp_storage+60];
	add.f32 	%f222, %f221, %f220;
	selp.f32 	%f223, %f222, %f220, %p34;
	setp.gt.u32 	%p35, %r56, 384;
	ld.shared.f32 	%f224, [_ZZN3cub18CUB_300001_SM_10006detail6reduce18DeviceReduceKernelINS2_10policy_hubIfjN4cuda3std3__44plusIvEEE10Policy1000EPfjS9_fNS7_10__identityEEEvT0_PT3_T1_NS0_13GridEvenShareISH_EET2_T4_E12temp_storage+64];
	add.f32 	%f225, %f224, %f223;
	selp.f32 	%f226, %f225, %f223, %p35;
	setp.gt.u32 	%p36, %r56, 416;
	ld.shared.f32 	%f227, [_ZZN3cub18CUB_300001_SM_10006detail6reduce18DeviceReduceKernelINS2_10policy_hubIfjN4cuda3std3__44plusIvEEE10Policy1000EPfjS9_fNS7_10__identityEEEvT0_PT3_T1_NS0_13GridEvenShareISH_EET2_T4_E12temp_storage+68];
	add.f32 	%f228, %f227, %f226;
	selp.f32 	%f229, %f228, %f226, %p36;
	setp.gt.u32 	%p37, %r56, 448;
	ld.shared.f32 	%f230, [_ZZN3cub18CUB_300001_SM_10006detail6reduce18DeviceReduceKernelINS2_10policy_hubIfjN4cuda3std3__44plusIvEEE10Policy1000EPfjS9_fNS7_10__identityEEEvT0_PT3_T1_NS0_13GridEvenShareISH_EET2_T4_E12temp_storage+72];
	add.f32 	%f231, %f230, %f229;
	selp.f32 	%f232, %f231, %f229, %p37;
	setp.gt.u32 	%p38, %r56, 480;
	ld.shared.f32 	%f233, [_ZZN3cub18CUB_300001_SM_10006detail6reduce18DeviceReduceKernelINS2_10policy_hubIfjN4cuda3std3__44plusIvEEE10Policy1000EPfjS9_fNS7_10__identityEEEvT0_PT3_T1_NS0_13GridEvenShareISH_EET2_T4_E12temp_storage+76];
	add.f32 	%f234, %f233, %f232;
	selp.f32 	%f530, %f234, %f232, %p38;
	bra.uni 	$L__BB16_71;
$L__BB16_55:
	mov.u32 	%r76, %tid.x;
	add.s32 	%r121, %r76, %r5;
	mul.wide.u32 	%rd20, %r121, 4;
	add.s64 	%rd4, %rd1, %rd20;
	// begin inline asm
	ld.global.nc.u32 %r105, [%rd4];
	// end inline asm
	mov.b32 	%f52, %r105;
	add.s64 	%rd5, %rd4, 2048;
	// begin inline asm
	ld.global.nc.u32 %r106, [%rd5];
	// end inline asm
	mov.b32 	%f53, %r106;
	add.s64 	%rd6, %rd4, 4096;
	// begin inline asm
	ld.global.nc.u32 %r107, [%rd6];
	// end inline asm
	mov.b32 	%f54, %r107;
	add.s64 	%rd7, %rd4, 6144;
	// begin inline asm
	ld.global.nc.u32 %r108, [%rd7];
	// end inline asm
	mov.b32 	%f55, %r108;
	add.s64 	%rd8, %rd4, 8192;
	// begin inline asm
	ld.global.nc.u32 %r109, [%rd8];
	// end inline asm
	mov.b32 	%f56, %r109;
	add.s64 	%rd9, %rd4, 10240;
	// begin inline asm
	ld.global.nc.u32 %r110, [%rd9];
	// end inline asm
	mov.b32 	%f57, %r110;
	add.s64 	%rd10, %rd4, 12288;
	// begin inline asm
	ld.global.nc.u32 %r111, [%rd10];
	// end inline asm
	mov.b32 	%f58, %r111;
	add.s64 	%rd11, %rd4, 14336;
	// begin inline asm
	ld.global.nc.u32 %r112, [%rd11];
	// end inline asm
	mov.b32 	%f59, %r112;
	add.s64 	%rd12, %rd4, 16384;
	// begin inline asm
	ld.global.nc.u32 %r113, [%rd12];
	// end inline asm
	mov.b32 	%f60, %r113;
	add.s64 	%rd13, %rd4, 18432;
	// begin inline asm
	ld.global.nc.u32 %r114, [%rd13];
	// end inline asm
	mov.b32 	%f61, %r114;
	add.s64 	%rd14, %rd4, 20480;
	// begin inline asm
	ld.global.nc.u32 %r115, [%rd14];
	// end inline asm
	mov.b32 	%f62, %r115;
	add.s64 	%rd15, %rd4, 22528;
	// begin inline asm
	ld.global.nc.u32 %r116, [%rd15];
	// end inline asm
	mov.b32 	%f63, %r116;
	add.s64 	%rd16, %rd4, 24576;
	// begin inline asm
	ld.global.nc.u32 %r117, [%rd16];
	// end inline asm
	mov.b32 	%f64, %r117;
	add.s64 	%rd17, %rd4, 26624;
	// begin inline asm
	ld.global.nc.u32 %r118, [%rd17];
	// end inline asm
	mov.b32 	%f65, %r118;
	add.s64 	%rd18, %rd4, 28672;
	// begin inline asm
	ld.global.nc.u32 %r119, [%rd18];
	// end inline asm
	mov.b32 	%f66, %r119;
	add.s64 	%rd19, %rd4, 30720;
	// begin inline asm
	ld.global.nc.u32 %r120, [%rd19];
	// end inline asm
	mov.b32 	%f67, %r120;
	add.f32 	%f68, %f52, %f53;
	add.f32 	%f69, %f54, %f55;
	add.f32 	%f70, %f56, %f57;
	add.f32 	%f71, %f58, %f59;
	add.f32 	%f72, %f60, %f61;
	add.f32 	%f73, %f62, %f63;
	add.f32 	%f74, %f64, %f65;
	add.f32 	%f75, %f66, %f67;
	add.f32 	%f76, %f68, %f69;
	add.f32 	%f77, %f70, %f71;
	add.f32 	%f78, %f72, %f73;
	add.f32 	%f79, %f74, %f75;
	add.f32 	%f80, %f76, %f77;
	add.f32 	%f81, %f78, %f79;
	add.f32 	%f529, %f80, %f81;
	setp.lt.u32 	%p3, %r56, %r4;
	@%p3 bra 	$L__BB16_67;
	add.s32 	%r77, %r4, %r5;
	add.s32 	%r401, %r77, 512;
	add.s32 	%r400, %r77, %r76;
	mov.b32 	%r402, 0;
$L__BB16_57:
	add.s32 	%r5, %r5, %r4;
	add.s32 	%r123, %r1, -8192;
	setp.gt.u32 	%p4, %r5, %r123;
	@%p4 bra 	$L__BB16_59;
	add.s32 	%r140, %r76, %r5;
	mul.wide.u32 	%rd37, %r140, 4;
	add.s64 	%rd21, %rd1, %rd37;
	// begin inline asm
	ld.global.nc.u32 %r124, [%rd21];
	// end inline asm
	mov.b32 	%f82, %r124;
	add.s64 	%rd22, %rd21, 2048;
	// begin inline asm
	ld.global.nc.u32 %r125, [%rd22];
	// end inline asm
	mov.b32 	%f83, %r125;
	add.s64 	%rd23, %rd21, 4096;
	// begin inline asm
	ld.global.nc.u32 %r126, [%rd23];
	// end inline asm
	mov.b32 	%f84, %r126;
	add.s64 	%rd24, %rd21, 6144;
	// begin inline asm
	ld.global.nc.u32 %r127, [%rd24];
	// end inline asm
	mov.b32 	%f85, %r127;
	add.s64 	%rd25, %rd21, 8192;
	// begin inline asm
	ld.global.nc.u32 %r128, [%rd25];
	// end inline asm
	mov.b32 	%f86, %r128;
	add.s64 	%rd26, %rd21, 10240;
	// begin inline asm
	ld.global.nc.u32 %r129, [%rd26];
	// end inline asm
	mov.b32 	%f87, %r129;
	add.s64 	%rd27, %rd21, 12288;
	// begin inline asm
	ld.global.nc.u32 %r130, [%rd27];
	// end inline asm
	mov.b32 	%f88, %r130;
	add.s64 	%rd28, %rd21, 14336;
	// begin inline asm
	ld.global.nc.u32 %r131, [%rd28];
	// end inline asm
	mov.b32 	%f89, %r131;
	add.s64 	%rd29, %rd21, 16384;
	// begin inline asm
	ld.global.nc.u32 %r132, [%rd29];
	// end inline asm
	mov.b32 	%f90, %r132;
	add.s64 	%rd30, %rd21, 18432;
	// begin inline asm
	ld.global.nc.u32 %r133, [%rd30];
	// end inline asm
	mov.b32 	%f91, %r133;
	add.s64 	%rd31, %rd21, 20480;
	// begin inline asm
	ld.global.nc.u32 %r134, [%rd31];
	// end inline asm
	mov.b32 	%f92, %r134;
	add.s64 	%rd32, %rd21, 22528;
	// begin inline asm
	ld.global.nc.u32 %r135, [%rd32];
	// end inline asm
	mov.b32 	%f93, %r135;
	add.s64 	%rd33, %rd21, 24576;
	// begin inline asm
	ld.global.nc.u32 %r136, [%rd33];
	// end inline asm
	mov.b32 	%f94, %r136;
	add.s64 	%rd34, %rd21, 26624;
	// begin inline asm
	ld.global.nc.u32 %r137, [%rd34];
	// end inline asm
	mov.b32 	%f95, %r137;
	add.s64 	%rd35, %rd21, 28672;
	// begin inline asm
	ld.global.nc.u32 %r138, [%rd35];
	// end inline asm
	mov.b32 	%f96, %r138;
	add.s64 	%rd36, %rd21, 30720;
	// begin inline asm
	ld.global.nc.u32 %r139, [%rd36];
	// end inline asm
	mov.b32 	%f97, %r139;
	add.f32 	%f98, %f529, %f82;
	add.f32 	%f99, %f83, %f84;
	add.f32 	%f100, %f85, %f86;
	add.f32 	%f101, %f87, %f88;
	add.f32 	%f102, %f89, %f90;
	add.f32 	%f103, %f91, %f92;
	add.f32 	%f104, %f93, %f94;
	add.f32 	%f105, %f95, %f96;
	add.f32 	%f106, %f98, %f99;
	add.f32 	%f107, %f100, %f101;
	add.f32 	%f108, %f102, %f103;
	add.f32 	%f109, %f104, %f105;
	add.f32 	%f110, %f106, %f107;
	add.f32 	%f111, %f108, %f109;
	add.f32 	%f112, %f110, %f111;
	add.f32 	%f529, %f112, %f97;
	sub.s32 	%r141, %r1, %r5;
	setp.lt.u32 	%p5, %r141, %r4;
	add.s32 	%r402, %r402, 1;
	add.s32 	%r401, %r401, %r4;
	add.s32 	%r400, %r400, %r4;
	@%p5 bra 	$L__BB16_67;
	bra.uni 	$L__BB16_57;
$L__BB16_59:
	setp.le.u32 	%p6, %r1, %r5;
	@%p6 bra 	$L__BB16_67;
	sub.s32 	%r88, %r1, %r5;
	setp.ge.s32 	%p7, %r76, %r88;
	@%p7 bra 	$L__BB16_67;
	not.b32 	%r142, %r76;
	add.s32 	%r143, %r1, %r142;
	sub.s32 	%r144, %r143, %r77;
	mul.lo.s32 	%r145, %r2, %r402;
	shl.b32 	%r146, %r145, 13;
	sub.s32 	%r89, %r144, %r146;
	shr.u32 	%r147, %r143, 9;
	add.s32 	%r90, %r147, 1;
	and.b32  	%r148, %r143, 1536;
	setp.eq.s32 	%p8, %r148, 1536;
	mov.u32 	%r407, %r76;
	@%p8 bra 	$L__BB16_64;
	and.b32  	%r149, %r90, 3;
	neg.s32 	%r404, %r149;
	mov.u32 	%r407, %r76;
$L__BB16_63:
	.pragma "nounroll";
	mul.wide.u32 	%rd39, %r400, 4;
	add.s64 	%rd38, %rd1, %rd39;
	// begin inline asm
	ld.global.nc.u32 %r150, [%rd38];
	// end inline asm
	mov.b32 	%f114, %r150;
	add.f32 	%f529, %f529, %f114;
	add.s32 	%r407, %r407, 512;
	add.s32 	%r400, %r400, 512;
	add.s32 	%r404, %r404, 1;
	setp.ne.s32 	%p9, %r404, 0;
	@%p9 bra 	$L__BB16_63;
$L__BB16_64:
	setp.lt.u32 	%p10, %r89, 1536;
	@%p10 bra 	$L__BB16_67;
	add.s32 	%r409, %r407, 1024;
	add.s32 	%r408, %r407, %r401;
$L__BB16_66:
	add.s32 	%r155, %r408, -512;
	mul.wide.u32 	%rd44, %r155, 4;
	add.s64 	%rd40, %rd1, %rd44;
	// begin inline asm
	ld.global.nc.u32 %r151, [%rd40];
	// end inline asm
	mov.b32 	%f115, %r151;
	add.f32 	%f116, %f529, %f115;
	mul.wide.u32 	%rd45, %r408, 4;
	add.s64 	%rd41, %rd1, %rd45;
	// begin inline asm
	ld.global.nc.u32 %r152, [%rd41];
	// end inline asm
	mov.b32 	%f117, %r152;
	add.f32 	%f118, %f116, %f117;
	add.s32 	%r156, %r408, 512;
	mul.wide.u32 	%rd46, %r156, 4;
	add.s64 	%rd42, %rd1, %rd46;
	// begin inline asm
	ld.global.nc.u32 %r153, [%rd42];
	// end inline asm
	mov.b32 	%f119, %r153;
	add.f32 	%f120, %f118, %f119;
	add.s32 	%r157, %r408, 1024;
	mul.wide.u32 	%rd47, %r157, 4;
	add.s64 	%rd43, %rd1, %rd47;
	// begin inline asm
	ld.global.nc.u32 %r154, [%rd43];
	// end inline asm
	mov.b32 	%f121, %r154;
	add.f32 	%f529, %f120, %f121;
	add.s32 	%r103, %r409, 2048;
	add.s32 	%r158, %r409, 1024;
	add.s32 	%r408, %r408, 2048;
	setp.lt.s32 	%p11, %r158, %r88;
	mov.u32 	%r409, %r103;
	@%p11 bra 	$L__BB16_66;
$L__BB16_67:
	// begin inline asm
	mov.u32 %r159, %laneid;
	// end inline asm
	mov.b32 	%r160, 1;
	mov.b32 	%r173, 31;
	mov.b32 	%r174, -1;
	// begin inline asm
	{  .reg .f32 r0;  .reg .pred p;  shfl.sync.down.b32 r0|p, %f529, %r160, %r173, %r174;  @p add.f32 r0, r0, %f529;  mov.f32 %f122, r0;}
	// end inline asm
	mov.b32 	%r163, 2;
	// begin inline asm
	{  .reg .f32 r0;  .reg .pred p;  shfl.sync.down.b32 r0|p, %f122, %r163, %r173, %r174;  @p add.f32 r0, r0, %f122;  mov.f32 %f125, r0;}
	// end inline asm
	mov.b32 	%r166, 4;
	// begin inline asm
	{  .reg .f32 r0;  .reg .pred p;  shfl.sync.down.b32 r0|p, %f125, %r166, %r173, %r174;  @p add.f32 r0, r0, %f125;  mov.f32 %f128, r0;}
	// end inline asm
	mov.b32 	%r169, 8;
	// begin inline asm
	{  .reg .f32 r0;  .reg .pred p;  shfl.sync.down.b32 r0|p, %f128, %r169, %r173, %r174;  @p add.f32 r0, r0, %f128;  mov.f32 %f131, r0;}
	// end inline asm
	mov.b32 	%r172, 16;
	// begin inline asm
	{  .reg .f32 r0;  .reg .pred p;  shfl.sync.down.b32 r0|p, %f131, %r172, %r173, %r174;  @p add.f32 r0, r0, %f131;  mov.f32 %f530, r0;}
	// end inline asm
	setp.ne.s32 	%p12, %r159, 0;
	@%p12 bra 	$L__BB16_69;
	shr.u32 	%r175, %r76, 3;
	and.b32  	%r176, %r175, 124;
	mov.u32 	%r177, _ZZN3cub18CUB_300001_SM_10006detail6reduce18DeviceReduceKernelINS2_10policy_hubIfjN4cuda3std3__44plusIvEEE10Policy1000EPfjS9_fNS7_10__identityEEEvT0_PT3_T1_NS0_13GridEvenShareISH_EET2_T4_E12temp_storage;
	add.s32 	%r178, %r177, %r176;
	st.shared.f32 	[%r178+16], %f530;
$L__BB16_69:
	bar.sync 	0;
	setp.ne.s32 	%p13, %r76, 0;
	@%p13 bra 	$L__BB16_71;
	ld.shared.f32 	%f137, [_ZZN3cub18CUB_300001_SM_10006detail6reduce18DeviceReduceKernelINS2_10policy_hubIfjN4cuda3std3__44plusIvEEE10Policy1000EPfjS9_fNS7_10__identityEEEvT0_PT3_T1_NS0_13GridEvenShareISH_EET2_T4_E12temp_storage+20];
	add.f32 	%f138, %f530, %f137;
	ld.shared.f32 	%f139, [_ZZN3cub18CUB_300001_SM_10006detail6reduce18DeviceReduceKernelINS2_10policy_hubIfjN4cuda3std3__44plusIvEEE10Policy1000EPfjS9_fNS7_10__identityEEEvT0_PT3_T1_NS0_13GridEvenShareISH_EET2_T4_E12temp_storage+24];
	add.f32 	%f140, %f138, %f139;
	ld.shared.f32 	%f141, [_ZZN3cub18CUB_300001_SM_10006detail6reduce18DeviceReduceKernelINS2_10policy_hubIfjN4cuda3std3__44plusIvEEE10Policy1000EPfjS9_fNS7_10__identityEEEvT0_PT3_T1_NS0_13GridEvenShareISH_EET2_T4_E12temp_storage+28];
	add.f32 	%f142, %f140, %f141;
	ld.shared.f32 	%f143, [_ZZN3cub18CUB_300001_SM_10006detail6reduce18DeviceReduceKernelINS2_10policy_hubIfjN4cuda3std3__44plusIvEEE10Policy1000EPfjS9_fNS7_10__identityEEEvT0_PT3_T1_NS0_13GridEvenShareISH_EET2_T4_E12temp_storage+32];
	add.f32 	%f144, %f142, %f143;
	ld.shared.f32 	%f145, [_ZZN3cub18CUB_300001_SM_10006detail6reduce18DeviceReduceKernelINS2_10policy_hubIfjN4cuda3std3__44plusIvEEE10Policy1000EPfjS9_fNS7_10__identityEEEvT0_PT3_T1_NS0_13GridEvenShareISH_EET2_T4_E12temp_storage+36];
	add.f32 	%f146, %f144, %f145;
	ld.shared.f32 	%f147, [_ZZN3cub18CUB_300001_SM_10006detail6reduce18DeviceReduceKernelINS2_10policy_hubIfjN4cuda3std3__44plusIvEEE10Policy1000EPfjS9_fNS7_10__identityEEEvT0_PT3_T1_NS0_13GridEvenShareISH_EET2_T4_E12temp_storage+40];
	add.f32 	%f148, %f146, %f147;
	ld.shared.f32 	%f149, [_ZZN3cub18CUB_300001_SM_10006detail6reduce18DeviceReduceKernelINS2_10policy_hubIfjN4cuda3std3__44plusIvEEE10Policy1000EPfjS9_fNS7_10__identityEEEvT0_PT3_T1_NS0_13GridEvenShareISH_EET2_T4_E12temp_storage+44];
	add.f32 	%f150, %f148, %f149;
	ld.shared.f32 	%f151, [_ZZN3cub18CUB_300001_SM_10006detail6reduce18DeviceReduceKernelINS2_10policy_hubIfjN4cuda3std3__44plusIvEEE10Policy1000EPfjS9_fNS7_10__identityEEEvT0_PT3_T1_NS0_13GridEvenShareISH_EET2_T4_E12temp_storage+48];
	add.f32 	%f152, %f150, %f151;
	ld.shared.f32 	%f153, [_ZZN3cub18CUB_300001_SM_10006detail6reduce18DeviceReduceKernelINS2_10policy_hubIfjN4cuda3std3__44plusIvEEE10Policy1000EPfjS9_fNS7_10__identityEEEvT0_PT3_T1_NS0_13GridEvenShareISH_EET2_T4_E12temp_storage+52];
	add.f32 	%f154, %f152, %f153;
	ld.shared.f32 	%f155, [_ZZN3cub18CUB_300001_SM_10006detail6reduce18DeviceReduceKernelINS2_10policy_hubIfjN4cuda3std3__44plusIvEEE10Policy1000EPfjS9_fNS7_10__identityEEEvT0_PT3_T1_NS0_13GridEvenShareISH_EET2_T4_E12temp_storage+56];
	add.f32 	%f156, %f154, %f155;
	ld.shared.f32 	%f157, [_ZZN3cub18CUB_300001_SM_10006detail6reduce18DeviceReduceKernelINS2_10policy_hubIfjN4cuda3std3__44plusIvEEE10Policy1000EPfjS9_fNS7_10__identityEEEvT0_PT3_T1_NS0_13GridEvenShareISH_EET2_T4_E12temp_storage+60];
	add.f32 	%f158, %f156, %f157;
	ld.shared.f32 	%f159, [_ZZN3cub18CUB_300001_SM_10006detail6reduce18DeviceReduceKernelINS2_10policy_hubIfjN4cuda3std3__44plusIvEEE10Policy1000EPfjS9_fNS7_10__identityEEEvT0_PT3_T1_NS0_13GridEvenShareISH_EET2_T4_E12temp_storage+64];
	add.f32 	%f160, %f158, %f159;
	ld.shared.f32 	%f161, [_ZZN3cub18CUB_300001_SM_10006detail6reduce18DeviceReduceKernelINS2_10policy_hubIfjN4cuda3std3__44plusIvEEE10Policy1000EPfjS9_fNS7_10__identityEEEvT0_PT3_T1_NS0_13GridEvenShareISH_EET2_T4_E12temp_storage+68];
	add.f32 	%f162, %f160, %f161;
	ld.shared.f32 	%f163, [_ZZN3cub18CUB_300001_SM_10006detail6reduce18DeviceReduceKernelINS2_10policy_hubIfjN4cuda3std3__44plusIvEEE10Policy1000EPfjS9_fNS7_10__identityEEEvT0_PT3_T1_NS0_13GridEvenShareISH_EET2_T4_E12temp_storage+72];
	add.f32 	%f164, %f162, %f163;
	ld.shared.f32 	%f165, [_ZZN3cub18CUB_300001_SM_10006detail6reduce18DeviceReduceKernelINS2_10policy_hubIfjN4cuda3std3__44plusIvEEE10Policy1000EPfjS9_fNS7_10__identityEEEvT0_PT3_T1_NS0_13GridEvenShareISH_EET2_T4_E12temp_storage+76];
	add.f32 	%f530, %f164, %f165;
$L__BB16_71:
	mov.u32 	%r375, %tid.x;
	setp.ne.s32 	%p80, %r375, 0;
	@%p80 bra 	$L__BB16_73;
	ld.param.u64 	%rd119, [_ZN3cub18CUB_300001_SM_10006detail6reduce18DeviceReduceKernelINS2_10policy_hubIfjN4cuda3std3__44plusIvEEE10Policy1000EPfjS9_fNS7_10__identityEEEvT0_PT3_T1_NS0_13GridEvenShareISH_EET2_T4__param_1];
	cvta.to.global.u64 	%rd116, %rd119;
	mul.wide.u32 	%rd117, %r3, 4;
	add.s64 	%rd118, %rd116, %rd117;
	st.global.f32 	[%rd118], %f530;
$L__BB16_73:
	ret;

}
	// .globl	_ZN3cub18CUB_300001_SM_10006detail6reduce28DeviceReduceSingleTileKernelINS2_10policy_hubIfjN4cuda3std3__44plusIvEEE10Policy1000EPfSC_iS9_ffNS7_10__identityEEEvT0_T1_T2_T3_T4_T6_
.visible .entry _ZN3cub18CUB_300001_SM_10006detail6reduce28DeviceReduceSingleTileKernelINS2_10policy_hubIfjN4cuda3std3__44plusIvEEE10Policy1000EPfSC_iS9_ffNS7_10__identityEEEvT0_T1_T2_T3_T4_T6_(
	.param .u64 .ptr .align 1 _ZN3cub18CUB_300001_SM_10006detail6reduce28DeviceReduceSingleTileKernelINS2_10policy_hubIfjN4cuda3std3__44plusIvEEE10Policy1000EPfSC_iS9_ffNS7_10__identityEEEvT0_T1_T2_T3_T4_T6__param_0,
	.param .u64 .ptr .align 1 _ZN3cub18CUB_300001_SM_10006detail6reduce28DeviceReduceSingleTileKernelINS2_10policy_hubIfjN4cuda3std3__44plusIvEEE10Policy1000EPfSC_iS9_ffNS7_10__identityEEEvT0_T1_T2_T3_T4_T6__param_1,
	.param .u32 _ZN3cub18CUB_300001_SM_10006detail6reduce28DeviceReduceSingleTileKernelINS2_10policy_hubIfjN4cuda3std3__44plusIvEEE10Policy1000EPfSC_iS9_ffNS7_10__identityEEEvT0_T1_T2_T3_T4_T6__param_2,
	.param .align 1 .b8 _ZN3cub18CUB_300001_SM_10006detail6reduce28DeviceReduceSingleTileKernelINS2_10policy_hubIfjN4cuda3std3__44plusIvEEE10Policy1000EPfSC_iS9_ffNS7_10__identityEEEvT0_T1_T2_T3_T4_T6__param_3[1],
	.param .f32 _ZN3cub18CUB_300001_SM_10006detail6reduce28DeviceReduceSingleTileKernelINS2_10policy_hubIfjN4cuda3std3__44plusIvEEE10Policy1000EPfSC_iS9_ffNS7_10__identityEEEvT0_T1_T2_T3_T4_T6__param_4,
	.param .align 1 .b8 _ZN3cub18CUB_300001_SM_10006detail6reduce28DeviceReduceSingleTileKernelINS2_10policy_hubIfjN4cuda3std3__44plusIvEEE10Policy1000EPfSC_iS9_ffNS7_10__identityEEEvT0_T1_T2_T3_T4_T6__param_5[1]
)
.maxntid 512
.minnctapersm 1
{
	.reg .pred 	%p<83>;
	.reg .b32 	%r<339>;
	.reg .b32 	%f<537>;
	.reg .b64 	%rd<133>;
	// demoted variable
	.shared .align 4 .b8 _ZZN3cub18CUB_300001_SM_10006detail6reduce28DeviceReduceSingleTileKernelINS2_10policy_hubIfjN4cuda3std3__44plusIvEEE10Policy1000EPfSC_iS9_ffNS7_10__identityEEEvT0_T1_T2_T3_T4_T6_E12temp_storage[84];
	ld.param.u64 	%rd16, [_ZN3cub18CUB_300001_SM_10006detail6reduce28DeviceReduceSingleTileKernelINS2_10policy_hubIfjN4cuda3std3__44plusIvEEE10Policy1000EPfSC_iS9_ffNS7_10__identityEEEvT0_T1_T2_T3_T4_T6__param_0];
	ld.param.u64 	%rd17, [_ZN3cub18CUB_300001_SM_10006detail6reduce28DeviceReduceSingleTileKernelINS2_10policy_hubIfjN4cuda3std3__44plusIvEEE10Policy1000EPfSC_iS9_ffNS7_10__identityEEEvT0_T1_T2_T3_T4_T6__param_1];
	ld.param.u32 	%r67, [_ZN3cub18CUB_300001_SM_10006detail6reduce28DeviceReduceSingleTileKernelINS2_10policy_hubIfjN4cuda3std3__44plusIvEEE10Policy1000EPfSC_iS9_ffNS7_10__identityEEEvT0_T1_T2_T3_T4_T6__param_2];
	ld.param.f32 	%f54, [_ZN3cub18CUB_300001_SM_10006detail6reduce28DeviceReduceSingleTileKernelINS2_10policy_hubIfjN4cuda3std3__44plusIvEEE10Policy1000EPfSC_iS9_ffNS7_10__identityEEEvT0_T1_T2_T3_T4_T6__param_4];
	cvta.to.global.u64 	%rd1, %rd17;
	setp.ne.s32 	%p1, %r67, 0;
	@%p1 bra 	$L__BB17_3;
	mov.u32 	%r312, %tid.x;
	setp.ne.s32 	%p82, %r312, 0;
	@%p82 bra 	$L__BB17_74;
	st.global.f32 	[%rd1], %f54;
	bra.uni 	$L__BB17_74;
$L__BB17_3:
	and.b64  	%rd18, %rd16, 7;
	setp.ne.s64 	%p2, %rd18, 0;
	@%p2 bra 	$L__BB17_38;
	setp.gt.s32 	%p42, %r67, 8191;
	@%p42 bra 	$L__BB17_22;
	mov.u32 	%r1, %tid.x;
	setp.ge.s32 	%p54, %r1, %r67;
	mov.f32 	%f515, 0f00000000;
	mov.u32 	%r316, %r1;
	@%p54 bra 	$L__BB17_7;
	mul.wide.u32 	%rd121, %r1, 4;
	add.s64 	%rd120, %rd16, %rd121;
	// begin inline asm
	ld.global.nc.u32 %r256, [%rd120];
	// end inline asm
	mov.b32 	%f515, %r256;
	add.s32 	%r316, %r1, 512;
$L__BB17_7:
	setp.ge.s32 	%p55, %r316, %r67;
	@%p55 bra 	$L__BB17_13;
	not.b32 	%r257, %r316;
	add.s32 	%r4, %r67, %r257;
	and.b32  	%r258, %r4, 1536;
	setp.eq.s32 	%p56, %r258, 1536;
	@%p56 bra 	$L__BB17_11;
	mul.wide.u32 	%rd122, %r316, 4;
	add.s64 	%rd129, %rd16, %rd122;
	shr.u32 	%r259, %r4, 9;
	add.s32 	%r260, %r259, 1;
	and.b32  	%r261, %r260, 3;
	neg.s32 	%r314, %r261;
$L__BB17_10:
	.pragma "nounroll";
	// begin inline asm
	ld.global.nc.u32 %r262, [%rd129];
	// end inline asm
	mov.b32 	%f398, %r262;
	add.f32 	%f515, %f515, %f398;
	add.s32 	%r316, %r316, 512;
	add.s64 	%rd129, %rd129, 2048;
	add.s32 	%r314, %r314, 1;
	setp.ne.s32 	%p57, %r314, 0;
	@%p57 bra 	$L__BB17_10;
$L__BB17_11:
	setp.lt.u32 	%p58, %r4, 1536;
	@%p58 bra 	$L__BB17_13;
$L__BB17_12:
	mul.wide.s32 	%rd128, %r316, 4;
	add.s64 	%rd124, %rd16, %rd128;
	// begin inline asm
	ld.global.nc.u32 %r263, [%rd124];
	// end inline asm
	mov.b32 	%f399, %r263;
	add.f32 	%f400, %f515, %f399;
	add.s64 	%rd125, %rd124, 2048;
	// begin inline asm
	ld.global.nc.u32 %r264, [%rd125];
	// end inline asm
	mov.b32 	%f401, %r264;
	add.f32 	%f402, %f400, %f401;
	add.s64 	%rd126, %rd124, 4096;
	// begin inline asm
	ld.global.nc.u32 %r265, [%rd126];
	// end inline asm
	mov.b32 	%f403, %r265;
	add.f32 	%f404, %f402, %f403;
	add.s64 	%rd127, %rd124, 6144;
	// begin inline asm
	ld.global.nc.u32 %r266, [%rd127];
	// end inline asm
	mov.b32 	%f405, %r266;
	add.f32 	%f515, %f404, %f405;
	add.s32 	%r316, %r316, 2048;
	setp.lt.s32 	%p59, %r316, %r67;
	@%p59 bra 	$L__BB17_12;
$L__BB17_13:
	setp.lt.s32 	%p60, %r67, 512;
	@%p60 bra 	$L__BB17_18;
	// begin inline asm
	mov.u32 %r291, %laneid;
	// end inline asm
	mov.b32 	%r292, 1;
	mov.b32 	%r305, 31;
	mov.b32 	%r306, -1;
	// begin inline asm
	{  .reg .f32 r0;  .reg .pred p;  shfl.sync.down.b32 r0|p, %f515, %r292, %r305, %r306;  @p add.f32 r0, r0, %f515;  mov.f32 %f465, r0;}
	// end inline asm
	mov.b32 	%r295, 2;
	// begin inline asm
	{  .reg .f32 r0;  .reg .pred p;  shfl.sync.down.b32 r0|p, %f465, %r295, %r305, %r306;  @p add.f32 r0, r0, %f465;  mov.f32 %f468, r0;}
	// end inline asm
	mov.b32 	%r298, 4;
	// begin inline asm
	{  .reg .f32 r0;  .reg .pred p;  shfl.sync.down.b32 r0|p, %f468, %r298, %r305, %r306;  @p add.f32 r0, r0, %f468;  mov.f32 %f471, r0;}
	// end inline asm
	mov.b32 	%r301, 8;
	// begin inline asm
	{  .reg .f32 r0;  .reg .pred p;  shfl.sync.down.b32 r0|p, %f471, %r301, %r305, %r306;  @p add.f32 r0, r0, %f471;  mov.f32 %f474, r0;}
	// end inline asm
	mov.b32 	%r304, 16;
	// begin inline asm
	{  .reg .f32 r0;  .reg .pred p;  shfl.sync.down.b32 r0|p, %f474, %r304, %r305, %r306;  @p add.f32 r0, r0, %f474;  mov.f32 %f536, r0;}
	// end inline asm
	setp.ne.s32 	%p79, %r291, 0;
	@%p79 bra 	$L__BB17_16;
	shr.u32 	%r307, %r1, 3;
	and.b32  	%r308, %r307, 124;
	mov.u32 	%r309, _ZZN3cub18CUB_300001_SM_10006detail6reduce28DeviceReduceSingleTileKernelINS2_10policy_hubIfjN4cuda3std3__44plusIvEEE10Policy1000EPfSC_iS9_ffNS7_10__identityEEEvT0_T1_T2_T3_T4_T6_E12temp_storage;
	add.s32 	%r310, %r309, %r308;
	st.shared.f32 	[%r310+16], %f536;
$L__BB17_16:
	bar.sync 	0;
	setp.ne.s32 	%p80, %r1, 0;
	@%p80 bra 	$L__BB17_72;
	ld.shared.f32 	%f480, [_ZZN3cub18CUB_300001_SM_10006detail6reduce28DeviceReduceSingleTileKernelINS2_10policy_hubIfjN4cuda3std3__44plusIvEEE10Policy1000EPfSC_iS9_ffNS7_10__identityEEEvT0_T1_T2_T3_T4_T6_E12temp_storage+20];
	add.f32 	%f481, %f536, %f480;
	ld.shared.f32 	%f482, [_ZZN3cub18CUB_300001_SM_10006detail6reduce28DeviceReduceSingleTileKernelINS2_10policy_hubIfjN4cuda3std3__44plusIvEEE10Policy1000EPfSC_iS9_ffNS7_10__identityEEEvT0_T1_T2_T3_T4_T6_E12temp_storage+24];
	add.f32 	%f483, %f481, %f482;
	ld.shared.f32 	%f484, [_ZZN3cub18CUB_300001_SM_10006detail6reduce28DeviceReduceSingleTileKernelINS2_10policy_hubIfjN4cuda3std3__44plusIvEEE10Policy1000EPfSC_iS9_ffNS7_10__identityEEEvT0_T1_T2_T3_T4_T6_E12temp_storage+28];
	add.f32 	%f485, %f483, %f484;
	ld.shared.f32 	%f486, [_ZZN3cub18CUB_300001_SM_10006detail6reduce28DeviceReduceSingleTileKernelINS2_10policy_hubIfjN4cuda3std3__44plusIvEEE10Policy1000EPfSC_iS9_ffNS7_10__identityEEEvT0_T1_T2_T3_T4_T6_E12temp_storage+32];
	add.f32 	%f487, %f485, %f486;
	ld.shared.f32 	%f488, [_ZZN3cub18CUB_300001_SM_10006detail6reduce28DeviceReduceSingleTileKernelINS2_10policy_hubIfjN4cuda3std3__44plusIvEEE10Policy1000EPfSC_iS9_ffNS7_10__identityEEEvT0_T1_T2_T3_T4_T6_E12temp_storage+36];
	add.f32 	%f489, %f487, %f488;
	ld.shared.f32 	%f490, [_ZZN3cub18CUB_300001_SM_10006detail6reduce28DeviceReduceSingleTileKernelINS2_10policy_hubIfjN4cuda3std3__44plusIvEEE10Policy1000EPfSC_iS9_ffNS7_10__identityEEEvT0_T1_T2_T3_T4_T6_E12temp_storage+40];
	add.f32 	%f491, %f489, %f490;
	ld.shared.f32 	%f492, [_ZZN3cub18CUB_300001_SM_10006detail6reduce28DeviceReduceSingleTileKernelINS2_10policy_hubIfjN4cuda3std3__44plusIvEEE10Policy1000EPfSC_iS9_ffNS7_10__identityEEEvT0_T1_T2_T3_T4_T6_E12temp_storage+44];
	add.f32 	%f493, %f491, %f492;
	ld.shared.f32 	%f494, [_ZZN3cub18CUB_300001_SM_10006detail6reduce28DeviceReduceSingleTileKernelINS2_10policy_hubIfjN4cuda3std3__44plusIvEEE10Policy1000EPfSC_iS9_ffNS7_10__identityEEEvT0_T1_T2_T3_T4_T6_E12temp_storage+48];
	add.f32 	%f495, %f493, %f494;
	ld.shared.f32 	%f496, [_ZZN3cub18CUB_300001_SM_10006detail6reduce28DeviceReduceSingleTileKernelINS2_10policy_hubIfjN4cuda3std3__44plusIvEEE10Policy1000EPfSC_iS9_ffNS7_10__identityEEEvT0_T1_T2_T3_T4_T6_E12temp_storage+52];
	add.f32 	%f497, %f495, %f496;
	ld.shared.f32 	%f498, [_ZZN3cub18CUB_300001_SM_10006detail6reduce28DeviceReduceSingleTileKernelINS2_10policy_hubIfjN4cuda3std3__44plusIvEEE10Policy1000EPfSC_iS9_ffNS7_10__identityEEEvT0_T1_T2_T3_T4_T6_E12temp_storage+56];
	add.f32 	%f499, %f497, %f498;
	ld.shared.f32 	%f500, [_ZZN3cub18CUB_300001_SM_10006detail6reduce28DeviceReduceSingleTileKernelINS2_10policy_hubIfjN4cuda3std3__44plusIvEEE10Policy1000EPfSC_iS9_ffNS7_10__identityEEEvT0_T1_T2_T3_T4_T6_E12temp_storage+60];
	add.f32 	%f501, %f499, %f500;
	ld.shared.f32 	%f502, [_ZZN3cub18CUB_300001_SM_10006detail6reduce28DeviceReduceSingleTileKernelINS2_10policy_hubIfjN4cuda3std3__44plusIvEEE10Policy1000EPfSC_iS9_ffNS7_10__identityEEEvT0_T1_T2_T3_T4_T6_E12temp_storage+64];
	add.f32 	%f503, %f501, %f502;
	ld.shared.f32 	%f504, [_ZZN3cub18CUB_300001_SM_10006detail6reduce28DeviceReduceSingleTileKernelINS2_10policy_hubIfjN4cuda3std3__44plusIvEEE10Policy1000EPfSC_iS9_ffNS7_10__identityEEEvT0_T1_T2_T3_T4_T6_E12temp_storage+68];
	add.f32 	%f505, %f503, %f504;
	ld.shared.f32 	%f506, [_ZZN3cub18CUB_300001_SM_10006detail6reduce28DeviceReduceSingleTileKernelINS2_10policy_hubIfjN4cuda3std3__44plusIvEEE10Policy1000EPfSC_iS9_ffNS7_10__identityEEEvT0_T1_T2_T3_T4_T6_E12temp_storage+72];
	add.f32 	%f507, %f505, %f506;
	ld.shared.f32 	%f508, [_ZZN3cub18CUB_300001_SM_10006detail6reduce28DeviceReduceSingleTileKernelINS2_10policy_hubIfjN4cuda3std3__44plusIvEEE10Policy1000EPfSC_iS9_ffNS7_10__identityEEEvT0_T1_T2_T3_T4_T6_E12temp_storage+76];
	add.f32 	%f536, %f507, %f508;
	bra.uni 	$L__BB17_72;
$L__BB17_18:
	// begin inline asm
	mov.u32 %r267, %laneid;
	// end inline asm
	and.b32  	%r283, %r1, 992;
	add.s32 	%r284, %r283, 32;
	setp.gt.s32 	%p61, %r284, %r67;
	not.b32 	%r285, %r283;
	add.s32 	%r286, %r67, %r285;
	selp.b32 	%r281, %r286, 31, %p61;
	mov.b32 	%r268, 1;
	mov.b32 	%r282, -1;
	// begin inline asm
	{  .reg .f32 r0;  .reg .pred p;  shfl.sync.down.b32 r0|p, %f515, %r268, %r281, %r282;  @p add.f32 r0, r0, %f515;  mov.f32 %f406, r0;}
	// end inline asm
	mov.b32 	%r271, 2;
	// begin inline asm
	{  .reg .f32 r0;  .reg .pred p;  shfl.sync.down.b32 r0|p, %f406, %r271, %r281, %r282;  @p add.f32 r0, r0, %f406;  mov.f32 %f409, r0;}
	// end inline asm
	mov.b32 	%r274, 4;
	// begin inline asm
	{  .reg .f32 r0;  .reg .pred p;  shfl.sync.down.b32 r0|p, %f409, %r274, %r281, %r282;  @p add.f32 r0, r0, %f409;  mov.f32 %f412, r0;}
	// end inline asm
	mov.b32 	%r277, 8;
	// begin inline asm
	{  .reg .f32 r0;  .reg .pred p;  shfl.sync.down.b32 r0|p, %f412, %r277, %r281, %r282;  @p add.f32 r0, r0, %f412;  mov.f32 %f415, r0;}
	// end inline asm
	mov.b32 	%r280, 16;
	// begin inline asm
	{  .reg .f32 r0;  .reg .pred p;  shfl.sync.down.b32 r0|p, %f415, %r280, %r281, %r282;  @p add.f32 r0, r0, %f415;  mov.f32 %f536, r0;}
	// end inline asm
	setp.ne.s32 	%p62, %r267, 0;
	@%p62 bra 	$L__BB17_20;
	shr.u32 	%r287, %r1, 3;
	and.b32  	%r288, %r287, 124;
	mov.u32 	%r289, _ZZN3cub18CUB_300001_SM_10006detail6reduce28DeviceReduceSingleTileKernelINS2_10policy_hubIfjN4cuda3std3__44plusIvEEE10Policy1000EPfSC_iS9_ffNS7_10__identityEEEvT0_T1_T2_T3_T4_T6_E12temp_storage;
	add.s32 	%r290, %r289, %r288;
	st.shared.f32 	[%r290+16], %f536;
$L__BB17_20:
	bar.sync 	0;
	setp.ne.s32 	%p63, %r1, 0;
	@%p63 bra 	$L__BB17_72;
	setp.gt.s32 	%p64, %r67, 32;
	ld.shared.f32 	%f421, [_ZZN3cub18CUB_300001_SM_10006detail6reduce28DeviceReduceSingleTileKernelINS2_10policy_hubIfjN4cuda3std3__44plusIvEEE10Policy1000EPfSC_iS9_ffNS7_10__identityEEEvT0_T1_T2_T3_T4_T6_E12temp_storage+20];
	add.f32 	%f422, %f536, %f421;
	selp.f32 	%f423, %f422, %f536, %p64;
	setp.gt.s32 	%p65, %r67, 64;
	ld.shared.f32 	%f424, [_ZZN3cub18CUB_300001_SM_10006detail6reduce28DeviceReduceSingleTileKernelINS2_10policy_hubIfjN4cuda3std3__44plusIvEEE10Policy1000EPfSC_iS9_ffNS7_10__identityEEEvT0_T1_T2_T3_T4_T6_E12temp_storage+24];
	add.f32 	%f425, %f424, %f423;
	selp.f32 	%f426, %f425, %f423, %p65;
	setp.gt.s32 	%p66, %r67, 96;
	ld.shared.f32 	%f427, [_ZZN3cub18CUB_300001_SM_10006detail6reduce28DeviceReduceSingleTileKernelINS2_10policy_hubIfjN4cuda3std3__44plusIvEEE10Policy1000EPfSC_iS9_ffNS7_10__identityEEEvT0_T1_T2_T3_T4_T6_E12temp_storage+28];
	add.f32 	%f428, %f427, %f426;
	selp.f32 	%f429, %f428, %f426, %p66;
	setp.gt.s32 	%p67, %r67, 128;
	ld.shared.f32 	%f430, [_ZZN3cub18CUB_300001_SM_10006detail6reduce28DeviceReduceSingleTileKernelINS2_10policy_hubIfjN4cuda3std3__44plusIvEEE10Policy1000EPfSC_iS9_ffNS7_10__identityEEEvT0_T1_T2_T3_T4_T6_E12temp_storage+32];
	add.f32 	%f431, %f430, %f429;
	selp.f32 	%f432, %f431, %f429, %p67;
	setp.gt.s32 	%p68, %r67, 160;
	ld.shared.f32 	%f433, [_ZZN3cub18CUB_300001_SM_10006detail6reduce28DeviceReduceSingleTileKernelINS2_10policy_hubIfjN4cuda3std3__44plusIvEEE10Policy1000EPfSC_iS9_ffNS7_10__identityEEEvT0_T1_T2_T3_T4_T6_E12temp_storage+36];
	add.f32 	%f434, %f433, %f432;
	selp.f32 	%f435, %f434, %f432, %p68;
	setp.gt.s32 	%p69, %r67, 192;
	ld.shared.f32 	%f436, [_ZZN3cub18CUB_300001_SM_10006detail6reduce28DeviceReduceSingleTileKernelINS2_10policy_hubIfjN4cuda3std3__44plusIvEEE10Policy1000EPfSC_iS9_ffNS7_10__identityEEEvT0_T1_T2_T3_T4_T6_E12temp_storage+40];
	add.f32 	%f437, %f436, %f435;
	selp.f32 	%f438, %f437, %f435, %p69;
	setp.gt.s32 	%p70, %r67, 224;
	ld.shared.f32 	%f439, [_ZZN3cub18CUB_300001_SM_10006detail6reduce28DeviceReduceSingleTileKernelINS2_10policy_hubIfjN4cuda3std3__44plusIvEEE10Policy1000EPfSC_iS9_ffNS7_10__identityEEEvT0_T1_T2_T3_T4_T6_E12temp_storage+44];
	add.f32 	%f440, %f439, %f438;
	selp.f32 	%f441, %f440, %f438, %p70;
	setp.gt.s32 	%p71, %r67, 256;
	ld.shared.f32 	%f442, [_ZZN3cub18CUB_300001_SM_10006detail6reduce28DeviceReduceSingleTileKernelINS2_10policy_hubIfjN4cuda3std3__44plusIvEEE10Policy1000EPfSC_iS9_ffNS7_10__identityEEEvT0_T1_T2_T3_T4_T6_E12temp_storage+48];
	add.f32 	%f443, %f442, %f441;
	selp.f32 	%f444, %f443, %f441, %p71;
	setp.gt.s32 	%p72, %r67, 288;
	ld.shared.f32 	%f445, [_ZZN3cub18CUB_300001_SM_10006detail6reduce28DeviceReduceSingleTileKernelINS2_10policy_hubIfjN4cuda3std3__44plusIvEEE10Policy1000EPfSC_iS9_ffNS7_10__identityEEEvT0_T1_T2_T3_T4_T6_E12temp_storage+52];
	add.f32 	%f446, %f445, %f444;
	selp.f32 	%f447, %f446, %f444, %p72;
	setp.gt.s32 	%p73, %r67, 320;
	ld.shared.f32 	%f448, [_ZZN3cub18CUB_300001_SM_10006detail6reduce28DeviceReduceSingleTileKernelINS2_10policy_hubIfjN4cuda3std3__44plusIvEEE10Policy1000EPfSC_iS9_ffNS7_10__identityEEEvT0_T1_T2_T3_T4_T6_E12temp_storage+56];
	add.f32 	%f449, %f448, %f447;
	selp.f32 	%f450, %f449, %f447, %p73;
	setp.gt.s32 	%p74, %r67, 352;
	ld.shared.f32 	%f451, [_ZZN3cub18CUB_300001_SM_10006detail6reduce28DeviceReduceSingleTileKernelINS2_10policy_hubIfjN4cuda3std3__44plusIvEEE10Policy1000EPfSC_iS9_ffNS7_10__identityEEEvT0_T1_T2_T3_T4_T6_E12temp_storage+60];
	add.f32 	%f452, %f451, %f450;
	selp.f32 	%f453, %f452, %f450, %p74;
	setp.gt.s32 	%p75, %r67, 384;
	ld.shared.f32 	%f454, [_ZZN3cub18CUB_300001_SM_10006detail6reduce28DeviceReduceSingleTileKernelINS2_10policy_hubIfjN4cuda3std3__44plusIvEEE10Policy1000EPfSC_iS9_ffNS7_10__identityEEEvT0_T1_T2_T3_T4_T6_E12temp_storage+64];
	add.f32 	%f455, %f454, %f453;
	selp.f32 	%f456, %f455, %f453, %p75;
	setp.gt.s32 	%p76, %r67, 416;
	ld.shared.f32 	%f457, [_ZZN3cub18CUB_300001_SM_10006detail6reduce28DeviceReduceSingleTileKernelINS2_10policy_hubIfjN4cuda3std3__44plusIvEEE10Policy1000EPfSC_iS9_ffNS7_10__identityEEEvT0_T1_T2_T3_T4_T6_E12temp_storage+68];
	add.f32 	%f458, %f457, %f456;
	selp.f32 	%f459, %f458, %f456, %p76;
	setp.gt.s32 	%p77, %r67, 448;
	ld.shared.f32 	%f460, [_ZZN3cub18CUB_300001_SM_10006detail6reduce28DeviceReduceSingleTileKernelINS2_10policy_hubIfjN4cuda3std3__44plusIvEEE10Policy1000EPfSC_iS9_ffNS7_10__identityEEEvT0_T1_T2_T3_T4_T6_E12temp_storage+72];
	add.f32 	%f461, %f460, %f459;
	selp.f32 	%f462, %f461, %f459, %p77;
	setp.gt.s32 	%p78, %r67, 480;
	ld.shared.f32 	%f463, [_ZZN3cub18CUB_300001_SM_10006detail6reduce28DeviceReduceSingleTileKernelINS2_10policy_hubIfjN4cuda3std3__44plusIvEEE10Policy1000EPfSC_iS9_ffNS7_10__identityEEEvT0_T1_T2_T3_T4_T6_E12temp_storage+76];
	add.f32 	%f464, %f463, %f462;
	selp.f32 	%f536, %f464, %f462, %p78;
	bra.uni 	$L__BB17_72;
$L__BB17_22:
	mov.u32 	%r13, %tid.x;
	shl.b32 	%r190, %r13, 1;
	mul.wide.u32 	%rd90, %r190, 4;
	add.s64 	%rd75, %rd16, %rd90;
	// begin inline asm
	ld.global.nc.u64 %rd74, [%rd75];
	// end inline asm
	mov.b64 	{%r191, %r192}, %rd74;
	mov.b32 	%f282, %r192;
	mov.b32 	%f283, %r191;
	add.s64 	%rd77, %rd75, 4096;
	// begin inline asm
	ld.global.nc.u64 %rd76, [%rd77];
	// end inline asm
	mov.b64 	{%r193, %r194}, %rd76;
	mov.b32 	%f284, %r194;
	mov.b32 	%f285, %r193;
	add.s64 	%rd79, %rd75, 8192;
	// begin inline asm
	ld.global.nc.u64 %rd78, [%rd79];
	// end inline asm
	mov.b64 	{%r195, %r196}, %rd78;
	mov.b32 	%f286, %r196;
	mov.b32 	%f287, %r195;
	add.s64 	%rd81, %rd75, 12288;
	// begin inline asm
	ld.global.nc.u64 %rd80, [%rd81];
	// end inline asm
	mov.b64 	{%r197, %r198}, %rd80;
	mov.b32 	%f288, %r198;
	mov.b32 	%f289, %r197;
	add.s64 	%rd83, %rd75, 16384;
	// begin inline asm
	ld.global.nc.u64 %rd82, [%rd83];
	// end inline asm
	mov.b64 	{%r199, %r200}, %rd82;
	mov.b32 	%f290, %r200;
	mov.b32 	%f291, %r199;
	add.s64 	%rd85, %rd75, 20480;
	// begin inline asm
	ld.global.nc.u64 %rd84, [%rd85];
	// end inline asm
	mov.b64 	{%r201, %r202}, %rd84;
	mov.b32 	%f292, %r202;
	mov.b32 	%f293, %r201;
	add.s64 	%rd87, %rd75, 24576;
	// begin inline asm
	ld.global.nc.u64 %rd86, [%rd87];
	// end inline asm
	mov.b64 	{%r203, %r204}, %rd86;
	mov.b32 	%f294, %r204;
	mov.b32 	%f295, %r203;
	add.s64 	%rd89, %rd75, 28672;
	// begin inline asm
	ld.global.nc.u64 %rd88, [%rd89];
	// end inline asm
	mov.b64 	{%r205, %r206}, %rd88;
	mov.b32 	%f296, %r206;
	mov.b32 	%f297, %r205;
	add.f32 	%f298, %f283, %f282;
	add.f32 	%f299, %f285, %f284;
	add.f32 	%f300, %f287, %f286;
	add.f32 	%f301, %f289, %f288;
	add.f32 	%f302, %f291, %f290;
	add.f32 	%f303, %f293, %f292;
	add.f32 	%f304, %f295, %f294;
	add.f32 	%f305, %f297, %f296;
	add.f32 	%f306, %f298, %f299;
	add.f32 	%f307, %f300, %f301;
	add.f32 	%f308, %f302, %f303;
	add.f32 	%f309, %f304, %f305;
	add.f32 	%f310, %f306, %f307;
	add.f32 	%f311, %f308, %f309;
	add.f32 	%f522, %f310, %f311;
	setp.lt.u32 	%p43, %r67, 16384;
	mov.b32 	%r319, 8192;
	@%p43 bra 	$L__BB17_26;
	add.s32 	%r14, %r67, -8192;
	mov.b32 	%r319, 8192;
$L__BB17_24:
	mul.wide.s32 	%rd107, %r319, 4;
	add.s64 	%rd92, %rd75, %rd107;
	// begin inline asm
	ld.global.nc.u64 %rd91, [%rd92];
	// end inline asm
	mov.b64 	{%r208, %r209}, %rd91;
	mov.b32 	%f312, %r209;
	mov.b32 	%f313, %r208;
	add.s64 	%rd94, %rd92, 4096;
	// begin inline asm
	ld.global.nc.u64 %rd93, [%rd94];
	// end inline asm
	mov.b64 	{%r210, %r211}, %rd93;
	mov.b32 	%f314, %r211;
	mov.b32 	%f315, %r210;
	add.s64 	%rd96, %rd92, 8192;
	// begin inline asm
	ld.global.nc.u64 %rd95, [%rd96];
	// end inline asm
	mov.b64 	{%r212, %r213}, %rd95;
	mov.b32 	%f316, %r213;
	mov.b32 	%f317, %r212;
	add.s64 	%rd98, %rd92, 12288;
	// begin inline asm
	ld.global.nc.u64 %rd97, [%rd98];
	// end inline asm
	mov.b64 	{%r214, %r215}, %rd97;
	mov.b32 	%f318, %r215;
	mov.b32 	%f319, %r214;
	add.s64 	%rd100, %rd92, 16384;
	// begin inline asm
	ld.global.nc.u64 %rd99, [%rd100];
	// end inline asm
	mov.b64 	{%r216, %r217}, %rd99;
	mov.b32 	%f320, %r217;
	mov.b32 	%f321, %r216;
	add.s64 	%rd102, %rd92, 20480;
	// begin inline asm
	ld.global.nc.u64 %rd101, [%rd102];
	// end inline asm
	mov.b64 	{%r218, %r219}, %rd101;
	mov.b32 	%f322, %r219;
	mov.b32 	%f323, %r218;
	add.s64 	%rd104, %rd92, 24576;
	// begin inline asm
	ld.global.nc.u64 %rd103, [%rd104];
	// end inline asm
	mov.b64 	{%r220, %r221}, %rd103;
	mov.b32 	%f324, %r221;
	mov.b32 	%f325, %r220;
	add.s64 	%rd106, %rd92, 28672;
	// begin inline asm
	ld.global.nc.u64 %rd105, [%rd106];
	// end inline asm
	mov.b64 	{%r222, %r223}, %rd105;
	mov.b32 	%f326, %r223;
	mov.b32 	%f327, %r222;
	add.f32 	%f328, %f522, %f313;
	add.f32 	%f329, %f312, %f315;
	add.f32 	%f330, %f314, %f317;
	add.f32 	%f331, %f316, %f319;
	add.f32 	%f332, %f318, %f321;
	add.f32 	%f333, %f320, %f323;
	add.f32 	%f334, %f322, %f325;
	add.f32 	%f335, %f324, %f327;
	add.f32 	%f336, %f328, %f329;
	add.f32 	%f337, %f330, %f331;
	add.f32 	%f338, %f332, %f333;
	add.f32 	%f339, %f334, %f335;
	add.f32 	%f340, %f336, %f337;
	add.f32 	%f341, %f338, %f339;
	add.f32 	%f342, %f340, %f341;
	add.f32 	%f522, %f342, %f326;
	sub.s32 	%r224, %r67, %r319;
	setp.lt.s32 	%p44, %r224, 8192;
	@%p44 bra 	$L__BB17_34;
	add.s32 	%r319, %r319, 8192;
	setp.le.s32 	%p45, %r319, %r14;
	@%p45 bra 	$L__BB17_24;
$L__BB17_26:
	setp.le.s32 	%p46, %r67, %r319;
	@%p46 bra 	$L__BB17_34;
	sub.s32 	%r18, %r67, %r319;
	setp.ge.s32 	%p47, %r13, %r18;
	@%p47 bra 	$L__BB17_34;
	not.b32 	%r225, %r13;
	add.s32 	%r226, %r67, %r225;
	sub.s32 	%r19, %r226, %r319;
	and.b32  	%r227, %r19, 1536;
	setp.eq.s32 	%p48, %r227, 1536;
	mov.u32 	%r323, %r13;
	@%p48 bra 	$L__BB17_31;
	add.s32 	%r321, %r13, %r319;
	shr.u32 	%r228, %r19, 9;
	add.s32 	%r229, %r228, 1;
	and.b32  	%r230, %r229, 3;
	neg.s32 	%r320, %r230;
	mov.u32 	%r323, %r13;
$L__BB17_30:
	.pragma "nounroll";
	mul.wide.u32 	%rd109, %r321, 4;
	add.s64 	%rd108, %rd16, %rd109;
	// begin inline asm
	ld.global.nc.u32 %r231, [%rd108];
	// end inline asm
	mov.b32 	%f344, %r231;
	add.f32 	%f522, %f522, %f344;
	add.s32 	%r323, %r323, 512;
	add.s32 	%r321, %r321, 512;
	add.s32 	%r320, %r320, 1;
	setp.ne.s32 	%p49, %r320, 0;
	@%p49 bra 	$L__BB17_30;
$L__BB17_31:
	setp.lt.u32 	%p50, %r19, 1536;
	@%p50 bra 	$L__BB17_34;
	cvt.u64.u32 	%rd110, %r323;
	cvt.u64.u32 	%rd111, %r319;
	add.s64 	%rd112, %rd110, %rd111;
	shl.b64 	%rd113, %rd112, 2;
	add.s64 	%rd114, %rd113, %rd16;
	add.s64 	%rd130, %rd114, 4096;
	add.s32 	%r324, %r323, %r319;
$L__BB17_33:
	mul.wide.u32 	%rd119, %r324, 4;
	add.s64 	%rd115, %rd16, %rd119;
	// begin inline asm
	ld.global.nc.u32 %r232, [%rd115];
	// end inline asm
	mov.b32 	%f345, %r232;
	add.f32 	%f346, %f522, %f345;
	add.s64 	%rd116, %rd130, -2048;
	// begin inline asm
	ld.global.nc.u32 %r233, [%rd116];
	// end inline asm
	mov.b32 	%f347, %r233;
	add.f32 	%f348, %f346, %f347;
	// begin inline asm
	ld.global.nc.u32 %r234, [%rd130];
	// end inline asm
	mov.b32 	%f349, %r234;
	add.f32 	%f350, %f348, %f349;
	add.s64 	%rd118, %rd130, 2048;
	// begin inline asm
	ld.global.nc.u32 %r235, [%rd118];
	// end inline asm
	mov.b32 	%f351, %r235;
	add.f32 	%f522, %f350, %f351;
	add.s32 	%r323, %r323, 2048;
	add.s64 	%rd130, %rd130, 8192;
	add.s32 	%r324, %r324, 2048;
	setp.lt.s32 	%p51, %r323, %r18;
	@%p51 bra 	$L__BB17_33;
$L__BB17_34:
	// begin inline asm
	mov.u32 %r236, %laneid;
	// end inline asm
	mov.b32 	%r237, 1;
	mov.b32 	%r250, 31;
	mov.b32 	%r251, -1;
	// begin inline asm
	{  .reg .f32 r0;  .reg .pred p;  shfl.sync.down.b32 r0|p, %f522, %r237, %r250, %r251;  @p add.f32 r0, r0, %f522;  mov.f32 %f352, r0;}
	// end inline asm
	mov.b32 	%r240, 2;
	// begin inline asm
	{  .reg .f32 r0;  .reg .pred p;  shfl.sync.down.b32 r0|p, %f352, %r240, %r250, %r251;  @p add.f32 r0, r0, %f352;  mov.f32 %f355, r0;}
	// end inline asm
	mov.b32 	%r243, 4;
	// begin inline asm
	{  .reg .f32 r0;  .reg .pred p;  shfl.sync.down.b32 r0|p, %f355, %r243, %r250, %r251;  @p add.f32 r0, r0, %f355;  mov.f32 %f358, r0;}
	// end inline asm
	mov.b32 	%r246, 8;
	// begin inline asm
	{  .reg .f32 r0;  .reg .pred p;  shfl.sync.down.b32 r0|p, %f358, %r246, %r250, %r251;  @p add.f32 r0, r0, %f358;  mov.f32 %f361, r0;}
	// end inline asm
	mov.b32 	%r249, 16;
	// begin inline asm
	{  .reg .f32 r0;  .reg .pred p;  shfl.sync.down.b32 r0|p, %f361, %r249, %r250, %r251;  @p add.f32 r0, r0, %f361;  mov.f32 %f536, r0;}
	// end inline asm
	setp.ne.s32 	%p52, %r236, 0;
	@%p52 bra 	$L__BB17_36;
	shr.u32 	%r252, %r13, 3;
	and.b32  	%r253, %r252, 124;
	mov.u32 	%r254, _ZZN3cub18CUB_300001_SM_10006detail6reduce28DeviceReduceSingleTileKernelINS2_10policy_hubIfjN4cuda3std3__44plusIvEEE10Policy1000EPfSC_iS9_ffNS7_10__identityEEEvT0_T1_T2_T3_T4_T6_E12temp_storage;
	add.s32 	%r255, %r254, %r253;
	st.shared.f32 	[%r255+16], %f536;
$L__BB17_36:
	bar.sync 	0;
	setp.ne.s32 	%p53, %r13, 0;
	@%p53 bra 	$L__BB17_72;
	ld.shared.f32 	%f367, [_ZZN3cub18CUB_300001_SM_10006detail6reduce28DeviceReduceSingleTileKernelINS2_10policy_hubIfjN4cuda3std3__44plusIvEEE10Policy1000EPfSC_iS9_ffNS7_10__identityEEEvT0_T1_T2_T3_T4_T6_E12temp_storage+20];
	add.f32 	%f368, %f536, %f367;
	ld.shared.f32 	%f369, [_ZZN3cub18CUB_300001_SM_10006detail6reduce28DeviceReduceSingleTileKernelINS2_10policy_hubIfjN4cuda3std3__44plusIvEEE10Policy1000EPfSC_iS9_ffNS7_10__identityEEEvT0_T1_T2_T3_T4_T6_E12temp_storage+24];
	add.f32 	%f370, %f368, %f369;
	ld.shared.f32 	%f371, [_ZZN3cub18CUB_300001_SM_10006detail6reduce28DeviceReduceSingleTileKernelINS2_10policy_hubIfjN4cuda3std3__44plusIvEEE10Policy1000EPfSC_iS9_ffNS7_10__identityEEEvT0_T1_T2_T3_T4_T6_E12temp_storage+28];
	add.f32 	%f372, %f370, %f371;
	ld.shared.f32 	%f373, [_ZZN3cub18CUB_300001_SM_10006detail6reduce28DeviceReduceSingleTileKernelINS2_10policy_hubIfjN4cuda3std3__44plusIvEEE10Policy1000EPfSC_iS9_ffNS7_10__identityEEEvT0_T1_T2_T3_T4_T6_E12temp_storage+32];
	add.f32 	%f374, %f372, %f373;
	ld.shared.f32 	%f375, [_ZZN3cub18CUB_300001_SM_10006detail6reduce28DeviceReduceSingleTileKernelINS2_10policy_hubIfjN4cuda3std3__44plusIvEEE10Policy1000EPfSC_iS9_ffNS7_10__identityEEEvT0_T1_T2_T3_T4_T6_E12temp_storage+36];
	add.f32 	%f376, %f374, %f375;
	ld.shared.f32 	%f377, [_ZZN3cub18CUB_300001_SM_10006detail6reduce28DeviceReduceSingleTileKernelINS2_10policy_hubIfjN4cuda3std3__44plusIvEEE10Policy1000EPfSC_iS9_ffNS7_10__identityEEEvT0_T1_T2_T3_T4_T6_E12temp_storage+40];
	add.f32 	%f378, %f376, %f377;
	ld.shared.f32 	%f379, [_ZZN3cub18CUB_300001_SM_10006detail6reduce28DeviceReduceSingleTileKernelINS2_10policy_hubIfjN4cuda3std3__44plusIvEEE10Policy1000EPfSC_iS9_ffNS7_10__identityEEEvT0_T1_T2_T3_T4_T6_E12temp_storage+44];
	add.f32 	%f380, %f378, %f379;
	ld.shared.f32 	%f381, [_ZZN3cub18CUB_300001_SM_10006detail6reduce28DeviceReduceSingleTileKernelINS2_10policy_hubIfjN4cuda3std3__44plusIvEEE10Policy1000EPfSC_iS9_ffNS7_10__identityEEEvT0_T1_T2_T3_T4_T6_E12temp_storage+48];
	add.f32 	%f382, %f380, %f381;
	ld.shared.f32 	%f383, [_ZZN3cub18CUB_300001_SM_10006detail6reduce28DeviceReduceSingleTileKernelINS2_10policy_hubIfjN4cuda3std3__44plusIvEEE10Policy1000EPfSC_iS9_ffNS7_10__identityEEEvT0_T1_T2_T3_T4_T6_E12temp_storage+52];
	add.f32 	%f384, %f382, %f383;
	ld.shared.f32 	%f385, [_ZZN3cub18CUB_300001_SM_10006detail6reduce28DeviceReduceSingleTileKernelINS2_10policy_hubIfjN4cuda3std3__44plusIvEEE10Policy1000EPfSC_iS9_ffNS7_10__identityEEEvT0_T1_T2_T3_T4_T6_E12temp_storage+56];
	add.f32 	%f386, %f384, %f385;
	ld.shared.f32 	%f387, [_ZZN3cub18CUB_300001_SM_10006detail6reduce28DeviceReduceSingleTileKernelINS2_10policy_hubIfjN4cuda3std3__44plusIvEEE10Policy1000EPfSC_iS9_ffNS7_10__identityEEEvT0_T1_T2_T3_T4_T6_E12temp_storage+60];
	add.f32 	%f388, %f386, %f387;
	ld.shared.f32 	%f389, [_ZZN3cub18CUB_300001_SM_10006detail6reduce28DeviceReduceSingleTileKernelINS2_10policy_hubIfjN4cuda3std3__44plusIvEEE10Policy1000EPfSC_iS9_ffNS7_10__identityEEEvT0_T1_T2_T3_T4_T6_E12temp_storage+64];
	add.f32 	%f390, %f388, %f389;
	ld.shared.f32 	%f391, [_ZZN3cub18CUB_300001_SM_10006detail6reduce28DeviceReduceSingleTileKernelINS2_10policy_hubIfjN4cuda3std3__44plusIvEEE10Policy1000EPfSC_iS9_ffNS7_10__identityEEEvT0_T1_T2_T3_T4_T6_E12temp_storage+68];
	add.f32 	%f392, %f390, %f391;
	ld.shared.f32 	%f393, [_ZZN3cub18CUB_300001_SM_10006detail6reduce28DeviceReduceSingleTileKernelINS2_10policy_hubIfjN4cuda3std3__44plusIvEEE10Policy1000EPfSC_iS9_ffNS7_10__identityEEEvT0_T1_T2_T3_T4_T6_E12temp_storage+72];
	add.f32 	%f394, %f392, %f393;
	ld.shared.f32 	%f395, [_ZZN3cub18CUB_300001_SM_10006detail6reduce28DeviceReduceSingleTileKernelINS2_10policy_hubIfjN4cuda3std3__44plusIvEEE10Policy1000EPfSC_iS9_ffNS7_10__identityEEEvT0_T1_T2_T3_T4_T6_E12temp_storage+76];
	add.f32 	%f536, %f394, %f395;
	bra.uni 	$L__BB17_72;
$L__BB17_38:
	setp.gt.s32 	%p3, %r67, 8191;
	@%p3 bra 	$L__BB17_56;
	mov.u32 	%r34, %tid.x;
	setp.ge.s32 	%p15, %r34, %r67;
	mov.f32 	%f528, 0f00000000;
	mov.u32 	%r329, %r34;
	@%p15 bra 	$L__BB17_41;
	mul.wide.u32 	%rd66, %r34, 4;
	add.s64 	%rd65, %rd16, %rd66;
	// begin inline asm
	ld.global.nc.u32 %r134, [%rd65];
	// end inline asm
	mov.b32 	%f528, %r134;
	add.s32 	%r329, %r34, 512;
$L__BB17_41:
	setp.ge.s32 	%p16, %r329, %r67;
	@%p16 bra 	$L__BB17_47;
	not.b32 	%r135, %r329;
	add.s32 	%r37, %r67, %r135;
	and.b32  	%r136, %r37, 1536;
	setp.eq.s32 	%p17, %r136, 1536;
	@%p17 bra 	$L__BB17_45;
	mul.wide.u32 	%rd67, %r329, 4;
	add.s64 	%rd131, %rd16, %rd67;
	shr.u32 	%r137, %r37, 9;
	add.s32 	%r138, %r137, 1;
	and.b32  	%r139, %r138, 3;
	neg.s32 	%r327, %r139;
$L__BB17_44:
	.pragma "nounroll";
	// begin inline asm
	ld.global.nc.u32 %r140, [%rd131];
	// end inline asm
	mov.b32 	%f171, %r140;
	add.f32 	%f528, %f528, %f171;
	add.s32 	%r329, %r329, 512;
	add.s64 	%rd131, %rd131, 2048;
	add.s32 	%r327, %r327, 1;
	setp.ne.s32 	%p18, %r327, 0;
	@%p18 bra 	$L__BB17_44;
$L__BB17_45:
	setp.lt.u32 	%p19, %r37, 1536;
	@%p19 bra 	$L__BB17_47;
$L__BB17_46:
	mul.wide.s32 	%rd73, %r329, 4;
	add.s64 	%rd69, %rd16, %rd73;
	// begin inline asm
	ld.global.nc.u32 %r141, [%rd69];
	// end inline asm
	mov.b32 	%f172, %r141;
	add.f32 	%f173, %f528, %f172;
	add.s64 	%rd70, %rd69, 2048;
	// begin inline asm
	ld.global.nc.u32 %r142, [%rd70];
	// end inline asm
	mov.b32 	%f174, %r142;
	add.f32 	%f175, %f173, %f174;
	add.s64 	%rd71, %rd69, 4096;
	// begin inline asm
	ld.global.nc.u32 %r143, [%rd71];
	// end inline asm
	mov.b32 	%f176, %r143;
	add.f32 	%f177, %f175, %f176;
	add.s64 	%rd72, %rd69, 6144;
	// begin inline asm
	ld.global.nc.u32 %r144, [%rd72];
	// end inline asm
	mov.b32 	%f178, %r144;
	add.f32 	%f528, %f177, %f178;
	add.s32 	%r329, %r329, 2048;
	setp.lt.s32 	%p20, %r329, %r67;
	@%p20 bra 	$L__BB17_46;
$L__BB17_47:
	setp.lt.s32 	%p21, %r67, 512;
	@%p21 bra 	$L__BB17_52;
	// begin inline asm
	mov.u32 %r169, %laneid;
	// end inline asm
	mov.b32 	%r170, 1;
	mov.b32 	%r183, 31;
	mov.b32 	%r184, -1;
	// begin inline asm
	{  .reg .f32 r0;  .reg .pred p;  shfl.sync.down.b32 r0|p, %f528, %r170, %r183, %r184;  @p add.f32 r0, r0, %f528;  mov.f32 %f238, r0;}
	// end inline asm
	mov.b32 	%r173, 2;
	// begin inline asm
	{  .reg .f32 r0;  .reg .pred p;  shfl.sync.down.b32 r0|p, %f238, %r173, %r183, %r184;  @p add.f32 r0, r0, %f238;  mov.f32 %f241, r0;}
	// end inline asm
	mov.b32 	%r176, 4;
	// begin inline asm
	{  .reg .f32 r0;  .reg .pred p;  shfl.sync.down.b32 r0|p, %f241, %r176, %r183, %r184;  @p add.f32 r0, r0, %f241;  mov.f32 %f244, r0;}
	// end inline asm
	mov.b32 	%r179, 8;
	// begin inline asm
	{  .reg .f32 r0;  .reg .pred p;  shfl.sync.down.b32 r0|p, %f244, %r179, %r183, %r184;  @p add.f32 r0, r0, %f244;  mov.f32 %f247, r0;}
	// end inline asm
	mov.b32 	%r182, 16;
	// begin inline asm
	{  .reg .f32 r0;  .reg .pred p;  shfl.sync.down.b32 r0|p, %f247, %r182, %r183, %r184;  @p add.f32 r0, r0, %f247;  mov.f32 %f536, r0;}
	// end inline asm
	setp.ne.s32 	%p40, %r169, 0;
	@%p40 bra 	$L__BB17_50;
	shr.u32 	%r185, %r34, 3;
	and.b32  	%r186, %r185, 124;
	mov.u32 	%r187, _ZZN3cub18CUB_300001_SM_10006detail6reduce28DeviceReduceSingleTileKernelINS2_10policy_hubIfjN4cuda3std3__44plusIvEEE10Policy1000EPfSC_iS9_ffNS7_10__identityEEEvT0_T1_T2_T3_T4_T6_E12temp_storage;
	add.s32 	%r188, %r187, %r186;
	st.shared.f32 	[%r188+16], %f536;
$L__BB17_50:
	bar.sync 	0;
	setp.ne.s32 	%p41, %r34, 0;
	@%p41 bra 	$L__BB17_72;
	ld.shared.f32 	%f253, [_ZZN3cub18CUB_300001_SM_10006detail6reduce28DeviceReduceSingleTileKernelINS2_10policy_hubIfjN4cuda3std3__44plusIvEEE10Policy1000EPfSC_iS9_ffNS7_10__identityEEEvT0_T1_T2_T3_T4_T6_E12temp_storage+20];
	add.f32 	%f254, %f536, %f253;
	ld.shared.f32 	%f255, [_ZZN3cub18CUB_300001_SM_10006detail6reduce28DeviceReduceSingleTileKernelINS2_10policy_hubIfjN4cuda3std3__44plusIvEEE10Policy1000EPfSC_iS9_ffNS7_10__identityEEEvT0_T1_T2_T3_T4_T6_E12temp_storage+24];
	add.f32 	%f256, %f254, %f255;
	ld.shared.f32 	%f257, [_ZZN3cub18CUB_300001_SM_10006detail6reduce28DeviceReduceSingleTileKernelINS2_10policy_hubIfjN4cuda3std3__44plusIvEEE10Policy1000EPfSC_iS9_ffNS7_10__identityEEEvT0_T1_T2_T3_T4_T6_E12temp_storage+28];
	add.f32 	%f258, %f256, %f257;
	ld.shared.f32 	%f259, [_ZZN3cub18CUB_300001_SM_10006detail6reduce28DeviceReduceSingleTileKernelINS2_10policy_hubIfjN4cuda3std3__44plusIvEEE10Policy1000EPfSC_iS9_ffNS7_10__identityEEEvT0_T1_T2_T3_T4_T6_E12temp_storage+32];
	add.f32 	%f260, %f258, %f259;
	ld.shared.f32 	%f261, [_ZZN3cub18CUB_300001_SM_10006detail6reduce28DeviceReduceSingleTileKernelINS2_10policy_hubIfjN4cuda3std3__44plusIvEEE10Policy1000EPfSC_iS9_ffNS7_10__identityEEEvT0_T1_T2_T3_T4_T6_E12temp_storage+36];
	add.f32 	%f262, %f260, %f261;
	ld.shared.f32 	%f263, [_ZZN3cub18CUB_300001_SM_10006detail6reduce28DeviceReduceSingleTileKernelINS2_10policy_hubIfjN4cuda3std3__44plusIvEEE10Policy1000EPfSC_iS9_ffNS7_10__identityEEEvT0_T1_T2_T3_T4_T6_E12temp_storage+40];
	add.f32 	%f264, %f262, %f263;
	ld.shared.f32 	%f265, [_ZZN3cub18CUB_300001_SM_10006detail6reduce28DeviceReduceSingleTileKernelINS2_10policy_hubIfjN4cuda3std3__44plusIvEEE10Policy1000EPfSC_iS9_ffNS7_10__identityEEEvT0_T1_T2_T3_T4_T6_E12temp_storage+44];
	add.f32 	%f266, %f264, %f265;
	ld.shared.f32 	%f267, [_ZZN3cub18CUB_300001_SM_10006detail6reduce28DeviceReduceSingleTileKernelINS2_10policy_hubIfjN4cuda3std3__44plusIvEEE10Policy1000EPfSC_iS9_ffNS7_10__identityEEEvT0_T1_T2_T3_T4_T6_E12temp_storage+48];
	add.f32 	%f268, %f266, %f267;
	ld.shared.f32 	%f269, [_ZZN3cub18CUB_300001_SM_10006detail6reduce28DeviceReduceSingleTileKernelINS2_10policy_hubIfjN4cuda3std3__44plusIvEEE10Policy1000EPfSC_iS9_ffNS7_10__identityEEEvT0_T1_T2_T3_T4_T6_E12temp_storage+52];
	add.f32 	%f270, %f268, %f269;
	ld.shared.f32 	%f271, [_ZZN3cub18CUB_300001_SM_10006detail6reduce28DeviceReduceSingleTileKernelINS2_10policy_hubIfjN4cuda3std3__44plusIvEEE10Policy1000EPfSC_iS9_ffNS7_10__identityEEEvT0_T1_T2_T3_T4_T6_E12temp_storage+56];
	add.f32 	%f272, %f270, %f271;
	ld.shared.f32 	%f273, [_ZZN3cub18CUB_300001_SM_10006detail6reduce28DeviceReduceSingleTileKernelINS2_10policy_hubIfjN4cuda3std3__44plusIvEEE10Policy1000EPfSC_iS9_ffNS7_10__identityEEEvT0_T1_T2_T3_T4_T6_E12temp_storage+60];
	add.f32 	%f274, %f272, %f273;
	ld.shared.f32 	%f275, [_ZZN3cub18CUB_300001_SM_10006detail6reduce28DeviceReduceSingleTileKernelINS2_10policy_hubIfjN4cuda3std3__44plusIvEEE10Policy1000EPfSC_iS9_ffNS7_10__identityEEEvT0_T1_T2_T3_T4_T6_E12temp_storage+64];
	add.f32 	%f276, %f274, %f275;
	ld.shared.f32 	%f277, [_ZZN3cub18CUB_300001_SM_10006detail6reduce28DeviceReduceSingleTileKernelINS2_10policy_hubIfjN4cuda3std3__44plusIvEEE10Policy1000EPfSC_iS9_ffNS7_10__identityEEEvT0_T1_T2_T3_T4_T6_E12temp_storage+68];
	add.f32 	%f278, %f276, %f277;
	ld.shared.f32 	%f279, [_ZZN3cub18CUB_300001_SM_10006detail6reduce28DeviceReduceSingleTileKernelINS2_10policy_hubIfjN4cuda3std3__44plusIvEEE10Policy1000EPfSC_iS9_ffNS7_10__identityEEEvT0_T1_T2_T3_T4_T6_E12temp_storage+72];
	add.f32 	%f280, %f278, %f279;
	ld.shared.f32 	%f281, [_ZZN3cub18CUB_300001_SM_10006detail6reduce28DeviceReduceSingleTileKernelINS2_10policy_hubIfjN4cuda3std3__44plusIvEEE10Policy1000EPfSC_iS9_ffNS7_10__identityEEEvT0_T1_T2_T3_T4_T6_E12temp_storage+76];
	add.f32 	%f536, %f280, %f281;
	bra.uni 	$L__BB17_72;
$L__BB17_52:
	// begin inline asm
	mov.u32 %r145, %laneid;
	// end inline asm
	and.b32  	%r161, %r34, 992;
	add.s32 	%r162, %r161, 32;
	setp.gt.s32 	%p22, %r162, %r67;
	not.b32 	%r163, %r161;
	add.s32 	%r164, %r67, %r163;
	selp.b32 	%r159, %r164, 31, %p22;
	mov.b32 	%r146, 1;
	mov.b32 	%r160, -1;
	// begin inline asm
	{  .reg .f32 r0;  .reg .pred p;  shfl.sync.down.b32 r0|p, %f528, %r146, %r159, %r160;  @p add.f32 r0, r0, %f528;  mov.f32 %f179, r0;}
	// end inline asm
	mov.b32 	%r149, 2;
	// begin inline asm
	{  .reg .f32 r0;  .reg .pred p;  shfl.sync.down.b32 r0|p, %f179, %r149, %r159, %r160;  @p add.f32 r0, r0, %f179;  mov.f32 %f182, r0;}
	// end inline asm
	mov.b32 	%r152, 4;
	// begin inline asm
	{  .reg .f32 r0;  .reg .pred p;  shfl.sync.down.b32 r0|p, %f182, %r152, %r159, %r160;  @p add.f32 r0, r0, %f182;  mov.f32 %f185, r0;}
	// end inline asm
	mov.b32 	%r155, 8;
	// begin inline asm
	{  .reg .f32 r0;  .reg .pred p;  shfl.sync.down.b32 r0|p, %f185, %r155, %r159, %r160;  @p add.f32 r0, r0, %f185;  mov.f32 %f188, r0;}
	// end inline asm
	mov.b32 	%r158, 16;
	// begin inline asm
	{  .reg .f32 r0;  .reg .pred p;  shfl.sync.down.b32 r0|p, %f188, %r158, %r159, %r160;  @p add.f32 r0, r0, %f188;  mov.f32 %f536, r0;}
	// end inline asm
	setp.ne.s32 	%p23, %r145, 0;
	@%p23 bra 	$L__BB17_54;
	shr.u32 	%r165, %r34, 3;
	and.b32  	%r166, %r165, 124;
	mov.u32 	%r167, _ZZN3cub18CUB_300001_SM_10006detail6reduce28DeviceReduceSingleTileKernelINS2_10policy_hubIfjN4cuda3std3__44plusIvEEE10Policy1000EPfSC_iS9_ffNS7_10__identityEEEvT0_T1_T2_T3_T4_T6_E12temp_storage;
	add.s32 	%r168, %r167, %r166;
	st.shared.f32 	[%r168+16], %f536;
$L__BB17_54:
	bar.sync 	0;
	setp.ne.s32 	%p24, %r34, 0;
	@%p24 bra 	$L__BB17_72;
	setp.gt.s32 	%p25, %r67, 32;
	ld.shared.f32 	%f194, [_ZZN3cub18CUB_300001_SM_10006detail6reduce28DeviceReduceSingleTileKernelINS2_10policy_hubIfjN4cuda3std3__44plusIvEEE10Policy1000EPfSC_iS9_ffNS7_10__identityEEEvT0_T1_T2_T3_T4_T6_E12temp_storage+20];
	add.f32 	%f195, %f536, %f194;
	selp.f32 	%f196, %f195, %f536, %p25;
	setp.gt.s32 	%p26, %r67, 64;
	ld.shared.f32 	%f197, [_ZZN3cub18CUB_300001_SM_10006detail6reduce28DeviceReduceSingleTileKernelINS2_10policy_hubIfjN4cuda3std3__44plusIvEEE10Policy1000EPfSC_iS9_ffNS7_10__identityEEEvT0_T1_T2_T3_T4_T6_E12temp_storage+24];
	add.f32 	%f198, %f197, %f196;
	selp.f32 	%f199, %f198, %f196, %p26;
	setp.gt.s32 	%p27, %r67, 96;
	ld.shared.f32 	%f200, [_ZZN3cub18CUB_300001_SM_10006detail6reduce28DeviceReduceSingleTileKernelINS2_10policy_hubIfjN4cuda3std3__44plusIvEEE10Policy1000EPfSC_iS9_ffNS7_10__identityEEEvT0_T1_T2_T3_T4_T6_E12temp_storage+28];
	add.f32 	%f201, %f200, %f199;
	selp.f32 	%f202, %f201, %f199, %p27;
	setp.gt.s32 	%p28, %r67, 128;
	ld.shared.f32 	%f203, [_ZZN3cub18CUB_300001_SM_10006detail6reduce28DeviceReduceSingleTileKernelINS2_10policy_hubIfjN4cuda3std3__44plusIvEEE10Policy1000EPfSC_iS9_ffNS7_10__identityEEEvT0_T1_T2_T3_T4_T6_E12temp_storage+32];
	add.f32 	%f204, %f203, %f202;
	selp.f32 	%f205, %f204, %f202, %p28;
	setp.gt.s32 	%p29, %r67, 160;
	ld.shared.f32 	%f206, [_ZZN3cub18CUB_300001_SM_10006detail6reduce28DeviceReduceSingleTileKernelINS2_10policy_hubIfjN4cuda3std3__44plusIvEEE10Policy1000EPfSC_iS9_ffNS7_10__identityEEEvT0_T1_T2_T3_T4_T6_E12temp_storage+36];
	add.f32 	%f207, %f206, %f205;
	selp.f32 	%f208, %f207, %f205, %p29;
	setp.gt.s32 	%p30, %r67, 192;
	ld.shared.f32 	%f209, [_ZZN3cub18CUB_300001_SM_10006detail6reduce28DeviceReduceSingleTileKernelINS2_10policy_hubIfjN4cuda3std3__44plusIvEEE10Policy1000EPfSC_iS9_ffNS7_10__identityEEEvT0_T1_T2_T3_T4_T6_E12temp_storage+40];
	add.f32 	%f210, %f209, %f208;
	selp.f32 	%f211, %f210, %f208, %p30;
	setp.gt.s32 	%p31, %r67, 224;
	ld.shared.f32 	%f212, [_ZZN3cub18CUB_300001_SM_10006detail6reduce28DeviceReduceSingleTileKernelINS2_10policy_hubIfjN4cuda3std3__44plusIvEEE10Policy1000EPfSC_iS9_ffNS7_10__identityEEEvT0_T1_T2_T3_T4_T6_E12temp_storage+44];
	add.f32 	%f213, %f212, %f211;
	selp.f32 	%f214, %f213, %f211, %p31;
	setp.gt.s32 	%p32, %r67, 256;
	ld.shared.f32 	%f215, [_ZZN3cub18CUB_300001_SM_10006detail6reduce28DeviceReduceSingleTileKernelINS2_10policy_hubIfjN4cuda3std3__44plusIvEEE10Policy1000EPfSC_iS9_ffNS7_10__identityEEEvT0_T1_T2_T3_T4_T6_E12temp_storage+48];
	add.f32 	%f216, %f215, %f214;
	selp.f32 	%f217, %f216, %f214, %p32;
	setp.gt.s32 	%p33, %r67, 288;
	ld.shared.f32 	%f218, [_ZZN3cub18CUB_300001_SM_10006detail6reduce28DeviceReduceSingleTileKernelINS2_10policy_hubIfjN4cuda3std3__44plusIvEEE10Policy1000EPfSC_iS9_ffNS7_10__identityEEEvT0_T1_T2_T3_T4_T6_E12temp_storage+52];
	add.f32 	%f219, %f218, %f217;
	selp.f32 	%f220, %f219, %f217, %p33;
	setp.gt.s32 	%p34, %r67, 320;
	ld.shared.f32 	%f221, [_ZZN3cub18CUB_300001_SM_10006detail6reduce28DeviceReduceSingleTileKernelINS2_10policy_hubIfjN4cuda3std3__44plusIvEEE10Policy1000EPfSC_iS9_ffNS7_10__identityEEEvT0_T1_T2_T3_T4_T6_E12temp_storage+56];
	add.f32 	%f222, %f221, %f220;
	selp.f32 	%f223, %f222, %f220, %p34;
	setp.gt.s32 	%p35, %r67, 352;
	ld.shared.f32 	%f224, [_ZZN3cub18CUB_300001_SM_10006detail6reduce28DeviceReduceSingleTileKernelINS2_10policy_hubIfjN4cuda3std3__44plusIvEEE10Policy1000EPfSC_iS9_ffNS7_10__identityEEEvT0_T1_T2_T3_T4_T6_E12temp_storage+60];
	add.f32 	%f225, %f224, %f223;
	selp.f32 	%f226, %f225, %f223, %p35;
	setp.gt.s32 	%p36, %r67, 384;
	ld.shared.f32 	%f227, [_ZZN3cub18CUB_300001_SM_10006detail6reduce28DeviceReduceSingleTileKernelINS2_10policy_hubIfjN4cuda3std3__44plusIvEEE10Policy1000EPfSC_iS9_ffNS7_10__identityEEEvT0_T1_T2_T3_T4_T6_E12temp_storage+64];
	add.f32 	%f228, %f227, %f226;
	selp.f32 	%f229, %f228, %f226, %p36;
	setp.gt.s32 	%p37, %r67, 416;
	ld.shared.f32 	%f230, [_ZZN3cub18CUB_300001_SM_10006detail6reduce28DeviceReduceSingleTileKernelINS2_10policy_hubIfjN4cuda3std3__44plusIvEEE10Policy1000EPfSC_iS9_ffNS7_10__identityEEEvT0_T1_T2_T3_T4_T6_E12temp_storage+68];
	add.f32 	%f231, %f230, %f229;
	selp.f32 	%f232, %f231, %f229, %p37;
	setp.gt.s32 	%p38, %r67, 448;
	ld.shared.f32 	%f233, [_ZZN3cub18CUB_300001_SM_10006detail6reduce28DeviceReduceSingleTileKernelINS2_10policy_hubIfjN4cuda3std3__44plusIvEEE10Policy1000EPfSC_iS9_ffNS7_10__identityEEEvT0_T1_T2_T3_T4_T6_E12temp_storage+72];
	add.f32 	%f234, %f233, %f232;
	selp.f32 	%f235, %f234, %f232, %p38;
	setp.gt.s32 	%p39, %r67, 480;
	ld.shared.f32 	%f236, [_ZZN3cub18CUB_300001_SM_10006detail6reduce28DeviceReduceSingleTileKernelINS2_10policy_hubIfjN4cuda3std3__44plusIvEEE10Policy1000EPfSC_iS9_ffNS7_10__identityEEEvT0_T1_T2_T3_T4_T6_E12temp_storage+76];
	add.f32 	%f237, %f236, %f235;
	selp.f32 	%f536, %f237, %f235, %p39;
	bra.uni 	$L__BB17_72;
$L__BB17_56:
	mov.u32 	%r46, %tid.x;
	mul.wide.u32 	%rd35, %r46, 4;
	add.s64 	%rd19, %rd16, %rd35;
	// begin inline asm
	ld.global.nc.u32 %r68, [%rd19];
	// end inline asm
	mov.b32 	%f55, %r68;
	add.s64 	%rd20, %rd19, 2048;
	// begin inline asm
	ld.global.nc.u32 %r69, [%rd20];
	// end inline asm
	mov.b32 	%f56, %r69;
	add.s64 	%rd21, %rd19, 4096;
	// begin inline asm
	ld.global.nc.u32 %r70, [%rd21];
	// end inline asm
	mov.b32 	%f57, %r70;
	add.s64 	%rd22, %rd19, 6144;
	// begin inline asm
	ld.global.nc.u32 %r71, [%rd22];
	// end inline asm
	mov.b32 	%f58, %r71;
	add.s64 	%rd23, %rd19, 8192;
	// begin inline asm
	ld.global.nc.u32 %r72, [%rd23];
	// end inline asm
	mov.b32 	%f59, %r72;
	add.s64 	%rd24, %rd19, 10240;
	// begin inline asm
	ld.global.nc.u32 %r73, [%rd24];
	// end inline asm
	mov.b32 	%f60, %r73;
	add.s64 	%rd25, %rd19, 12288;
	// begin inline asm
	ld.global.nc.u32 %r74, [%rd25];
	// end inline asm
	mov.b32 	%f61, %r74;
	add.s64 	%rd26, %rd19, 14336;
	// begin inline asm
	ld.global.nc.u32 %r75, [%rd26];
	// end inline asm
	mov.b32 	%f62, %r75;
	add.s64 	%rd27, %rd19, 16384;
	// begin inline asm
	ld.global.nc.u32 %r76, [%rd27];
	// end inline asm
	mov.b32 	%f63, %r76;
	add.s64 	%rd28, %rd19, 18432;
	// begin inline asm
	ld.global.nc.u32 %r77, [%rd28];
	// end inline asm
	mov.b32 	%f64, %r77;
	add.s64 	%rd29, %rd19, 20480;
	// begin inline asm
	ld.global.nc.u32 %r78, [%rd29];
	// end inline asm
	mov.b32 	%f65, %r78;
	add.s64 	%rd30, %rd19, 22528;
	// begin inline asm
	ld.global.nc.u32 %r79, [%rd30];
	// end inline asm
	mov.b32 	%f66, %r79;
	add.s64 	%rd31, %rd19, 24576;
	// begin inline asm
	ld.global.nc.u32 %r80, [%rd31];
	// end inline asm
	mov.b32 	%f67, %r80;
	add.s64 	%rd32, %rd19, 26624;
	// begin inline asm
	ld.global.nc.u32 %r81, [%rd32];
	// end inline asm
	mov.b32 	%f68, %r81;
	add.s64 	%rd33, %rd19, 28672;
	// begin inline asm
	ld.global.nc.u32 %r82, [%rd33];
	// end inline asm
	mov.b32 	%f69, %r82;
	add.s64 	%rd34, %rd19, 30720;
	// begin inline asm
	ld.global.nc.u32 %r83, [%rd34];
	// end inline asm
	mov.b32 	%f70, %r83;
	add.f32 	%f71, %f55, %f56;
	add.f32 	%f72, %f57, %f58;
	add.f32 	%f73, %f59, %f60;
	add.f32 	%f74, %f61, %f62;
	add.f32 	%f75, %f63, %f64;
	add.f32 	%f76, %f65, %f66;
	add.f32 	%f77, %f67, %f68;
	add.f32 	%f78, %f69, %f70;
	add.f32 	%f79, %f71, %f72;
	add.f32 	%f80, %f73, %f74;
	add.f32 	%f81, %f75, %f76;
	add.f32 	%f82, %f77, %f78;
	add.f32 	%f83, %f79, %f80;
	add.f32 	%f84, %f81, %f82;
	add.f32 	%f535, %f83, %f84;
	setp.lt.u32 	%p4, %r67, 16384;
	mov.b32 	%r332, 8192;
	@%p4 bra 	$L__BB17_60;
	add.s32 	%r47, %r67, -8192;
	mov.b32 	%r332, 8192;
$L__BB17_58:
	mul.wide.s32 	%rd52, %r332, 4;
	add.s64 	%rd36, %rd19, %rd52;
	// begin inline asm
	ld.global.nc.u32 %r86, [%rd36];
	// end inline asm
	mov.b32 	%f85, %r86;
	add.s64 	%rd37, %rd36, 2048;
	// begin inline asm
	ld.global.nc.u32 %r87, [%rd37];
	// end inline asm
	mov.b32 	%f86, %r87;
	add.s64 	%rd38, %rd36, 4096;
	// begin inline asm
	ld.global.nc.u32 %r88, [%rd38];
	// end inline asm
	mov.b32 	%f87, %r88;
	add.s64 	%rd39, %rd36, 6144;
	// begin inline asm
	ld.global.nc.u32 %r89, [%rd39];
	// end inline asm
	mov.b32 	%f88, %r89;
	add.s64 	%rd40, %rd36, 8192;
	// begin inline asm
	ld.global.nc.u32 %r90, [%rd40];
	// end inline asm
	mov.b32 	%f89, %r90;
	add.s64 	%rd41, %rd36, 10240;
	// begin inline asm
	ld.global.nc.u32 %r91, [%rd41];
	// end inline asm
	mov.b32 	%f90, %r91;
	add.s64 	%rd42, %rd36, 12288;
	// begin inline asm
	ld.global.nc.u32 %r92, [%rd42];
	// end inline asm
	mov.b32 	%f91, %r92;
	add.s64 	%rd43, %rd36, 14336;
	// begin inline asm
	ld.global.nc.u32 %r93, [%rd43];
	// end inline asm
	mov.b32 	%f92, %r93;
	add.s64 	%rd44, %rd36, 16384;
	// begin inline asm
	ld.global.nc.u32 %r94, [%rd44];
	// end inline asm
	mov.b32 	%f93, %r94;
	add.s64 	%rd45, %rd36, 18432;
	// begin inline asm
	ld.global.nc.u32 %r95, [%rd45];
	// end inline asm
	mov.b32 	%f94, %r95;
	add.s64 	%rd46, %rd36, 20480;
	// begin inline asm
	ld.global.nc.u32 %r96, [%rd46];
	// end inline asm
	mov.b32 	%f95, %r96;
	add.s64 	%rd47, %rd36, 22528;
	// begin inline asm
	ld.global.nc.u32 %r97, [%rd47];
	// end inline asm
	mov.b32 	%f96, %r97;
	add.s64 	%rd48, %rd36, 24576;
	// begin inline asm
	ld.global.nc.u32 %r98, [%rd48];
	// end inline asm
	mov.b32 	%f97, %r98;
	add.s64 	%rd49, %rd36, 26624;
	// begin inline asm
	ld.global.nc.u32 %r99, [%rd49];
	// end inline asm
	mov.b32 	%f98, %r99;
	add.s64 	%rd50, %rd36, 28672;
	// begin inline asm
	ld.global.nc.u32 %r100, [%rd50];
	// end inline asm
	mov.b32 	%f99, %r100;
	add.s64 	%rd51, %rd36, 30720;
	// begin inline asm
	ld.global.nc.u32 %r101, [%rd51];
	// end inline asm
	mov.b32 	%f100, %r101;
	add.f32 	%f101, %f535, %f85;
	add.f32 	%f102, %f86, %f87;
	add.f32 	%f103, %f88, %f89;
	add.f32 	%f104, %f90, %f91;
	add.f32 	%f105, %f92, %f93;
	add.f32 	%f106, %f94, %f95;
	add.f32 	%f107, %f96, %f97;
	add.f32 	%f108, %f98, %f99;
	add.f32 	%f109, %f101, %f102;
	add.f32 	%f110, %f103, %f104;
	add.f32 	%f111, %f105, %f106;
	add.f32 	%f112, %f107, %f108;
	add.f32 	%f113, %f109, %f110;
	add.f32 	%f114, %f111, %f112;
	add.f32 	%f115, %f113, %f114;
	add.f32 	%f535, %f115, %f100;
	sub.s32 	%r102, %r67, %r332;
	setp.lt.s32 	%p5, %r102, 8192;
	@%p5 bra 	$L__BB17_68;
	add.s32 	%r332, %r332, 8192;
	setp.le.s32 	%p6, %r332, %r47;
	@%p6 bra 	$L__BB17_58;
$L__BB17_60:
	setp.le.s32 	%p7, %r67, %r332;
	@%p7 bra 	$L__BB17_68;
	sub.s32 	%r51, %r67, %r332;
	setp.ge.s32 	%p8, %r46, %r51;
	@%p8 bra 	$L__BB17_68;
	not.b32 	%r103, %r46;
	add.s32 	%r104, %r67, %r103;
	sub.s32 	%r52, %r104, %r332;
	and.b32  	%r105, %r52, 1536;
	setp.eq.s32 	%p9, %r105, 1536;
	mov.u32 	%r336, %r46;
	@%p9 bra 	$L__BB17_65;
	add.s32 	%r334, %r46, %r332;
	shr.u32 	%r106, %r52, 9;
	add.s32 	%r107, %r106, 1;
	and.b32  	%r108, %r107, 3;
	neg.s32 	%r333, %r108;
	mov.u32 	%r336, %r46;
$L__BB17_64:
	.pragma "nounroll";
	mul.wide.u32 	%rd54, %r334, 4;
	add.s64 	%rd53, %rd16, %rd54;
	// begin inline asm
	ld.global.nc.u32 %r109, [%rd53];
	// end inline asm
	mov.b32 	%f117, %r109;
	add.f32 	%f535, %f535, %f117;
	add.s32 	%r336, %r336, 512;
	add.s32 	%r334, %r334, 512;
	add.s32 	%r333, %r333, 1;
	setp.ne.s32 	%p10, %r333, 0;
	@%p10 bra 	$L__BB17_64;
$L__BB17_65:
	setp.lt.u32 	%p11, %r52, 1536;
	@%p11 bra 	$L__BB17_68;
	cvt.u64.u32 	%rd55, %r336;
	cvt.u64.u32 	%rd56, %r332;
	add.s64 	%rd57, %rd55, %rd56;
	shl.b64 	%rd58, %rd57, 2;
	add.s64 	%rd59, %rd58, %rd16;
	add.s64 	%rd132, %rd59, 4096;
	add.s32 	%r337, %r336, %r332;
$L__BB17_67:
	mul.wide.u32 	%rd64, %r337, 4;
	add.s64 	%rd60, %rd16, %rd64;
	// begin inline asm
	ld.global.nc.u32 %r110, [%rd60];
	// end inline asm
	mov.b32 	%f118, %r110;
	add.f32 	%f119, %f535, %f118;
	add.s64 	%rd61, %rd132, -2048;
	// begin inline asm
	ld.global.nc.u32 %r111, [%rd61];
	// end inline asm
	mov.b32 	%f120, %r111;
	add.f32 	%f121, %f119, %f120;
	// begin inline asm
	ld.global.nc.u32 %r112, [%rd132];
	// end inline asm
	mov.b32 	%f122, %r112;
	add.f32 	%f123, %f121, %f122;
	add.s64 	%rd63, %rd132, 2048;
	// begin inline asm
	ld.global.nc.u32 %r113, [%rd63];
	// end inline asm
	mov.b32 	%f124, %r113;
	add.f32 	%f535, %f123, %f124;
	add.s32 	%r336, %r336, 2048;
	add.s64 	%rd132, %rd132, 8192;
	add.s32 	%r337, %r337, 2048;
	setp.lt.s32 	%p12, %r336, %r51;
	@%p12 bra 	$L__BB17_67;
$L__BB17_68:
	// begin inline asm
	mov.u32 %r114, %laneid;
	// end inline asm
	mov.b32 	%r115, 1;
	mov.b32 	%r128, 31;
	mov.b32 	%r129, -1;
	// begin inline asm
	{  .reg .f32 r0;  .reg .pred p;  shfl.sync.down.b32 r0|p, %f535, %r115, %r128, %r129;  @p add.f32 r0, r0, %f535;  mov.f32 %f125, r0;}
	// end inline asm
	mov.b32 	%r118, 2;
	// begin inline asm
	{  .reg .f32 r0;  .reg .pred p;  shfl.sync.down.b32 r0|p, %f125, %r118, %r128, %r129;  @p add.f32 r0, r0, %f125;  mov.f32 %f128, r0;}
	// end inline asm
	mov.b32 	%r121, 4;
	// begin inline asm
	{  .reg .f32 r0;  .reg .pred p;  shfl.sync.down.b32 r0|p, %f128, %r121, %r128, %r129;  @p add.f32 r0, r0, %f128;  mov.f32 %f131, r0;}
	// end inline asm
	mov.b32 	%r124, 8;
	// begin inline asm
	{  .reg .f32 r0;  .reg .pred p;  shfl.sync.down.b32 r0|p, %f131, %r124, %r128, %r129;  @p add.f32 r0, r0, %f131;  mov.f32 %f134, r0;}
	// end inline asm
	mov.b32 	%r127, 16;
	// begin inline asm
	{  .reg .f32 r0;  .reg .pred p;  shfl.sync.down.b32 r0|p, %f134, %r127, %r128, %r129;  @p add.f32 r0, r0, %f134;  mov.f32 %f536, r0;}
	// end inline asm
	setp.ne.s32 	%p13, %r114, 0;
	@%p13 bra 	$L__BB17_70;
	shr.u32 	%r130, %r46, 3;
	and.b32  	%r131, %r130, 124;
	mov.u32 	%r132, _ZZN3cub18CUB_300001_SM_10006detail6reduce28DeviceReduceSingleTileKernelINS2_10policy_hubIfjN4cuda3std3__44plusIvEEE10Policy1000EPfSC_iS9_ffNS7_10__identityEEEvT0_T1_T2_T3_T4_T6_E12temp_storage;
	add.s32 	%r133, %r132, %r131;
	st.shared.f32 	[%r133+16], %f536;
$L__BB17_70:
	bar.sync 	0;
	setp.ne.s32 	%p14, %r46, 0;
	@%p14 bra 	$L__BB17_72;
	ld.shared.f32 	%f140, [_ZZN3cub18CUB_300001_SM_10006detail6reduce28DeviceReduceSingleTileKernelINS2_10policy_hubIfjN4cuda3std3__44plusIvEEE10Policy1000EPfSC_iS9_ffNS7_10__identityEEEvT0_T1_T2_T3_T4_T6_E12temp_storage+20];
	add.f32 	%f141, %f536, %f140;
	ld.shared.f32 	%f142, [_ZZN3cub18CUB_300001_SM_10006detail6reduce28DeviceReduceSingleTileKernelINS2_10policy_hubIfjN4cuda3std3__44plusIvEEE10Policy1000EPfSC_iS9_ffNS7_10__identityEEEvT0_T1_T2_T3_T4_T6_E12temp_storage+24];
	add.f32 	%f143, %f141, %f142;
	ld.shared.f32 	%f144, [_ZZN3cub18CUB_300001_SM_10006detail6reduce28DeviceReduceSingleTileKernelINS2_10policy_hubIfjN4cuda3std3__44plusIvEEE10Policy1000EPfSC_iS9_ffNS7_10__identityEEEvT0_T1_T2_T3_T4_T6_E12temp_storage+28];
	add.f32 	%f145, %f143, %f144;
	ld.shared.f32 	%f146, [_ZZN3cub18CUB_300001_SM_10006detail6reduce28DeviceReduceSingleTileKernelINS2_10policy_hubIfjN4cuda3std3__44plusIvEEE10Policy1000EPfSC_iS9_ffNS7_10__identityEEEvT0_T1_T2_T3_T4_T6_E12temp_storage+32];
	add.f32 	%f147, %f145, %f146;
	ld.shared.f32 	%f148, [_ZZN3cub18CUB_300001_SM_10006detail6reduce28DeviceReduceSingleTileKernelINS2_10policy_hubIfjN4cuda3std3__44plusIvEEE10Policy1000EPfSC_iS9_ffNS7_10__identityEEEvT0_T1_T2_T3_T4_T6_E12temp_storage+36];
	add.f32 	%f149, %f147, %f148;
	ld.shared.f32 	%f150, [_ZZN3cub18CUB_300001_SM_10006detail6reduce28DeviceReduceSingleTileKernelINS2_10policy_hubIfjN4cuda3std3__44plusIvEEE10Policy1000EPfSC_iS9_ffNS7_10__identityEEEvT0_T1_T2_T3_T4_T6_E12temp_storage+40];
	add.f32 	%f151, %f149, %f150;
	ld.shared.f32 	%f152, [_ZZN3cub18CUB_300001_SM_10006detail6reduce28DeviceReduceSingleTileKernelINS2_10policy_hubIfjN4cuda3std3__44plusIvEEE10Policy1000EPfSC_iS9_ffNS7_10__identityEEEvT0_T1_T2_T3_T4_T6_E12temp_storage+44];
	add.f32 	%f153, %f151, %f152;
	ld.shared.f32 	%f154, [_ZZN3cub18CUB_300001_SM_10006detail6reduce28DeviceReduceSingleTileKernelINS2_10policy_hubIfjN4cuda3std3__44plusIvEEE10Policy1000EPfSC_iS9_ffNS7_10__identityEEEvT0_T1_T2_T3_T4_T6_E12temp_storage+48];
	add.f32 	%f155, %f153, %f154;
	ld.shared.f32 	%f156, [_ZZN3cub18CUB_300001_SM_10006detail6reduce28DeviceReduceSingleTileKernelINS2_10policy_hubIfjN4cuda3std3__44plusIvEEE10Policy1000EPfSC_iS9_ffNS7_10__identityEEEvT0_T1_T2_T3_T4_T6_E12temp_storage+52];
	add.f32 	%f157, %f155, %f156;
	ld.shared.f32 	%f158, [_ZZN3cub18CUB_300001_SM_10006detail6reduce28DeviceReduceSingleTileKernelINS2_10policy_hubIfjN4cuda3std3__44plusIvEEE10Policy1000EPfSC_iS9_ffNS7_10__identityEEEvT0_T1_T2_T3_T4_T6_E12temp_storage+56];
	add.f32 	%f159, %f157, %f158;
	ld.shared.f32 	%f160, [_ZZN3cub18CUB_300001_SM_10006detail6reduce28DeviceReduceSingleTileKernelINS2_10policy_hubIfjN4cuda3std3__44plusIvEEE10Policy1000EPfSC_iS9_ffNS7_10__identityEEEvT0_T1_T2_T3_T4_T6_E12temp_storage+60];
	add.f32 	%f161, %f159, %f160;
	ld.shared.f32 	%f162, [_ZZN3cub18CUB_300001_SM_10006detail6reduce28DeviceReduceSingleTileKernelINS2_10policy_hubIfjN4cuda3std3__44plusIvEEE10Policy1000EPfSC_iS9_ffNS7_10__identityEEEvT0_T1_T2_T3_T4_T6_E12temp_storage+64];
	add.f32 	%f163, %f161, %f162;
	ld.shared.f32 	%f164, [_ZZN3cub18CUB_300001_SM_10006detail6reduce28DeviceReduceSingleTileKernelINS2_10policy_hubIfjN4cuda3std3__44plusIvEEE10Policy1000EPfSC_iS9_ffNS7_10__identityEEEvT0_T1_T2_T3_T4_T6_E12temp_storage+68];
	add.f32 	%f165, %f163, %f164;
	ld.shared.f32 	%f166, [_ZZN3cub18CUB_300001_SM_10006detail6reduce28DeviceReduceSingleTileKernelINS2_10policy_hubIfjN4cuda3std3__44plusIvEEE10Policy1000EPfSC_iS9_ffNS7_10__identityEEEvT0_T1_T2_T3_T4_T6_E12temp_storage+72];
	add.f32 	%f167, %f165, %f166;
	ld.shared.f32 	%f168, [_ZZN3cub18CUB_300001_SM_10006detail6reduce28DeviceReduceSingleTileKernelINS2_10policy_hubIfjN4cuda3std3__44plusIvEEE10Policy1000EPfSC_iS9_ffNS7_10__identityEEEvT0_T1_T2_T3_T4_T6_E12temp_storage+76];
	add.f32 	%f536, %f167, %f168;
$L__BB17_72:
	mov.u32 	%r311, %tid.x;
	setp.ne.s32 	%p81, %r311, 0;
	@%p81 bra 	$L__BB17_74;
	add.f32 	%f509, %f54, %f536;
	st.global.f32 	[%rd1], %f509;
$L__BB17_74:
	ret;

}
	// .globl	_ZN3cub18CUB_300001_SM_10006detail6reduce28DeviceReduceSingleTileKernelINS2_10policy_hubIfjN4cuda3std3__44plusIvEEE10Policy1000EPKfPfjS9_ffNS7_10__identityEEEvT0_T1_T2_T3_T4_T6_
.visible .entry _ZN3cub18CUB_300001_SM_10006detail6reduce28DeviceReduceSingleTileKernelINS2_10policy_hubIfjN4cuda3std3__44plusIvEEE10Policy1000EPKfPfjS9_ffNS7_10__identityEEEvT0_T1_T2_T3_T4_T6_(
	.param .u64 .ptr .align 1 _ZN3cub18CUB_300001_SM_10006detail6reduce28DeviceReduceSingleTileKernelINS2_10policy_hubIfjN4cuda3std3__44plusIvEEE10Policy1000EPKfPfjS9_ffNS7_10__identityEEEvT0_T1_T2_T3_T4_T6__param_0,
	.param .u64 .ptr .align 1 _ZN3cub18CUB_300001_SM_10006detail6reduce28DeviceReduceSingleTileKernelINS2_10policy_hubIfjN4cuda3std3__44plusIvEEE10Policy1000EPKfPfjS9_ffNS7_10__identityEEEvT0_T1_T2_T3_T4_T6__param_1,
	.param .u32 _ZN3cub18CUB_300001_SM_10006detail6reduce28DeviceReduceSingleTileKernelINS2_10policy_hubIfjN4cuda3std3__44plusIvEEE10Policy1000EPKfPfjS9_ffNS7_10__identityEEEvT0_T1_T2_T3_T4_T6__param_2,
	.param .align 1 .b8 _ZN3cub18CUB_300001_SM_10006detail6reduce28DeviceReduceSingleTileKernelINS2_10policy_hubIfjN4cuda3std3__44plusIvEEE10Policy1000EPKfPfjS9_ffNS7_10__identityEEEvT0_T1_T2_T3_T4_T6__param_3[1],
	.param .f32 _ZN3cub18CUB_300001_SM_10006detail6reduce28DeviceReduceSingleTileKernelINS2_10policy_hubIfjN4cuda3std3__44plusIvEEE10Policy1000EPKfPfjS9_ffNS7_10__identityEEEvT0_T1_T2_T3_T4_T6__param_4,
	.param .align 1 .b8 _ZN3cub18CUB_300001_SM_10006detail6reduce28DeviceReduceSingleTileKernelINS2_10policy_hubIfjN4cuda3std3__44plusIvEEE10Policy1000EPKfPfjS9_ffNS7_10__identityEEEvT0_T1_T2_T3_T4_T6__param_5[1]
)
.maxntid 512
.minnctapersm 1
{
	.reg .pred 	%p<83>;
	.reg .b32 	%r<351>;
	.reg .b32 	%f<537>;
	.reg .b64 	%rd<130>;
	// demoted variable
	.shared .align 4 .b8 _ZZN3cub18CUB_300001_SM_10006detail6reduce28DeviceReduceSingleTileKernelINS2_10policy_hubIfjN4cuda3std3__44plusIvEEE10Policy1000EPKfPfjS9_ffNS7_10__identityEEEvT0_T1_T2_T3_T4_T6_E12temp_storage[84];
	ld.param.u64 	%rd15, [_ZN3cub18CUB_300001_SM_10006detail6reduce28DeviceReduceSingleTileKernelINS2_10policy_hubIfjN4cuda3std3__44plusIvEEE10Policy1000EPKfPfjS9_ffNS7_10__identityEEEvT0_T1_T2_T3_T4_T6__param_0];
	ld.param.u64 	%rd16, [_ZN3cub18CUB_300001_SM_10006detail6reduce28DeviceReduceSingleTileKernelINS2_10policy_hubIfjN4cuda3std3__44plusIvEEE10Policy1000EPKfPfjS9_ffNS7_10__identityEEEvT0_T1_T2_T3_T4_T6__param_1];
	ld.param.u32 	%r70, [_ZN3cub18CUB_300001_SM_10006detail6reduce28DeviceReduceSingleTileKernelINS2_10policy_hubIfjN4cuda3std3__44plusIvEEE10Policy1000EPKfPfjS9_ffNS7_10__identityEEEvT0_T1_T2_T3_T4_T6__param_2];
	ld.param.f32 	%f54, [_ZN3cub18CUB_300001_SM_10006detail6reduce28DeviceReduceSingleTileKernelINS2_10policy_hubIfjN4cuda3std3__44plusIvEEE10Policy1000EPKfPfjS9_ffNS7_10__identityEEEvT0_T1_T2_T3_T4_T6__param_4];
	cvta.to.global.u64 	%rd1, %rd16;
	setp.ne.s32 	%p1, %r70, 0;
	@%p1 bra 	$L__BB18_3;
	mov.u32 	%r324, %tid.x;
	setp.ne.s32 	%p82, %r324, 0;
	@%p82 bra 	$L__BB18_76;
	st.global.f32 	[%rd1], %f54;
	bra.uni 	$L__BB18_76;
$L__BB18_3:
	and.b64  	%rd17, %rd15, 7;
	setp.ne.s64 	%p2, %rd17, 0;
	@%p2 bra 	$L__BB18_39;
	setp.gt.u32 	%p42, %r70, 8191;
	@%p42 bra 	$L__BB18_23;
	mov.u32 	%r1, %tid.x;
	setp.ge.u32 	%p54, %r1, %r70;
	mov.f32 	%f515, 0f00000000;
	mov.u32 	%r328, %r1;
	@%p54 bra 	$L__BB18_7;
	mul.wide.u32 	%rd118, %r1, 4;
	add.s64 	%rd117, %rd15, %rd118;
	// begin inline asm
	ld.global.nc.u32 %r268, [%rd117];
	// end inline asm
	mov.b32 	%f515, %r268;
	add.s32 	%r328, %r1, 512;
$L__BB18_7:
	setp.ge.u32 	%p55, %r328, %r70;
	@%p55 bra 	$L__BB18_14;
	not.b32 	%r269, %r328;
	add.s32 	%r4, %r70, %r269;
	and.b32  	%r270, %r4, 1536;
	setp.eq.s32 	%p56, %r270, 1536;
	@%p56 bra 	$L__BB18_11;
	mul.wide.u32 	%rd119, %r328, 4;
	add.s64 	%rd126, %rd15, %rd119;
	shr.u32 	%r271, %r4, 9;
	add.s32 	%r272, %r271, 1;
	and.b32  	%r273, %r272, 3;
	neg.s32 	%r326, %r273;
$L__BB18_10:
	.pragma "nounroll";
	// begin inline asm
	ld.global.nc.u32 %r274, [%rd126];
	// end inline asm
	mov.b32 	%f398, %r274;
	add.f32 	%f515, %f515, %f398;
	add.s32 	%r328, %r328, 512;
	add.s64 	%rd126, %rd126, 2048;
	add.s32 	%r326, %r326, 1;
	setp.ne.s32 	%p57, %r326, 0;
	@%p57 bra 	$L__BB18_10;
$L__BB18_11:
	setp.lt.u32 	%p58, %r4, 1536;
	@%p58 bra 	$L__BB18_14;
	mul.wide.u32 	%rd121, %r328, 4;
	add.s64 	%rd127, %rd15, %rd121;
$L__BB18_13:
	// begin inline asm
	ld.global.nc.u32 %r275, [%rd127];
	// end inline asm
	mov.b32 	%f399, %r275;
	add.f32 	%f400, %f515, %f399;
	add.s64 	%rd123, %rd127, 2048;
	// begin inline asm
	ld.global.nc.u32 %r276, [%rd123];
	// end inline asm
	mov.b32 	%f401, %r276;
	add.f32 	%f402, %f400, %f401;
	add.s64 	%rd124, %rd127, 4096;
	// begin inline asm
	ld.global.nc.u32 %r277, [%rd124];
	// end inline asm
	mov.b32 	%f403, %r277;
	add.f32 	%f404, %f402, %f403;
	add.s64 	%rd125, %rd127, 6144;
	// begin inline asm
	ld.global.nc.u32 %r278, [%rd125];
	// end inline asm
	mov.b32 	%f405, %r278;
	add.f32 	%f515, %f404, %f405;
	add.s32 	%r328, %r328, 2048;
	add.s64 	%rd127, %rd127, 8192;
	setp.lt.s32 	%p59, %r328, %r70;
	@%p59 bra 	$L__BB18_13;
$L__BB18_14:
	setp.lt.u32 	%p60, %r70, 512;
	@%p60 bra 	$L__BB18_19;
	// begin inline asm
	mov.u32 %r303, %laneid;
	// end inline asm
	mov.b32 	%r304, 1;
	mov.b32 	%r317, 31;
	mov.b32 	%r318, -1;
	// begin inline asm
	{  .reg .f32 r0;  .reg .pred p;  shfl.sync.down.b32 r0|p, %f515, %r304, %r317, %r318;  @p add.f32 r0, r0, %f515;  mov.f32 %f465, r0;}
	// end inline asm
	mov.b32 	%r307, 2;
	// begin inline asm
	{  .reg .f32 r0;  .reg .pred p;  shfl.sync.down.b32 r0|p, %f465, %r307, %r317, %r318;  @p add.f32 r0, r0, %f465;  mov.f32 %f468, r0;}
	// end inline asm
	mov.b32 	%r310, 4;
	// begin inline asm
	{  .reg .f32 r0;  .reg .pred p;  shfl.sync.down.b32 r0|p, %f468, %r310, %r317, %r318;  @p add.f32 r0, r0, %f468;  mov.f32 %f471, r0;}
	// end inline asm
	mov.b32 	%r313, 8;
	// begin inline asm
	{  .reg .f32 r0;  .reg .pred p;  shfl.sync.down.b32 r0|p, %f471, %r313, %r317, %r318;  @p add.f32 r0, r0, %f471;  mov.f32 %f474, r0;}
	// end inline asm
	mov.b32 	%r316, 16;
	// begin inline asm
	{  .reg .f32 r0;  .reg .pred p;  shfl.sync.down.b32 r0|p, %f474, %r316, %r317, %r318;  @p add.f32 r0, r0, %f474;  mov.f32 %f536, r0;}
	// end inline asm
	setp.ne.s32 	%p79, %r303, 0;
	@%p79 bra 	$L__BB18_17;
	shr.u32 	%r319, %r1, 3;
	and.b32  	%r320, %r319, 124;
	mov.u32 	%r321, _ZZN3cub18CUB_300001_SM_10006detail6reduce28DeviceReduceSingleTileKernelINS2_10policy_hubIfjN4cuda3std3__44plusIvEEE10Policy1000EPKfPfjS9_ffNS7_10__identityEEEvT0_T1_T2_T3_T4_T6_E12temp_storage;
	add.s32 	%r322, %r321, %r320;
	st.shared.f32 	[%r322+16], %f536;
$L__BB18_17:
	bar.sync 	0;
	setp.ne.s32 	%p80, %r1, 0;
	@%p80 bra 	$L__BB18_74;
	ld.shared.f32 	%f480, [_ZZN3cub18CUB_300001_SM_10006detail6reduce28DeviceReduceSingleTileKernelINS2_10policy_hubIfjN4cuda3std3__44plusIvEEE10Policy1000EPKfPfjS9_ffNS7_10__identityEEEvT0_T1_T2_T3_T4_T6_E12temp_storage+20];
	add.f32 	%f481, %f536, %f480;
	ld.shared.f32 	%f482, [_ZZN3cub18CUB_300001_SM_10006detail6reduce28DeviceReduceSingleTileKernelINS2_10policy_hubIfjN4cuda3std3__44plusIvEEE10Policy1000EPKfPfjS9_ffNS7_10__identityEEEvT0_T1_T2_T3_T4_T6_E12temp_storage+24];
	add.f32 	%f483, %f481, %f482;
	ld.shared.f32 	%f484, [_ZZN3cub18CUB_300001_SM_10006detail6reduce28DeviceReduceSingleTileKernelINS2_10policy_hubIfjN4cuda3std3__44plusIvEEE10Policy1000EPKfPfjS9_ffNS7_10__identityEEEvT0_T1_T2_T3_T4_T6_E12temp_storage+28];
	add.f32 	%f485, %f483, %f484;
	ld.shared.f32 	%f486, [_ZZN3cub18CUB_300001_SM_10006detail6reduce28DeviceReduceSingleTileKernelINS2_10policy_hubIfjN4cuda3std3__44plusIvEEE10Policy1000EPKfPfjS9_ffNS7_10__identityEEEvT0_T1_T2_T3_T4_T6_E12temp_storage+32];
	add.f32 	%f487, %f485, %f486;
	ld.shared.f32 	%f488, [_ZZN3cub18CUB_300001_SM_10006detail6reduce28DeviceReduceSingleTileKernelINS2_10policy_hubIfjN4cuda3std3__44plusIvEEE10Policy1000EPKfPfjS9_ffNS7_10__identityEEEvT0_T1_T2_T3_T4_T6_E12temp_storage+36];
	add.f32 	%f489, %f487, %f488;
	ld.shared.f32 	%f490, [_ZZN3cub18CUB_300001_SM_10006detail6reduce28DeviceReduceSingleTileKernelINS2_10policy_hubIfjN4cuda3std3__44plusIvEEE10Policy1000EPKfPfjS9_ffNS7_10__identityEEEvT0_T1_T2_T3_T4_T6_E12temp_storage+40];
	add.f32 	%f491, %f489, %f490;
	ld.shared.f32 	%f492, [_ZZN3cub18CUB_300001_SM_10006detail6reduce28DeviceReduceSingleTileKernelINS2_10policy_hubIfjN4cuda3std3__44plusIvEEE10Policy1000EPKfPfjS9_ffNS7_10__identityEEEvT0_T1_T2_T3_T4_T6_E12temp_storage+44];
	add.f32 	%f493, %f491, %f492;
	ld.shared.f32 	%f494, [_ZZN3cub18CUB_300001_SM_10006detail6reduce28DeviceReduceSingleTileKernelINS2_10policy_hubIfjN4cuda3std3__44plusIvEEE10Policy1000EPKfPfjS9_ffNS7_10__identityEEEvT0_T1_T2_T3_T4_T6_E12temp_storage+48];
	add.f32 	%f495, %f493, %f494;
	ld.shared.f32 	%f496, [_ZZN3cub18CUB_300001_SM_10006detail6reduce28DeviceReduceSingleTileKernelINS2_10policy_hubIfjN4cuda3std3__44plusIvEEE10Policy1000EPKfPfjS9_ffNS7_10__identityEEEvT0_T1_T2_T3_T4_T6_E12temp_storage+52];
	add.f32 	%f497, %f495, %f496;
	ld.shared.f32 	%f498, [_ZZN3cub18CUB_300001_SM_10006detail6reduce28DeviceReduceSingleTileKernelINS2_10policy_hubIfjN4cuda3std3__44plusIvEEE10Policy1000EPKfPfjS9_ffNS7_10__identityEEEvT0_T1_T2_T3_T4_T6_E12temp_storage+56];
	add.f32 	%f499, %f497, %f498;
	ld.shared.f32 	%f500, [_ZZN3cub18CUB_300001_SM_10006detail6reduce28DeviceReduceSingleTileKernelINS2_10policy_hubIfjN4cuda3std3__44plusIvEEE10Policy1000EPKfPfjS9_ffNS7_10__identityEEEvT0_T1_T2_T3_T4_T6_E12temp_storage+60];
	add.f32 	%f501, %f499, %f500;
	ld.shared.f32 	%f502, [_ZZN3cub18CUB_300001_SM_10006detail6reduce28DeviceReduceSingleTileKernelINS2_10policy_hubIfjN4cuda3std3__44plusIvEEE10Policy1000EPKfPfjS9_ffNS7_10__identityEEEvT0_T1_T2_T3_T4_T6_E12temp_storage+64];
	add.f32 	%f503, %f501, %f502;
	ld.shared.f32 	%f504, [_ZZN3cub18CUB_300001_SM_10006detail6reduce28DeviceReduceSingleTileKernelINS2_10policy_hubIfjN4cuda3std3__44plusIvEEE10Policy1000EPKfPfjS9_ffNS7_10__identityEEEvT0_T1_T2_T3_T4_T6_E12temp_storage+68];
	add.f32 	%f505, %f503, %f504;
	ld.shared.f32 	%f506, [_ZZN3cub18CUB_300001_SM_10006detail6reduce28DeviceReduceSingleTileKernelINS2_10policy_hubIfjN4cuda3std3__44plusIvEEE10Policy1000EPKfPfjS9_ffNS7_10__identityEEEvT0_T1_T2_T3_T4_T6_E12temp_storage+72];
	add.f32 	%f507, %f505, %f506;
	ld.shared.f32 	%f508, [_ZZN3cub18CUB_300001_SM_10006detail6reduce28DeviceReduceSingleTileKernelINS2_10policy_hubIfjN4cuda3std3__44plusIvEEE10Policy1000EPKfPfjS9_ffNS7_10__identityEEEvT0_T1_T2_T3_T4_T6_E12temp_storage+76];
	add.f32 	%f536, %f507, %f508;
	bra.uni 	$L__BB18_74;
$L__BB18_19:
	// begin inline asm
	mov.u32 %r279, %laneid;
	// end inline asm
	and.b32  	%r295, %r1, 992;
	add.s32 	%r296, %r295, 32;
	setp.gt.u32 	%p61, %r296, %r70;
	not.b32 	%r297, %r295;
	add.s32 	%r298, %r70, %r297;
	selp.b32 	%r293, %r298, 31, %p61;
	mov.b32 	%r280, 1;
	mov.b32 	%r294, -1;
	// begin inline asm
	{  .reg .f32 r0;  .reg .pred p;  shfl.sync.down.b32 r0|p, %f515, %r280, %r293, %r294;  @p add.f32 r0, r0, %f515;  mov.f32 %f406, r0;}
	// end inline asm
	mov.b32 	%r283, 2;
	// begin inline asm
	{  .reg .f32 r0;  .reg .pred p;  shfl.sync.down.b32 r0|p, %f406, %r283, %r293, %r294;  @p add.f32 r0, r0, %f406;  mov.f32 %f409, r0;}
	// end inline asm
	mov.b32 	%r286, 4;
	// begin inline asm
	{  .reg .f32 r0;  .reg .pred p;  shfl.sync.down.b32 r0|p, %f409, %r286, %r293, %r294;  @p add.f32 r0, r0, %f409;  mov.f32 %f412, r0;}
	// end inline asm
	mov.b32 	%r289, 8;
	// begin inline asm
	{  .reg .f32 r0;  .reg .pred p;  shfl.sync.down.b32 r0|p, %f412, %r289, %r293, %r294;  @p add.f32 r0, r0, %f412;  mov.f32 %f415, r0;}
	// end inline asm
	mov.b32 	%r292, 16;
	// begin inline asm
	{  .reg .f32 r0;  .reg .pred p;  shfl.sync.down.b32 r0|p, %f415, %r292, %r293, %r294;  @p add.f32 r0, r0, %f415;  mov.f32 %f536, r0;}
	// end inline asm
	setp.ne.s32 	%p62, %r279, 0;
	@%p62 bra 	$L__BB18_21;
	shr.u32 	%r299, %r1, 3;
	and.b32  	%r300, %r299, 124;
	mov.u32 	%r301, _ZZN3cub18CUB_300001_SM_10006detail6reduce28DeviceReduceSingleTileKernelINS2_10policy_hubIfjN4cuda3std3__44plusIvEEE10Policy1000EPKfPfjS9_ffNS7_10__identityEEEvT0_T1_T2_T3_T4_T6_E12temp_storage;
	add.s32 	%r302, %r301, %r300;
	st.shared.f32 	[%r302+16], %f536;
$L__BB18_21:
	bar.sync 	0;
	setp.ne.s32 	%p63, %r1, 0;
	@%p63 bra 	$L__BB18_74;
	setp.gt.u32 	%p64, %r70, 32;
	ld.shared.f32 	%f421, [_ZZN3cub18CUB_300001_SM_10006detail6reduce28DeviceReduceSingleTileKernelINS2_10policy_hubIfjN4cuda3std3__44plusIvEEE10Policy1000EPKfPfjS9_ffNS7_10__identityEEEvT0_T1_T2_T3_T4_T6_E12temp_storage+20];
	add.f32 	%f422, %f536, %f421;
	selp.f32 	%f423, %f422, %f536, %p64;
	setp.gt.u32 	%p65, %r70, 64;
	ld.shared.f32 	%f424, [_ZZN3cub18CUB_300001_SM_10006detail6reduce28DeviceReduceSingleTileKernelINS2_10policy_hubIfjN4cuda3std3__44plusIvEEE10Policy1000EPKfPfjS9_ffNS7_10__identityEEEvT0_T1_T2_T3_T4_T6_E12temp_storage+24];
	add.f32 	%f425, %f424, %f423;
	selp.f32 	%f426, %f425, %f423, %p65;
	setp.gt.u32 	%p66, %r70, 96;
	ld.shared.f32 	%f427, [_ZZN3cub18CUB_300001_SM_10006detail6reduce28DeviceReduceSingleTileKernelINS2_10policy_hubIfjN4cuda3std3__44plusIvEEE10Policy1000EPKfPfjS9_ffNS7_10__identityEEEvT0_T1_T2_T3_T4_T6_E12temp_storage+28];
	add.f32 	%f428, %f427, %f426;
	selp.f32 	%f429, %f428, %f426, %p66;
	setp.gt.u32 	%p67, %r70, 128;
	ld.shared.f32 	%f430, [_ZZN3cub18CUB_300001_SM_10006detail6reduce28DeviceReduceSingleTileKernelINS2_10policy_hubIfjN4cuda3std3__44plusIvEEE10Policy1000EPKfPfjS9_ffNS7_10__identityEEEvT0_T1_T2_T3_T4_T6_E12temp_storage+32];
	add.f32 	%f431, %f430, %f429;
	selp.f32 	%f432, %f431, %f429, %p67;
	setp.gt.u32 	%p68, %r70, 160;
	ld.shared.f32 	%f433, [_ZZN3cub18CUB_300001_SM_10006detail6reduce28DeviceReduceSingleTileKernelINS2_10policy_hubIfjN4cuda3std3__44plusIvEEE10Policy1000EPKfPfjS9_ffNS7_10__identityEEEvT0_T1_T2_T3_T4_T6_E12temp_storage+36];
	add.f32 	%f434, %f433, %f432;
	selp.f32 	%f435, %f434, %f432, %p68;
	setp.gt.u32 	%p69, %r70, 192;
	ld.shared.f32 	%f436, [_ZZN3cub18CUB_300001_SM_10006detail6reduce28DeviceReduceSingleTileKernelINS2_10policy_hubIfjN4cuda3std3__44plusIvEEE10Policy1000EPKfPfjS9_ffNS7_10__identityEEEvT0_T1_T2_T3_T4_T6_E12temp_storage+40];
	add.f32 	%f437, %f436, %f435;
	selp.f32 	%f438, %f437, %f435, %p69;
	setp.gt.u32 	%p70, %r70, 224;
	ld.shared.f32 	%f439, [_ZZN3cub18CUB_300001_SM_10006detail6reduce28DeviceReduceSingleTileKernelINS2_10policy_hubIfjN4cuda3std3__44plusIvEEE10Policy1000EPKfPfjS9_ffNS7_10__identityEEEvT0_T1_T2_T3_T4_T6_E12temp_storage+44];
	add.f32 	%f440, %f439, %f438;
	selp.f32 	%f441, %f440, %f438, %p70;
	setp.gt.u32 	%p71, %r70, 256;
	ld.shared.f32 	%f442, [_ZZN3cub18CUB_300001_SM_10006detail6reduce28DeviceReduceSingleTileKernelINS2_10policy_hubIfjN4cuda3std3__44plusIvEEE10Policy1000EPKfPfjS9_ffNS7_10__identityEEEvT0_T1_T2_T3_T4_T6_E12temp_storage+48];
	add.f32 	%f443, %f442, %f441;
	selp.f32 	%f444, %f443, %f441, %p71;
	setp.gt.u32 	%p72, %r70, 288;
	ld.shared.f32 	%f445, [_ZZN3cub18CUB_300001_SM_10006detail6reduce28DeviceReduceSingleTileKernelINS2_10policy_hubIfjN4cuda3std3__44plusIvEEE10Policy1000EPKfPfjS9_ffNS7_10__identityEEEvT0_T1_T2_T3_T4_T6_E12temp_storage+52];
	add.f32 	%f446, %f445, %f444;
	selp.f32 	%f447, %f446, %f444, %p72;
	setp.gt.u32 	%p73, %r70, 320;
	ld.shared.f32 	%f448, [_ZZN3cub18CUB_300001_SM_10006detail6reduce28DeviceReduceSingleTileKernelINS2_10policy_hubIfjN4cuda3std3__44plusIvEEE10Policy1000EPKfPfjS9_ffNS7_10__identityEEEvT0_T1_T2_T3_T4_T6_E12temp_storage+56];
	add.f32 	%f449, %f448, %f447;
	selp.f32 	%f450, %f449, %f447, %p73;
	setp.gt.u32 	%p74, %r70, 352;
	ld.shared.f32 	%f451, [_ZZN3cub18CUB_300001_SM_10006detail6reduce28DeviceReduceSingleTileKernelINS2_10policy_hubIfjN4cuda3std3__44plusIvEEE10Policy1000EPKfPfjS9_ffNS7_10__identityEEEvT0_T1_T2_T3_T4_T6_E12temp_storage+60];
	add.f32 	%f452, %f451, %f450;
	selp.f32 	%f453, %f452, %f450, %p74;
	setp.gt.u32 	%p75, %r70, 384;
	ld.shared.f32 	%f454, [_ZZN3cub18CUB_300001_SM_10006detail6reduce28DeviceReduceSingleTileKernelINS2_10policy_hubIfjN4cuda3std3__44plusIvEEE10Policy1000EPKfPfjS9_ffNS7_10__identityEEEvT0_T1_T2_T3_T4_T6_E12temp_storage+64];
	add.f32 	%f455, %f454, %f453;
	selp.f32 	%f456, %f455, %f453, %p75;
	setp.gt.u32 	%p76, %r70, 416;
	ld.shared.f32 	%f457, [_ZZN3cub18CUB_300001_SM_10006detail6reduce28DeviceReduceSingleTileKernelINS2_10policy_hubIfjN4cuda3std3__44plusIvEEE10Policy1000EPKfPfjS9_ffNS7_10__identityEEEvT0_T1_T2_T3_T4_T6_E12temp_storage+68];
	add.f32 	%f458, %f457, %f456;
	selp.f32 	%f459, %f458, %f456, %p76;
	setp.gt.u32 	%p77, %r70, 448;
	ld.shared.f32 	%f460, [_ZZN3cub18CUB_300001_SM_10006detail6reduce28DeviceReduceSingleTileKernelINS2_10policy_hubIfjN4cuda3std3__44plusIvEEE10Policy1000EPKfPfjS9_ffNS7_10__identityEEEvT0_T1_T2_T3_T4_T6_E12temp_storage+72];
	add.f32 	%f461, %f460, %f459;
	selp.f32 	%f462, %f461, %f459, %p77;
	setp.gt.u32 	%p78, %r70, 480;
	ld.shared.f32 	%f463, [_ZZN3cub18CUB_300001_SM_10006detail6reduce28DeviceReduceSingleTileKernelINS2_10policy_hubIfjN4cuda3std3__44plusIvEEE10Policy1000EPKfPfjS9_ffNS7_10__identityEEEvT0_T1_T2_T3_T4_T6_E12temp_storage+76];
	add.f32 	%f464, %f463, %f462;
	selp.f32 	%f536, %f464, %f462, %p78;
	bra.uni 	$L__BB18_74;
$L__BB18_23:
	mov.u32 	%r13, %tid.x;
	shl.b32 	%r14, %r13, 1;
	mul.wide.u32 	%rd89, %r14, 4;
	add.s64 	%rd74, %rd15, %rd89;
	// begin inline asm
	ld.global.nc.u64 %rd73, [%rd74];
	// end inline asm
	mov.b64 	{%r198, %r199}, %rd73;
	mov.b32 	%f282, %r199;
	mov.b32 	%f283, %r198;
	add.s64 	%rd76, %rd74, 4096;
	// begin inline asm
	ld.global.nc.u64 %rd75, [%rd76];
	// end inline asm
	mov.b64 	{%r200, %r201}, %rd75;
	mov.b32 	%f284, %r201;
	mov.b32 	%f285, %r200;
	add.s64 	%rd78, %rd74, 8192;
	// begin inline asm
	ld.global.nc.u64 %rd77, [%rd78];
	// end inline asm
	mov.b64 	{%r202, %r203}, %rd77;
	mov.b32 	%f286, %r203;
	mov.b32 	%f287, %r202;
	add.s64 	%rd80, %rd74, 12288;
	// begin inline asm
	ld.global.nc.u64 %rd79, [%rd80];
	// end inline asm
	mov.b64 	{%r204, %r205}, %rd79;
	mov.b32 	%f288, %r205;
	mov.b32 	%f289, %r204;
	add.s64 	%rd82, %rd74, 16384;
	// begin inline asm
	ld.global.nc.u64 %rd81, [%rd82];
	// end inline asm
	mov.b64 	{%r206, %r207}, %rd81;
	mov.b32 	%f290, %r207;
	mov.b32 	%f291, %r206;
	add.s64 	%rd84, %rd74, 20480;
	// begin inline asm
	ld.global.nc.u64 %rd83, [%rd84];
	// end inline asm
	mov.b64 	{%r208, %r209}, %rd83;
	mov.b32 	%f292, %r209;
	mov.b32 	%f293, %r208;
	add.s64 	%rd86, %rd74, 24576;
	// begin inline asm
	ld.global.nc.u64 %rd85, [%rd86];
	// end inline asm
	mov.b64 	{%r210, %r211}, %rd85;
	mov.b32 	%f294, %r211;
	mov.b32 	%f295, %r210;
	add.s64 	%rd88, %rd74, 28672;
	// begin inline asm
	ld.global.nc.u64 %rd87, [%rd88];
	// end inline asm
	mov.b64 	{%r212, %r213}, %rd87;
	mov.b32 	%f296, %r213;
	mov.b32 	%f297, %r212;
	add.f32 	%f298, %f283, %f282;
	add.f32 	%f299, %f285, %f284;
	add.f32 	%f300, %f287, %f286;
	add.f32 	%f301, %f289, %f288;
	add.f32 	%f302, %f291, %f290;
	add.f32 	%f303, %f293, %f292;
	add.f32 	%f304, %f295, %f294;
	add.f32 	%f305, %f297, %f296;
	add.f32 	%f306, %f298, %f299;
	add.f32 	%f307, %f300, %f301;
	add.f32 	%f308, %f302, %f303;
	add.f32 	%f309, %f304, %f305;
	add.f32 	%f310, %f306, %f307;
	add.f32 	%f311, %f308, %f309;
	add.f32 	%f522, %f310, %f311;
	add.s32 	%r15, %r70, -8192;
	setp.lt.u32 	%p43, %r15, 8192;
	mov.b32 	%r331, 8192;
	@%p43 bra 	$L__BB18_27;
	mov.b32 	%r331, 8192;
$L__BB18_25:
	add.s32 	%r215, %r331, %r14;
	mul.wide.u32 	%rd106, %r215, 4;
	add.s64 	%rd91, %rd15, %rd106;
	// begin inline asm
	ld.global.nc.u64 %rd90, [%rd91];
	// end inline asm
	mov.b64 	{%r216, %r217}, %rd90;
	mov.b32 	%f312, %r217;
	mov.b32 	%f313, %r216;
	add.s64 	%rd93, %rd91, 4096;
	// begin inline asm
	ld.global.nc.u64 %rd92, [%rd93];
	// end inline asm
	mov.b64 	{%r218, %r219}, %rd92;
	mov.b32 	%f314, %r219;
	mov.b32 	%f315, %r218;
	add.s64 	%rd95, %rd91, 8192;
	// begin inline asm
	ld.global.nc.u64 %rd94, [%rd95];
	// end inline asm
	mov.b64 	{%r220, %r221}, %rd94;
	mov.b32 	%f316, %r221;
	mov.b32 	%f317, %r220;
	add.s64 	%rd97, %rd91, 12288;
	// begin inline asm
	ld.global.nc.u64 %rd96, [%rd97];
	// end inline asm
	mov.b64 	{%r222, %r223}, %rd96;
	mov.b32 	%f318, %r223;
	mov.b32 	%f319, %r222;
	add.s64 	%rd99, %rd91, 16384;
	// begin inline asm
	ld.global.nc.u64 %rd98, [%rd99];
	// end inline asm
	mov.b64 	{%r224, %r225}, %rd98;
	mov.b32 	%f320, %r225;
	mov.b32 	%f321, %r224;
	add.s64 	%rd101, %rd91, 20480;
	// begin inline asm
	ld.global.nc.u64 %rd100, [%rd101];
	// end inline asm
	mov.b64 	{%r226, %r227}, %rd100;
	mov.b32 	%f322, %r227;
	mov.b32 	%f323, %r226;
	add.s64 	%rd103, %rd91, 24576;
	// begin inline asm
	ld.global.nc.u64 %rd102, [%rd103];
	// end inline asm
	mov.b64 	{%r228, %r229}, %rd102;
	mov.b32 	%f324, %r229;
	mov.b32 	%f325, %r228;
	add.s64 	%rd105, %rd91, 28672;
	// begin inline asm
	ld.global.nc.u64 %rd104, [%rd105];
	// end inline asm
	mov.b64 	{%r230, %r231}, %rd104;
	mov.b32 	%f326, %r231;
	mov.b32 	%f327, %r230;
	add.f32 	%f328, %f522, %f313;
	add.f32 	%f329, %f312, %f315;
	add.f32 	%f330, %f314, %f317;
	add.f32 	%f331, %f316, %f319;
	add.f32 	%f332, %f318, %f321;
	add.f32 	%f333, %f320, %f323;
	add.f32 	%f334, %f322, %f325;
	add.f32 	%f335, %f324, %f327;
	add.f32 	%f336, %f328, %f329;
	add.f32 	%f337, %f330, %f331;
	add.f32 	%f338, %f332, %f333;
	add.f32 	%f339, %f334, %f335;
	add.f32 	%f340, %f336, %f337;
	add.f32 	%f341, %f338, %f339;
	add.f32 	%f342, %f340, %f341;
	add.f32 	%f522, %f342, %f326;
	sub.s32 	%r232, %r70, %r331;
	setp.lt.u32 	%p44, %r232, 8192;
	@%p44 bra 	$L__BB18_35;
	add.s32 	%r331, %r331, 8192;
	setp.le.u32 	%p45, %r331, %r15;
	@%p45 bra 	$L__BB18_25;
$L__BB18_27:
	setp.le.u32 	%p46, %r70, %r331;
	@%p46 bra 	$L__BB18_35;
	sub.s32 	%r19, %r70, %r331;
	setp.ge.s32 	%p47, %r13, %r19;
	@%p47 bra 	$L__BB18_35;
	not.b32 	%r233, %r13;
	add.s32 	%r234, %r70, %r233;
	sub.s32 	%r20, %r234, %r331;
	and.b32  	%r235, %r20, 1536;
	setp.eq.s32 	%p48, %r235, 1536;
	mov.u32 	%r335, %r13;
	@%p48 bra 	$L__BB18_32;
	add.s32 	%r333, %r13, %r331;
	shr.u32 	%r236, %r20, 9;
	add.s32 	%r237, %r236, 1;
	and.b32  	%r238, %r237, 3;
	neg.s32 	%r332, %r238;
	mov.u32 	%r335, %r13;
$L__BB18_31:
	.pragma "nounroll";
	mul.wide.u32 	%rd108, %r333, 4;
	add.s64 	%rd107, %rd15, %rd108;
	// begin inline asm
	ld.global.nc.u32 %r239, [%rd107];
	// end inline asm
	mov.b32 	%f344, %r239;
	add.f32 	%f522, %f522, %f344;
	add.s32 	%r335, %r335, 512;
	add.s32 	%r333, %r333, 512;
	add.s32 	%r332, %r332, 1;
	setp.ne.s32 	%p49, %r332, 0;
	@%p49 bra 	$L__BB18_31;
$L__BB18_32:
	setp.lt.u32 	%p50, %r20, 1536;
	@%p50 bra 	$L__BB18_35;
	add.s32 	%r337, %r335, 1024;
	add.s32 	%r336, %r335, %r331;
$L__BB18_34:
	mul.wide.u32 	%rd113, %r336, 4;
	add.s64 	%rd109, %rd15, %rd113;
	// begin inline asm
	ld.global.nc.u32 %r240, [%rd109];
	// end inline asm
	mov.b32 	%f345, %r240;
	add.f32 	%f346, %f522, %f345;
	add.s32 	%r244, %r336, 512;
	mul.wide.u32 	%rd114, %r244, 4;
	add.s64 	%rd110, %rd15, %rd114;
	// begin inline asm
	ld.global.nc.u32 %r241, [%rd110];
	// end inline asm
	mov.b32 	%f347, %r241;
	add.f32 	%f348, %f346, %f347;
	add.s32 	%r245, %r336, 1024;
	mul.wide.u32 	%rd115, %r245, 4;
	add.s64 	%rd111, %rd15, %rd115;
	// begin inline asm
	ld.global.nc.u32 %r242, [%rd111];
	// end inline asm
	mov.b32 	%f349, %r242;
	add.f32 	%f350, %f348, %f349;
	add.s32 	%r246, %r336, 1536;
	mul.wide.u32 	%rd116, %r246, 4;
	add.s64 	%rd112, %rd15, %rd116;
	// begin inline asm
	ld.global.nc.u32 %r243, [%rd112];
	// end inline asm
	mov.b32 	%f351, %r243;
	add.f32 	%f522, %f350, %f351;
	add.s32 	%r34, %r337, 2048;
	add.s32 	%r247, %r337, 1024;
	add.s32 	%r336, %r336, 2048;
	setp.lt.s32 	%p51, %r247, %r19;
	mov.u32 	%r337, %r34;
	@%p51 bra 	$L__BB18_34;
$L__BB18_35:
	// begin inline asm
	mov.u32 %r248, %laneid;
	// end inline asm
	mov.b32 	%r249, 1;
	mov.b32 	%r262, 31;
	mov.b32 	%r263, -1;
	// begin inline asm
	{  .reg .f32 r0;  .reg .pred p;  shfl.sync.down.b32 r0|p, %f522, %r249, %r262, %r263;  @p add.f32 r0, r0, %f522;  mov.f32 %f352, r0;}
	// end inline asm
	mov.b32 	%r252, 2;
	// begin inline asm
	{  .reg .f32 r0;  .reg .pred p;  shfl.sync.down.b32 r0|p, %f352, %r252, %r262, %r263;  @p add.f32 r0, r0, %f352;  mov.f32 %f355, r0;}
	// end inline asm
	mov.b32 	%r255, 4;
	// begin inline asm
	{  .reg .f32 r0;  .reg .pred p;  shfl.sync.down.b32 r0|p, %f355, %r255, %r262, %r263;  @p add.f32 r0, r0, %f355;  mov.f32 %f358, r0;}
	// end inline asm
	mov.b32 	%r258, 8;
	// begin inline asm
	{  .reg .f32 r0;  .reg .pred p;  shfl.sync.down.b32 r0|p, %f358, %r258, %r262, %r263;  @p add.f32 r0, r0, %f358;  mov.f32 %f361, r0;}
	// end inline asm
	mov.b32 	%r261, 16;
	// begin inline asm
	{  .reg .f32 r0;  .reg .pred p;  shfl.sync.down.b32 r0|p, %f361, %r261, %r262, %r263;  @p add.f32 r0, r0, %f361;  mov.f32 %f536, r0;}
	// end inline asm
	setp.ne.s32 	%p52, %r248, 0;
	@%p52 bra 	$L__BB18_37;
	shr.u32 	%r264, %r13, 3;
	and.b32  	%r265, %r264, 124;
	mov.u32 	%r266, _ZZN3cub18CUB_300001_SM_10006detail6reduce28DeviceReduceSingleTileKernelINS2_10policy_hubIfjN4cuda3std3__44plusIvEEE10Policy1000EPKfPfjS9_ffNS7_10__identityEEEvT0_T1_T2_T3_T4_T6_E12temp_storage;
	add.s32 	%r267, %r266, %r265;
	st.shared.f32 	[%r267+16], %f536;
$L__BB18_37:
	bar.sync 	0;
	setp.ne.s32 	%p53, %r13, 0;
	@%p53 bra 	$L__BB18_74;
	ld.shared.f32 	%f367, [_ZZN3cub18CUB_300001_SM_10006detail6reduce28DeviceReduceSingleTileKernelINS2_10policy_hubIfjN4cuda3std3__44plusIvEEE10Policy1000EPKfPfjS9_ffNS7_10__identityEEEvT0_T1_T2_T3_T4_T6_E12temp_storage+20];
	add.f32 	%f368, %f536, %f367;
	ld.shared.f32 	%f369, [_ZZN3cub18CUB_300001_SM_10006detail6reduce28DeviceReduceSingleTileKernelINS2_10policy_hubIfjN4cuda3std3__44plusIvEEE10Policy1000EPKfPfjS9_ffNS7_10__identityEEEvT0_T1_T2_T3_T4_T6_E12temp_storage+24];
	add.f32 	%f370, %f368, %f369;
	ld.shared.f32 	%f371, [_ZZN3cub18CUB_300001_SM_10006detail6reduce28DeviceReduceSingleTileKernelINS2_10policy_hubIfjN4cuda3std3__44plusIvEEE10Policy1000EPKfPfjS9_ffNS7_10__identityEEEvT0_T1_T2_T3_T4_T6_E12temp_storage+28];
	add.f32 	%f372, %f370, %f371;
	ld.shared.f32 	%f373, [_ZZN3cub18CUB_300001_SM_10006detail6reduce28DeviceReduceSingleTileKernelINS2_10policy_hubIfjN4cuda3std3__44plusIvEEE10Policy1000EPKfPfjS9_ffNS7_10__identityEEEvT0_T1_T2_T3_T4_T6_E12temp_storage+32];
	add.f32 	%f374, %f372, %f373;
	ld.shared.f32 	%f375, [_ZZN3cub18CUB_300001_SM_10006detail6reduce28DeviceReduceSingleTileKernelINS2_10policy_hubIfjN4cuda3std3__44plusIvEEE10Policy1000EPKfPfjS9_ffNS7_10__identityEEEvT0_T1_T2_T3_T4_T6_E12temp_storage+36];
	add.f32 	%f376, %f374, %f375;
	ld.shared.f32 	%f377, [_ZZN3cub18CUB_300001_SM_10006detail6reduce28DeviceReduceSingleTileKernelINS2_10policy_hubIfjN4cuda3std3__44plusIvEEE10Policy1000EPKfPfjS9_ffNS7_10__identityEEEvT0_T1_T2_T3_T4_T6_E12temp_storage+40];
	add.f32 	%f378, %f376, %f377;
	ld.shared.f32 	%f379, [_ZZN3cub18CUB_300001_SM_10006detail6reduce28DeviceReduceSingleTileKernelINS2_10policy_hubIfjN4cuda3std3__44plusIvEEE10Policy1000EPKfPfjS9_ffNS7_10__identityEEEvT0_T1_T2_T3_T4_T6_E12temp_storage+44];
	add.f32 	%f380, %f378, %f379;
	ld.shared.f32 	%f381, [_ZZN3cub18CUB_300001_SM_10006detail6reduce28DeviceReduceSingleTileKernelINS2_10policy_hubIfjN4cuda3std3__44plusIvEEE10Policy1000EPKfPfjS9_ffNS7_10__identityEEEvT0_T1_T2_T3_T4_T6_E12temp_storage+48];
	add.f32 	%f382, %f380, %f381;
	ld.shared.f32 	%f383, [_ZZN3cub18CUB_300001_SM_10006detail6reduce28DeviceReduceSingleTileKernelINS2_10policy_hubIfjN4cuda3std3__44plusIvEEE10Policy1000EPKfPfjS9_ffNS7_10__identityEEEvT0_T1_T2_T3_T4_T6_E12temp_storage+52];
	add.f32 	%f384, %f382, %f383;
	ld.shared.f32 	%f385, [_ZZN3cub18CUB_300001_SM_10006detail6reduce28DeviceReduceSingleTileKernelINS2_10policy_hubIfjN4cuda3std3__44plusIvEEE10Policy1000EPKfPfjS9_ffNS7_10__identityEEEvT0_T1_T2_T3_T4_T6_E12temp_storage+56];
	add.f32 	%f386, %f384, %f385;
	ld.shared.f32 	%f387, [_ZZN3cub18CUB_300001_SM_10006detail6reduce28DeviceReduceSingleTileKernelINS2_10policy_hubIfjN4cuda3std3__44plusIvEEE10Policy1000EPKfPfjS9_ffNS7_10__identityEEEvT0_T1_T2_T3_T4_T6_E12temp_storage+60];
	add.f32 	%f388, %f386, %f387;
	ld.shared.f32 	%f389, [_ZZN3cub18CUB_300001_SM_10006detail6reduce28DeviceReduceSingleTileKernelINS2_10policy_hubIfjN4cuda3std3__44plusIvEEE10Policy1000EPKfPfjS9_ffNS7_10__identityEEEvT0_T1_T2_T3_T4_T6_E12temp_storage+64];
	add.f32 	%f390, %f388, %f389;
	ld.shared.f32 	%f391, [_ZZN3cub18CUB_300001_SM_10006detail6reduce28DeviceReduceSingleTileKernelINS2_10policy_hubIfjN4cuda3std3__44plusIvEEE10Policy1000EPKfPfjS9_ffNS7_10__identityEEEvT0_T1_T2_T3_T4_T6_E12temp_storage+68];
	add.f32 	%f392, %f390, %f391;
	ld.shared.f32 	%f393, [_ZZN3cub18CUB_300001_SM_10006detail6reduce28DeviceReduceSingleTileKernelINS2_10policy_hubIfjN4cuda3std3__44plusIvEEE10Policy1000EPKfPfjS9_ffNS7_10__identityEEEvT0_T1_T2_T3_T4_T6_E12temp_storage+72];
	add.f32 	%f394, %f392, %f393;
	ld.shared.f32 	%f395, [_ZZN3cub18CUB_300001_SM_10006detail6reduce28DeviceReduceSingleTileKernelINS2_10policy_hubIfjN4cuda3std3__44plusIvEEE10Policy1000EPKfPfjS9_ffNS7_10__identityEEEvT0_T1_T2_T3_T4_T6_E12temp_storage+76];
	add.f32 	%f536, %f394, %f395;
	bra.uni 	$L__BB18_74;
$L__BB18_39:
	setp.gt.u32 	%p3, %r70, 8191;
	@%p3 bra 	$L__BB18_58;
	mov.u32 	%r36, %tid.x;
	setp.ge.u32 	%p15, %r36, %r70;
	mov.f32 	%f528, 0f00000000;
	mov.u32 	%r341, %r36;
	@%p15 bra 	$L__BB18_42;
	mul.wide.u32 	%rd65, %r36, 4;
	add.s64 	%rd64, %rd15, %rd65;
	// begin inline asm
	ld.global.nc.u32 %r142, [%rd64];
	// end inline asm
	mov.b32 	%f528, %r142;
	add.s32 	%r341, %r36, 512;
$L__BB18_42:
	setp.ge.u32 	%p16, %r341, %r70;
	@%p16 bra 	$L__BB18_49;
	not.b32 	%r143, %r341;
	add.s32 	%r39, %r70, %r143;
	and.b32  	%r144, %r39, 1536;
	setp.eq.s32 	%p17, %r144, 1536;
	@%p17 bra 	$L__BB18_46;
	mul.wide.u32 	%rd66, %r341, 4;
	add.s64 	%rd128, %rd15, %rd66;
	shr.u32 	%r145, %r39, 9;
	add.s32 	%r146, %r145, 1;
	and.b32  	%r147, %r146, 3;
	neg.s32 	%r339, %r147;
$L__BB18_45:
	.pragma "nounroll";
	// begin inline asm
	ld.global.nc.u32 %r148, [%rd128];
	// end inline asm
	mov.b32 	%f171, %r148;
	add.f32 	%f528, %f528, %f171;
	add.s32 	%r341, %r341, 512;
	add.s64 	%rd128, %rd128, 2048;
	add.s32 	%r339, %r339, 1;
	setp.ne.s32 	%p18, %r339, 0;
	@%p18 bra 	$L__BB18_45;
$L__BB18_46:
	setp.lt.u32 	%p19, %r39, 1536;
	@%p19 bra 	$L__BB18_49;
	mul.wide.u32 	%rd68, %r341, 4;
	add.s64 	%rd129, %rd15, %rd68;
$L__BB18_48:
	// begin inline asm
	ld.global.nc.u32 %r149, [%rd129];
	// end inline asm
	mov.b32 	%f172, %r149;
	add.f32 	%f173, %f528, %f172;
	add.s64 	%rd70, %rd129, 2048;
	// begin inline asm
	ld.global.nc.u32 %r150, [%rd70];
	// end inline asm
	mov.b32 	%f174, %r150;
	add.f32 	%f175, %f173, %f174;
	add.s64 	%rd71, %rd129, 4096;
	// begin inline asm
	ld.global.nc.u32 %r151, [%rd71];
	// end inline asm
	mov.b32 	%f176, %r151;
	add.f32 	%f177, %f175, %f176;
	add.s64 	%rd72, %rd129, 6144;
	// begin inline asm
	ld.global.nc.u32 %r152, [%rd72];
	// end inline asm
	mov.b32 	%f178, %r152;
	add.f32 	%f528, %f177, %f178;
	add.s32 	%r341, %r341, 2048;
	add.s64 	%rd129, %rd129, 8192;
	setp.lt.s32 	%p20, %r341, %r70;
	@%p20 bra 	$L__BB18_48;
$L__BB18_49:
	setp.lt.u32 	%p21, %r70, 512;
	@%p21 bra 	$L__BB18_54;
	// begin inline asm
	mov.u32 %r177, %laneid;
	// end inline asm
	mov.b32 	%r178, 1;
	mov.b32 	%r191, 31;
	mov.b32 	%r192, -1;
	// begin inline asm
	{  .reg .f32 r0;  .reg .pred p;  shfl.sync.down.b32 r0|p, %f528, %r178, %r191, %r192;  @p add.f32 r0, r0, %f528;  mov.f32 %f238, r0;}
	// end inline asm
	mov.b32 	%r181, 2;
	// begin inline asm
	{  .reg .f32 r0;  .reg .pred p;  shfl.sync.down.b32 r0|p, %f238, %r181, %r191, %r192;  @p add.f32 r0, r0, %f238;  mov.f32 %f241, r0;}
	// end inline asm
	mov.b32 	%r184, 4;
	// begin inline asm
	{  .reg .f32 r0;  .reg .pred p;  shfl.sync.down.b32 r0|p, %f241, %r184, %r191, %r192;  @p add.f32 r0, r0, %f241;  mov.f32 %f244, r0;}
	// end inline asm
	mov.b32 	%r187, 8;
	// begin inline asm
	{  .reg .f32 r0;  .reg .pred p;  shfl.sync.down.b32 r0|p, %f244, %r187, %r191, %r192;  @p add.f32 r0, r0, %f244;  mov.f32 %f247, r0;}
	// end inline asm
	mov.b32 	%r190, 16;
	// begin inline asm
	{  .reg .f32 r0;  .reg .pred p;  shfl.sync.down.b32 r0|p, %f247, %r190, %r191, %r192;  @p add.f32 r0, r0, %f247;  mov.f32 %f536, r0;}
	// end inline asm
	setp.ne.s32 	%p40, %r177, 0;
	@%p40 bra 	$L__BB18_52;
	shr.u32 	%r193, %r36, 3;
	and.b32  	%r194, %r193, 124;
	mov.u32 	%r195, _ZZN3cub18CUB_300001_SM_10006detail6reduce28DeviceReduceSingleTileKernelINS2_10policy_hubIfjN4cuda3std3__44plusIvEEE10Policy1000EPKfPfjS9_ffNS7_10__identityEEEvT0_T1_T2_T3_T4_T6_E12temp_storage;
	add.s32 	%r196, %r195, %r194;
	st.shared.f32 	[%r196+16], %f536;
$L__BB18_52:
	bar.sync 	0;
	setp.ne.s32 	%p41, %r36, 0;
	@%p41 bra 	$L__BB18_74;
	ld.shared.f32 	%f253, [_ZZN3cub18CUB_300001_SM_10006detail6reduce28DeviceReduceSingleTileKernelINS2_10policy_hubIfjN4cuda3std3__44plusIvEEE10Policy1000EPKfPfjS9_ffNS7_10__identityEEEvT0_T1_T2_T3_T4_T6_E12temp_storage+20];
	add.f32 	%f254, %f536, %f253;
	ld.shared.f32 	%f255, [_ZZN3cub18CUB_300001_SM_10006detail6reduce28DeviceReduceSingleTileKernelINS2_10policy_hubIfjN4cuda3std3__44plusIvEEE10Policy1000EPKfPfjS9_ffNS7_10__identityEEEvT0_T1_T2_T3_T4_T6_E12temp_storage+24];
	add.f32 	%f256, %f254, %f255;
	ld.shared.f32 	%f257, [_ZZN3cub18CUB_300001_SM_10006detail6reduce28DeviceReduceSingleTileKernelINS2_10policy_hubIfjN4cuda3std3__44plusIvEEE10Policy1000EPKfPfjS9_ffNS7_10__identityEEEvT0_T1_T2_T3_T4_T6_E12temp_storage+28];
	add.f32 	%f258, %f256, %f257;
	ld.shared.f32 	%f259, [_ZZN3cub18CUB_300001_SM_10006detail6reduce28DeviceReduceSingleTileKernelINS2_10policy_hubIfjN4cuda3std3__44plusIvEEE10Policy1000EPKfPfjS9_ffNS7_10__identityEEEvT0_T1_T2_T3_T4_T6_E12temp_storage+32];
	add.f32 	%f260, %f258, %f259;
	ld.shared.f32 	%f261, [_ZZN3cub18CUB_300001_SM_10006detail6reduce28DeviceReduceSingleTileKernelINS2_10policy_hubIfjN4cuda3std3__44plusIvEEE10Policy1000EPKfPfjS9_ffNS7_10__identityEEEvT0_T1_T2_T3_T4_T6_E12temp_storage+36];
	add.f32 	%f262, %f260, %f261;
	ld.shared.f32 	%f263, [_ZZN3cub18CUB_300001_SM_10006detail6reduce28DeviceReduceSingleTileKernelINS2_10policy_hubIfjN4cuda3std3__44plusIvEEE10Policy1000EPKfPfjS9_ffNS7_10__identityEEEvT0_T1_T2_T3_T4_T6_E12temp_storage+40];
	add.f32 	%f264, %f262, %f263;
	ld.shared.f32 	%f265, [_ZZN3cub18CUB_300001_SM_10006detail6reduce28DeviceReduceSingleTileKernelINS2_10policy_hubIfjN4cuda3std3__44plusIvEEE10Policy1000EPKfPfjS9_ffNS7_10__identityEEEvT0_T1_T2_T3_T4_T6_E12temp_storage+44];
	add.f32 	%f266, %f264, %f265;
	ld.shared.f32 	%f267, [_ZZN3cub18CUB_300001_SM_10006detail6reduce28DeviceReduceSingleTileKernelINS2_10policy_hubIfjN4cuda3std3__44plusIvEEE10Policy1000EPKfPfjS9_ffNS7_10__identityEEEvT0_T1_T2_T3_T4_T6_E12temp_storage+48];
	add.f32 	%f268, %f266, %f267;
	ld.shared.f32 	%f269, [_ZZN3cub18CUB_300001_SM_10006detail6reduce28DeviceReduceSingleTileKernelINS2_10policy_hubIfjN4cuda3std3__44plusIvEEE10Policy1000EPKfPfjS9_ffNS7_10__identityEEEvT0_T1_T2_T3_T4_T6_E12temp_storage+52];
	add.f32 	%f270, %f268, %f269;
	ld.shared.f32 	%f271, [_ZZN3cub18CUB_300001_SM_10006detail6reduce28DeviceReduceSingleTileKernelINS2_10policy_hubIfjN4cuda3std3__44plusIvEEE10Policy1000EPKfPfjS9_ffNS7_10__identityEEEvT0_T1_T2_T3_T4_T6_E12temp_storage+56];
	add.f32 	%f272, %f270, %f271;
	ld.shared.f32 	%f273, [_ZZN3cub18CUB_300001_SM_10006detail6reduce28DeviceReduceSingleTileKernelINS2_10policy_hubIfjN4cuda3std3__44plusIvEEE10Policy1000EPKfPfjS9_ffNS7_10__identityEEEvT0_T1_T2_T3_T4_T6_E12temp_storage+60];
	add.f32 	%f274, %f272, %f273;
	ld.shared.f32 	%f275, [_ZZN3cub18CUB_300001_SM_10006detail6reduce28DeviceReduceSingleTileKernelINS2_10policy_hubIfjN4cuda3std3__44plusIvEEE10Policy1000EPKfPfjS9_ffNS7_10__identityEEEvT0_T1_T2_T3_T4_T6_E12temp_storage+64];
	add.f32 	%f276, %f274, %f275;
	ld.shared.f32 	%f277, [_ZZN3cub18CUB_300001_SM_10006detail6reduce28DeviceReduceSingleTileKernelINS2_10policy_hubIfjN4cuda3std3__44plusIvEEE10Policy1000EPKfPfjS9_ffNS7_10__identityEEEvT0_T1_T2_T3_T4_T6_E12temp_storage+68];
	add.f32 	%f278, %f276, %f277;
	ld.shared.f32 	%f279, [_ZZN3cub18CUB_300001_SM_10006detail6reduce28DeviceReduceSingleTileKernelINS2_10policy_hubIfjN4cuda3std3__44plusIvEEE10Policy1000EPKfPfjS9_ffNS7_10__identityEEEvT0_T1_T2_T3_T4_T6_E12temp_storage+72];
	add.f32 	%f280, %f278, %f279;
	ld.shared.f32 	%f281, [_ZZN3cub18CUB_300001_SM_10006detail6reduce28DeviceReduceSingleTileKernelINS2_10policy_hubIfjN4cuda3std3__44plusIvEEE10Policy1000EPKfPfjS9_ffNS7_10__identityEEEvT0_T1_T2_T3_T4_T6_E12temp_storage+76];
	add.f32 	%f536, %f280, %f281;
	bra.uni 	$L__BB18_74;
$L__BB18_54:
	// begin inline asm
	mov.u32 %r153, %laneid;
	// end inline asm
	and.b32  	%r169, %r36, 992;
	add.s32 	%r170, %r169, 32;
	setp.gt.u32 	%p22, %r170, %r70;
	not.b32 	%r171, %r169;
	add.s32 	%r172, %r70, %r171;
	selp.b32 	%r167, %r172, 31, %p22;
	mov.b32 	%r154, 1;
	mov.b32 	%r168, -1;
	// begin inline asm
	{  .reg .f32 r0;  .reg .pred p;  shfl.sync.down.b32 r0|p, %f528, %r154, %r167, %r168;  @p add.f32 r0, r0, %f528;  mov.f32 %f179, r0;}
	// end inline asm
	mov.b32 	%r157, 2;
	// begin inline asm
	{  .reg .f32 r0;  .reg .pred p;  shfl.sync.down.b32 r0|p, %f179, %r157, %r167, %r168;  @p add.f32 r0, r0, %f179;  mov.f32 %f182, r0;}
	// end inline asm
	mov.b32 	%r160, 4;
	// begin inline asm
	{  .reg .f32 r0;  .reg .pred p;  shfl.sync.down.b32 r0|p, %f182, %r160, %r167, %r168;  @p add.f32 r0, r0, %f182;  mov.f32 %f185, r0;}
	// end inline asm
	mov.b32 	%r163, 8;
	// begin inline asm
	{  .reg .f32 r0;  .reg .pred p;  shfl.sync.down.b32 r0|p, %f185, %r163, %r167, %r168;  @p add.f32 r0, r0, %f185;  mov.f32 %f188, r0;}
	// end inline asm
	mov.b32 	%r166, 16;
	// begin inline asm
	{  .reg .f32 r0;  .reg .pred p;  shfl.sync.down.b32 r0|p, %f188, %r166, %r167, %r168;  @p add.f32 r0, r0, %f188;  mov.f32 %f536, r0;}
	// end inline asm
	setp.ne.s32 	%p23, %r153, 0;
	@%p23 bra 	$L__BB18_56;
	shr.u32 	%r173, %r36, 3;
	and.b32  	%r174, %r173, 124;
	mov.u32 	%r175, _ZZN3cub18CUB_300001_SM_10006detail6reduce28DeviceReduceSingleTileKernelINS2_10policy_hubIfjN4cuda3std3__44plusIvEEE10Policy1000EPKfPfjS9_ffNS7_10__identityEEEvT0_T1_T2_T3_T4_T6_E12temp_storage;
	add.s32 	%r176, %r175, %r174;
	st.shared.f32 	[%r176+16], %f536;
$L__BB18_56:
	bar.sync 	0;
	setp.ne.s32 	%p24, %r36, 0;
	@%p24 bra 	$L__BB18_74;
	setp.gt.u32 	%p25, %r70, 32;
	ld.shared.f32 	%f194, [_ZZN3cub18CUB_300001_SM_10006detail6reduce28DeviceReduceSingleTileKernelINS2_10policy_hubIfjN4cuda3std3__44plusIvEEE10Policy1000EPKfPfjS9_ffNS7_10__identityEEEvT0_T1_T2_T3_T4_T6_E12temp_storage+20];
	add.f32 	%f195, %f536, %f194;
	selp.f32 	%f196, %f195, %f536, %p25;
	setp.gt.u32 	%p26, %r70, 64;
	ld.shared.f32 	%f197, [_ZZN3cub18CUB_300001_SM_10006detail6reduce28DeviceReduceSingleTileKernelINS2_10policy_hubIfjN4cuda3std3__44plusIvEEE10Policy1000EPKfPfjS9_ffNS7_10__identityEEEvT0_T1_T2_T3_T4_T6_E12temp_storage+24];
	add.f32 	%f198, %f197, %f196;
	selp.f32 	%f199, %f198, %f196, %p26;
	setp.gt.u32 	%p27, %r70, 96;
	ld.shared.f32 	%f200, [_ZZN3cub18CUB_300001_SM_10006detail6reduce28DeviceReduceSingleTileKernelINS2_10policy_hubIfjN4cuda3std3__44plusIvEEE10Policy1000EPKfPfjS9_ffNS7_10__identityEEEvT0_T1_T2_T3_T4_T6_E12temp_storage+28];
	add.f32 	%f201, %f200, %f199;
	selp.f32 	%f202, %f201, %f199, %p27;
	setp.gt.u32 	%p28, %r70, 128;
	ld.shared.f32 	%f203, [_ZZN3cub18CUB_300001_SM_10006detail6reduce28DeviceReduceSingleTileKernelINS2_10policy_hubIfjN4cuda3std3__44plusIvEEE10Policy1000EPKfPfjS9_ffNS7_10__identityEEEvT0_T1_T2_T3_T4_T6_E12temp_storage+32];
	add.f32 	%f204, %f203, %f202;
	selp.f32 	%f205, %f204, %f202, %p28;
	setp.gt.u32 	%p29, %r70, 160;
	ld.shared.f32 	%f206, [_ZZN3cub18CUB_300001_SM_10006detail6reduce28DeviceReduceSingleTileKernelINS2_10policy_hubIfjN4cuda3std3__44plusIvEEE10Policy1000EPKfPfjS9_ffNS7_10__identityEEEvT0_T1_T2_T3_T4_T6_E12temp_storage+36];
	add.f32 	%f207, %f206, %f205;
	selp.f32 	%f208, %f207, %f205, %p29;
	setp.gt.u32 	%p30, %r70, 192;
	ld.shared.f32 	%f209, [_ZZN3cub18CUB_300001_SM_10006detail6reduce28DeviceReduceSingleTileKernelINS2_10policy_hubIfjN4cuda3std3__44plusIvEEE10Policy1000EPKfPfjS9_ffNS7_10__identityEEEvT0_T1_T2_T3_T4_T6_E12temp_storage+40];
	add.f32 	%f210, %f209, %f208;
	selp.f32 	%f211, %f210, %f208, %p30;
	setp.gt.u32 	%p31, %r70, 224;
	ld.shared.f32 	%f212, [_ZZN3cub18CUB_300001_SM_10006detail6reduce28DeviceReduceSingleTileKernelINS2_10policy_hubIfjN4cuda3std3__44plusIvEEE10Policy1000EPKfPfjS9_ffNS7_10__identityEEEvT0_T1_T2_T3_T4_T6_E12temp_storage+44];
	add.f32 	%f213, %f212, %f211;
	selp.f32 	%f214, %f213, %f211, %p31;
	setp.gt.u32 	%p32, %r70, 256;
	ld.shared.f32 	%f215, [_ZZN3cub18CUB_300001_SM_10006detail6reduce28DeviceReduceSingleTileKernelINS2_10policy_hubIfjN4cuda3std3__44plusIvEEE10Policy1000EPKfPfjS9_ffNS7_10__identityEEEvT0_T1_T2_T3_T4_T6_E12temp_storage+48];
	add.f32 	%f216, %f215, %f214;
	selp.f32 	%f217, %f216, %f214, %p32;
	setp.gt.u32 	%p33, %r70, 288;
	ld.shared.f32 	%f218, [_ZZN3cub18CUB_300001_SM_10006detail6reduce28DeviceReduceSingleTileKernelINS2_10policy_hubIfjN4cuda3std3__44plusIvEEE10Policy1000EPKfPfjS9_ffNS7_10__identityEEEvT0_T1_T2_T3_T4_T6_E12temp_storage+52];
	add.f32 	%f219, %f218, %f217;
	selp.f32 	%f220, %f219, %f217, %p33;
	setp.gt.u32 	%p34, %r70, 320;
	ld.shared.f32 	%f221, [_ZZN3cub18CUB_300001_SM_10006detail6reduce28DeviceReduceSingleTileKernelINS2_10policy_hubIfjN4cuda3std3__44plusIvEEE10Policy1000EPKfPfjS9_ffNS7_10__identityEEEvT0_T1_T2_T3_T4_T6_E12temp_storage+56];
	add.f32 	%f222, %f221, %f220;
	selp.f32 	%f223, %f222, %f220, %p34;
	setp.gt.u32 	%p35, %r70, 352;
	ld.shared.f32 	%f224, [_ZZN3cub18CUB_300001_SM_10006detail6reduce28DeviceReduceSingleTileKernelINS2_10policy_hubIfjN4cuda3std3__44plusIvEEE10Policy1000EPKfPfjS9_ffNS7_10__identityEEEvT0_T1_T2_T3_T4_T6_E12temp_storage+60];
	add.f32 	%f225, %f224, %f223;
	selp.f32 	%f226, %f225, %f223, %p35;
	setp.gt.u32 	%p36, %r70, 384;
	ld.shared.f32 	%f227, [_ZZN3cub18CUB_300001_SM_10006detail6reduce28DeviceReduceSingleTileKernelINS2_10policy_hubIfjN4cuda3std3__44plusIvEEE10Policy1000EPKfPfjS9_ffNS7_10__identityEEEvT0_T1_T2_T3_T4_T6_E12temp_storage+64];
	add.f32 	%f228, %f227, %f226;
	selp.f32 	%f229, %f228, %f226, %p36;
	setp.gt.u32 	%p37, %r70, 416;
	ld.shared.f32 	%f230, [_ZZN3cub18CUB_300001_SM_10006detail6reduce28DeviceReduceSingleTileKernelINS2_10policy_hubIfjN4cuda3std3__44plusIvEEE10Policy1000EPKfPfjS9_ffNS7_10__identityEEEvT0_T1_T2_T3_T4_T6_E12temp_storage+68];
	add.f32 	%f231, %f230, %f229;
	selp.f32 	%f232, %f231, %f229, %p37;
	setp.gt.u32 	%p38, %r70, 448;
	ld.shared.f32 	%f233, [_ZZN3cub18CUB_300001_SM_10006detail6reduce28DeviceReduceSingleTileKernelINS2_10policy_hubIfjN4cuda3std3__44plusIvEEE10Policy1000EPKfPfjS9_ffNS7_10__identityEEEvT0_T1_T2_T3_T4_T6_E12temp_storage+72];
	add.f32 	%f234, %f233, %f232;
	selp.f32 	%f235, %f234, %f232, %p38;
	setp.gt.u32 	%p39, %r70, 480;
	ld.shared.f32 	%f236, [_ZZN3cub18CUB_300001_SM_10006detail6reduce28DeviceReduceSingleTileKernelINS2_10policy_hubIfjN4cuda3std3__44plusIvEEE10Policy1000EPKfPfjS9_ffNS7_10__identityEEEvT0_T1_T2_T3_T4_T6_E12temp_storage+76];
	add.f32 	%f237, %f236, %f235;
	selp.f32 	%f536, %f237, %f235, %p39;
	bra.uni 	$L__BB18_74;
$L__BB18_58:
	mov.u32 	%r48, %tid.x;
	mul.wide.u32 	%rd34, %r48, 4;
	add.s64 	%rd18, %rd15, %rd34;
	// begin inline asm
	ld.global.nc.u32 %r71, [%rd18];
	// end inline asm
	mov.b32 	%f55, %r71;
	add.s64 	%rd19, %rd18, 2048;
	// begin inline asm
	ld.global.nc.u32 %r72, [%rd19];
	// end inline asm
	mov.b32 	%f56, %r72;
	add.s64 	%rd20, %rd18, 4096;
	// begin inline asm
	ld.global.nc.u32 %r73, [%rd20];
	// end inline asm
	mov.b32 	%f57, %r73;
	add.s64 	%rd21, %rd18, 6144;
	// begin inline asm
	ld.global.nc.u32 %r74, [%rd21];
	// end inline asm
	mov.b32 	%f58, %r74;
	add.s64 	%rd22, %rd18, 8192;
	// begin inline asm
	ld.global.nc.u32 %r75, [%rd22];
	// end inline asm
	mov.b32 	%f59, %r75;
	add.s64 	%rd23, %rd18, 10240;
	// begin inline asm
	ld.global.nc.u32 %r76, [%rd23];
	// end inline asm
	mov.b32 	%f60, %r76;
	add.s64 	%rd24, %rd18, 12288;
	// begin inline asm
	ld.global.nc.u32 %r77, [%rd24];
	// end inline asm
	mov.b32 	%f61, %r77;
	add.s64 	%rd25, %rd18, 14336;
	// begin inline asm
	ld.global.nc.u32 %r78, [%rd25];
	// end inline asm
	mov.b32 	%f62, %r78;
	add.s64 	%rd26, %rd18, 16384;
	// begin inline asm
	ld.global.nc.u32 %r79, [%rd26];
	// end inline asm
	mov.b32 	%f63, %r79;
	add.s64 	%rd27, %rd18, 18432;
	// begin inline asm
	ld.global.nc.u32 %r80, [%rd27];
	// end inline asm
	mov.b32 	%f64, %r80;
	add.s64 	%rd28, %rd18, 20480;
	// begin inline asm
	ld.global.nc.u32 %r81, [%rd28];
	// end inline asm
	mov.b32 	%f65, %r81;
	add.s64 	%rd29, %rd18, 22528;
	// begin inline asm
	ld.global.nc.u32 %r82, [%rd29];
	// end inline asm
	mov.b32 	%f66, %r82;
	add.s64 	%rd30, %rd18, 24576;
	// begin inline asm
	ld.global.nc.u32 %r83, [%rd30];
	// end inline asm
	mov.b32 	%f67, %r83;
	add.s64 	%rd31, %rd18, 26624;
	// begin inline asm
	ld.global.nc.u32 %r84, [%rd31];
	// end inline asm
	mov.b32 	%f68, %r84;
	add.s64 	%rd32, %rd18, 28672;
	// begin inline asm
	ld.global.nc.u32 %r85, [%rd32];
	// end inline asm
	mov.b32 	%f69, %r85;
	add.s64 	%rd33, %rd18, 30720;
	// begin inline asm
	ld.global.nc.u32 %r86, [%rd33];
	// end inline asm
	mov.b32 	%f70, %r86;
	add.f32 	%f71, %f55, %f56;
	add.f32 	%f72, %f57, %f58;
	add.f32 	%f73, %f59, %f60;
	add.f32 	%f74, %f61, %f62;
	add.f32 	%f75, %f63, %f64;
	add.f32 	%f76, %f65, %f66;
	add.f32 	%f77, %f67, %f68;
	add.f32 	%f78, %f69, %f70;
	add.f32 	%f79, %f71, %f72;
	add.f32 	%f80, %f73, %f74;
	add.f32 	%f81, %f75, %f76;
	add.f32 	%f82, %f77, %f78;
	add.f32 	%f83, %f79, %f80;
	add.f32 	%f84, %f81, %f82;
	add.f32 	%f535, %f83, %f84;
	add.s32 	%r49, %r70, -8192;
	setp.lt.u32 	%p4, %r49, 8192;
	mov.b32 	%r344, 8192;
	@%p4 bra 	$L__BB18_62;
	mov.b32 	%r344, 8192;
$L__BB18_60:
	add.s32 	%r105, %r48, %r344;
	mul.wide.u32 	%rd51, %r105, 4;
	add.s64 	%rd35, %rd15, %rd51;
	// begin inline asm
	ld.global.nc.u32 %r89, [%rd35];
	// end inline asm
	mov.b32 	%f85, %r89;
	mul.wide.u32 	%rd52, %r344, 4;
	add.s64 	%rd53, %rd18, %rd52;
	add.s64 	%rd36, %rd53, 2048;
	// begin inline asm
	ld.global.nc.u32 %r90, [%rd36];
	// end inline asm
	mov.b32 	%f86, %r90;
	add.s64 	%rd37, %rd53, 4096;
	// begin inline asm
	ld.global.nc.u32 %r91, [%rd37];
	// end inline asm
	mov.b32 	%f87, %r91;
	add.s64 	%rd38, %rd53, 6144;
	// begin inline asm
	ld.global.nc.u32 %r92, [%rd38];
	// end inline asm
	mov.b32 	%f88, %r92;
	add.s64 	%rd39, %rd53, 8192;
	// begin inline asm
	ld.global.nc.u32 %r93, [%rd39];
	// end inline asm
	mov.b32 	%f89, %r93;
	add.s64 	%rd40, %rd53, 10240;
	// begin inline asm
	ld.global.nc.u32 %r94, [%rd40];
	// end inline asm
	mov.b32 	%f90, %r94;
	add.s64 	%rd41, %rd53, 12288;
	// begin inline asm
	ld.global.nc.u32 %r95, [%rd41];
	// end inline asm
	mov.b32 	%f91, %r95;
	add.s64 	%rd42, %rd53, 14336;
	// begin inline asm
	ld.global.nc.u32 %r96, [%rd42];
	// end inline asm
	mov.b32 	%f92, %r96;
	add.s64 	%rd43, %rd53, 16384;
	// begin inline asm
	ld.global.nc.u32 %r97, [%rd43];
	// end inline asm
	mov.b32 	%f93, %r97;
	add.s64 	%rd44, %rd53, 18432;
	// begin inline asm
	ld.global.nc.u32 %r98, [%rd44];
	// end inline asm
	mov.b32 	%f94, %r98;
	add.s64 	%rd45, %rd53, 20480;
	// begin inline asm
	ld.global.nc.u32 %r99, [%rd45];
	// end inline asm
	mov.b32 	%f95, %r99;
	add.s64 	%rd46, %rd53, 22528;
	// begin inline asm
	ld.global.nc.u32 %r100, [%rd46];
	// end inline asm
	mov.b32 	%f96, %r100;
	add.s64 	%rd47, %rd53, 24576;
	// begin inline asm
	ld.global.nc.u32 %r101, [%rd47];
	// end inline asm
	mov.b32 	%f97, %r101;
	add.s64 	%rd48, %rd53, 26624;
	// begin inline asm
	ld.global.nc.u32 %r102, [%rd48];
	// end inline asm
	mov.b32 	%f98, %r102;
	add.s64 	%rd49, %rd53, 28672;
	// begin inline asm
	ld.global.nc.u32 %r103, [%rd49];
	// end inline asm
	mov.b32 	%f99, %r103;
	add.s64 	%rd50, %rd53, 30720;
	// begin inline asm
	ld.global.nc.u32 %r104, [%rd50];
	// end inline asm
	mov.b32 	%f100, %r104;
	add.f32 	%f101, %f535, %f85;
	add.f32 	%f102, %f86, %f87;
	add.f32 	%f103, %f88, %f89;
	add.f32 	%f104, %f90, %f91;
	add.f32 	%f105, %f92, %f93;
	add.f32 	%f106, %f94, %f95;
	add.f32 	%f107, %f96, %f97;
	add.f32 	%f108, %f98, %f99;
	add.f32 	%f109, %f101, %f102;
	add.f32 	%f110, %f103, %f104;
	add.f32 	%f111, %f105, %f106;
	add.f32 	%f112, %f107, %f108;
	add.f32 	%f113, %f109, %f110;
	add.f32 	%f114, %f111, %f112;
	add.f32 	%f115, %f113, %f114;
	add.f32 	%f535, %f115, %f100;
	sub.s32 	%r106, %r70, %r344;
	setp.lt.u32 	%p5, %r106, 8192;
	@%p5 bra 	$L__BB18_70;
	add.s32 	%r344, %r344, 8192;
	setp.le.u32 	%p6, %r344, %r49;
	@%p6 bra 	$L__BB18_60;
$L__BB18_62:
	setp.le.u32 	%p7, %r70, %r344;
	@%p7 bra 	$L__BB18_70;
	sub.s32 	%r53, %r70, %r344;
	setp.ge.s32 	%p8, %r48, %r53;
	@%p8 bra 	$L__BB18_70;
	not.b32 	%r107, %r48;
	add.s32 	%r108, %r70, %r107;
	sub.s32 	%r54, %r108, %r344;
	and.b32  	%r109, %r54, 1536;
	setp.eq.s32 	%p9, %r109, 1536;
	mov.u32 	%r348, %r48;
	@%p9 bra 	$L__BB18_67;
	add.s32 	%r346, %r48, %r344;
	shr.u32 	%r110, %r54, 9;
	add.s32 	%r111, %r110, 1;
	and.b32  	%r112, %r111, 3;
	neg.s32 	%r345, %r112;
	mov.u32 	%r348, %r48;
$L__BB18_66:
	.pragma "nounroll";
	mul.wide.u32 	%rd55, %r346, 4;
	add.s64 	%rd54, %rd15, %rd55;
	// begin inline asm
	ld.global.nc.u32 %r113, [%rd54];
	// end inline asm
	mov.b32 	%f117, %r113;
	add.f32 	%f535, %f535, %f117;
	add.s32 	%r348, %r348, 512;
	add.s32 	%r346, %r346, 512;
	add.s32 	%r345, %r345, 1;
	setp.ne.s32 	%p10, %r345, 0;
	@%p10 bra 	$L__BB18_66;
$L__BB18_67:
	setp.lt.u32 	%p11, %r54, 1536;
	@%p11 bra 	$L__BB18_70;
	add.s32 	%r350, %r348, 1024;
	add.s32 	%r349, %r348, %r344;
$L__BB18_69:
	mul.wide.u32 	%rd60, %r349, 4;
	add.s64 	%rd56, %rd15, %rd60;
	// begin inline asm
	ld.global.nc.u32 %r114, [%rd56];
	// end inline asm
	mov.b32 	%f118, %r114;
	add.f32 	%f119, %f535, %f118;
	add.s32 	%r118, %r349, 512;
	mul.wide.u32 	%rd61, %r118, 4;
	add.s64 	%rd57, %rd15, %rd61;
	// begin inline asm
	ld.global.nc.u32 %r115, [%rd57];
	// end inline asm
	mov.b32 	%f120, %r115;
	add.f32 	%f121, %f119, %f120;
	add.s32 	%r119, %r349, 1024;
	mul.wide.u32 	%rd62, %r119, 4;
	add.s64 	%rd58, %rd15, %rd62;
	// begin inline asm
	ld.global.nc.u32 %r116, [%rd58];
	// end inline asm
	mov.b32 	%f122, %r116;
	add.f32 	%f123, %f121, %f122;
	add.s32 	%r120, %r349, 1536;
	mul.wide.u32 	%rd63, %r120, 4;
	add.s64 	%rd59, %rd15, %rd63;
	// begin inline asm
	ld.global.nc.u32 %r117, [%rd59];
	// end inline asm
	mov.b32 	%f124, %r117;
	add.f32 	%f535, %f123, %f124;
	add.s32 	%r68, %r350, 2048;
	add.s32 	%r121, %r350, 1024;
	add.s32 	%r349, %r349, 2048;
	setp.lt.s32 	%p12, %r121, %r53;
	mov.u32 	%r350, %r68;
	@%p12 bra 	$L__BB18_69;
$L__BB18_70:
	// begin inline asm
	mov.u32 %r122, %laneid;
	// end inline asm
	mov.b32 	%r123, 1;
	mov.b32 	%r136, 31;
	mov.b32 	%r137, -1;
	// begin inline asm
	{  .reg .f32 r0;  .reg .pred p;  shfl.sync.down.b32 r0|p, %f535, %r123, %r136, %r137;  @p add.f32 r0, r0, %f535;  mov.f32 %f125, r0;}
	// end inline asm
	mov.b32 	%r126, 2;
	// begin inline asm
	{  .reg .f32 r0;  .reg .pred p;  shfl.sync.down.b32 r0|p, %f125, %r126, %r136, %r137;  @p add.f32 r0, r0, %f125;  mov.f32 %f128, r0;}
	// end inline asm
	mov.b32 	%r129, 4;
	// begin inline asm
	{  .reg .f32 r0;  .reg .pred p;  shfl.sync.down.b32 r0|p, %f128, %r129, %r136, %r137;  @p add.f32 r0, r0, %f128;  mov.f32 %f131, r0;}
	// end inline asm
	mov.b32 	%r132, 8;
	// begin inline asm
	{  .reg .f32 r0;  .reg .pred p;  shfl.sync.down.b32 r0|p, %f131, %r132, %r136, %r137;  @p add.f32 r0, r0, %f131;  mov.f32 %f134, r0;}
	// end inline asm
	mov.b32 	%r135, 16;
	// begin inline asm
	{  .reg .f32 r0;  .reg .pred p;  shfl.sync.down.b32 r0|p, %f134, %r135, %r136, %r137;  @p add.f32 r0, r0, %f134;  mov.f32 %f536, r0;}
	// end inline asm
	setp.ne.s32 	%p13, %r122, 0;
	@%p13 bra 	$L__BB18_72;
	shr.u32 	%r138, %r48, 3;
	and.b32  	%r139, %r138, 124;
	mov.u32 	%r140, _ZZN3cub18CUB_300001_SM_10006detail6reduce28DeviceReduceSingleTileKernelINS2_10policy_hubIfjN4cuda3std3__44plusIvEEE10Policy1000EPKfPfjS9_ffNS7_10__identityEEEvT0_T1_T2_T3_T4_T6_E12temp_storage;
	add.s32 	%r141, %r140, %r139;
	st.shared.f32 	[%r141+16], %f536;
$L__BB18_72:
	bar.sync 	0;
	setp.ne.s32 	%p14, %r48, 0;
	@%p14 bra 	$L__BB18_74;
	ld.shared.f32 	%f140, [_ZZN3cub18CUB_300001_SM_10006detail6reduce28DeviceReduceSingleTileKernelINS2_10policy_hubIfjN4cuda3std3__44plusIvEEE10Policy1000EPKfPfjS9_ffNS7_10__identityEEEvT0_T1_T2_T3_T4_T6_E12temp_storage+20];
	add.f32 	%f141, %f536, %f140;
	ld.shared.f32 	%f142, [_ZZN3cub18CUB_300001_SM_10006detail6reduce28DeviceReduceSingleTileKernelINS2_10policy_hubIfjN4cuda3std3__44plusIvEEE10Policy1000EPKfPfjS9_ffNS7_10__identityEEEvT0_T1_T2_T3_T4_T6_E12temp_storage+24];
	add.f32 	%f143, %f141, %f142;
	ld.shared.f32 	%f144, [_ZZN3cub18CUB_300001_SM_10006detail6reduce28DeviceReduceSingleTileKernelINS2_10policy_hubIfjN4cuda3std3__44plusIvEEE10Policy1000EPKfPfjS9_ffNS7_10__identityEEEvT0_T1_T2_T3_T4_T6_E12temp_storage+28];
	add.f32 	%f145, %f143, %f144;
	ld.shared.f32 	%f146, [_ZZN3cub18CUB_300001_SM_10006detail6reduce28DeviceReduceSingleTileKernelINS2_10policy_hubIfjN4cuda3std3__44plusIvEEE10Policy1000EPKfPfjS9_ffNS7_10__identityEEEvT0_T1_T2_T3_T4_T6_E12temp_storage+32];
	add.f32 	%f147, %f145, %f146;
	ld.shared.f32 	%f148, [_ZZN3cub18CUB_300001_SM_10006detail6reduce28DeviceReduceSingleTileKernelINS2_10policy_hubIfjN4cuda3std3__44plusIvEEE10Policy1000EPKfPfjS9_ffNS7_10__identityEEEvT0_T1_T2_T3_T4_T6_E12temp_storage+36];
	add.f32 	%f149, %f147, %f148;
	ld.shared.f32 	%f150, [_ZZN3cub18CUB_300001_SM_10006detail6reduce28DeviceReduceSingleTileKernelINS2_10policy_hubIfjN4cuda3std3__44plusIvEEE10Policy1000EPKfPfjS9_ffNS7_10__identityEEEvT0_T1_T2_T3_T4_T6_E12temp_storage+40];
	add.f32 	%f151, %f149, %f150;
	ld.shared.f32 	%f152, [_ZZN3cub18CUB_300001_SM_10006detail6reduce28DeviceReduceSingleTileKernelINS2_10policy_hubIfjN4cuda3std3__44plusIvEEE10Policy1000EPKfPfjS9_ffNS7_10__identityEEEvT0_T1_T2_T3_T4_T6_E12temp_storage+44];
	add.f32 	%f153, %f151, %f152;
	ld.shared.f32 	%f154, [_ZZN3cub18CUB_300001_SM_10006detail6reduce28DeviceReduceSingleTileKernelINS2_10policy_hubIfjN4cuda3std3__44plusIvEEE10Policy1000EPKfPfjS9_ffNS7_10__identityEEEvT0_T1_T2_T3_T4_T6_E12temp_storage+48];
	add.f32 	%f155, %f153, %f154;
	ld.shared.f32 	%f156, [_ZZN3cub18CUB_300001_SM_10006detail6reduce28DeviceReduceSingleTileKernelINS2_10policy_hubIfjN4cuda3std3__44plusIvEEE10Policy1000EPKfPfjS9_ffNS7_10__identityEEEvT0_T1_T2_T3_T4_T6_E12temp_storage+52];
	add.f32 	%f157, %f155, %f156;
	ld.shared.f32 	%f158, [_ZZN3cub18CUB_300001_SM_10006detail6reduce28DeviceReduceSingleTileKernelINS2_10policy_hubIfjN4cuda3std3__44plusIvEEE10Policy1000EPKfPfjS9_ffNS7_10__identityEEEvT0_T1_T2_T3_T4_T6_E12temp_storage+56];
	add.f32 	%f159, %f157, %f158;
	ld.shared.f32 	%f160, [_ZZN3cub18CUB_300001_SM_10006detail6reduce28DeviceReduceSingleTileKernelINS2_10policy_hubIfjN4cuda3std3__44plusIvEEE10Policy1000EPKfPfjS9_ffNS7_10__identityEEEvT0_T1_T2_T3_T4_T6_E12temp_storage+60];
	add.f32 	%f161, %f159, %f160;
	ld.shared.f32 	%f162, [_ZZN3cub18CUB_300001_SM_10006detail6reduce28DeviceReduceSingleTileKernelINS2_10policy_hubIfjN4cuda3std3__44plusIvEEE10Policy1000EPKfPfjS9_ffNS7_10__identityEEEvT0_T1_T2_T3_T4_T6_E12temp_storage+64];
	add.f32 	%f163, %f161, %f162;
	ld.shared.f32 	%f164, [_ZZN3cub18CUB_300001_SM_10006detail6reduce28DeviceReduceSingleTileKernelINS2_10policy_hubIfjN4cuda3std3__44plusIvEEE10Policy1000EPKfPfjS9_ffNS7_10__identityEEEvT0_T1_T2_T3_T4_T6_E12temp_storage+68];
	add.f32 	%f165, %f163, %f164;
	ld.shared.f32 	%f166, [_ZZN3cub18CUB_300001_SM_10006detail6reduce28DeviceReduceSingleTileKernelINS2_10policy_hubIfjN4cuda3std3__44plusIvEEE10Policy1000EPKfPfjS9_ffNS7_10__identityEEEvT0_T1_T2_T3_T4_T6_E12temp_storage+72];
	add.f32 	%f167, %f165, %f166;
	ld.shared.f32 	%f168, [_ZZN3cub18CUB_300001_SM_10006detail6reduce28DeviceReduceSingleTileKernelINS2_10policy_hubIfjN4cuda3std3__44plusIvEEE10Policy1000EPKfPfjS9_ffNS7_10__identityEEEvT0_T1_T2_T3_T4_T6_E12temp_storage+76];
	add.f32 	%f536, %f167, %f168;
$L__BB18_74:
	mov.u32 	%r323, %tid.x;
	setp.ne.s32 	%p81, %r323, 0;
	@%p81 bra 	$L__BB18_76;
	add.f32 	%f509, %f54, %f536;
	st.global.f32 	[%rd1], %f509;
$L__BB18_76:
	ret;

}
	// .globl	_ZN3cub18CUB_300001_SM_10006detail6reduce18DeviceReduceKernelINS2_10policy_hubIfjN4cuda3std3__44plusIvEEE10Policy1000EPKfjS9_fNS7_10__identityEEEvT0_PT3_T1_NS0_13GridEvenShareISI_EET2_T4_
.visible .entry _ZN3cub18CUB_300001_SM_10006detail6reduce18DeviceReduceKernelINS2_10policy_hubIfjN4cuda3std3__44plusIvEEE10Policy1000EPKfjS9_fNS7_10__identityEEEvT0_PT3_T1_NS0_13GridEvenShareISI_EET2_T4_(
	.param .u64 .ptr .align 1 _ZN3cub18CUB_300001_SM_10006detail6reduce18DeviceReduceKernelINS2_10policy_hubIfjN4cuda3std3__44plusIvEEE10Policy1000EPKfjS9_fNS7_10__identityEEEvT0_PT3_T1_NS0_13GridEvenShareISI_EET2_T4__param_0,
	.param .u64 .ptr .align 1 _ZN3cub18CUB_300001_SM_10006detail6reduce18DeviceReduceKernelINS2_10policy_hubIfjN4cuda3std3__44plusIvEEE10Policy1000EPKfjS9_fNS7_10__identityEEEvT0_PT3_T1_NS0_13GridEvenShareISI_EET2_T4__param_1,
	.param .u32 _ZN3cub18CUB_300001_SM_10006detail6reduce18DeviceReduceKernelINS2_10policy_hubIfjN4cuda3std3__44plusIvEEE10Policy1000EPKfjS9_fNS7_10__identityEEEvT0_PT3_T1_NS0_13GridEvenShareISI_EET2_T4__param_2,
	.param .align 4 .b8 _ZN3cub18CUB_300001_SM_10006detail6reduce18DeviceReduceKernelINS2_10policy_hubIfjN4cuda3std3__44plusIvEEE10Policy1000EPKfjS9_fNS7_10__identityEEEvT0_PT3_T1_NS0_13GridEvenShareISI_EET2_T4__param_3[40],
	.param .align 1 .b8 _ZN3cub18CUB_300001_SM_10006detail6reduce18DeviceReduceKernelINS2_10policy_hubIfjN4cuda3std3__44plusIvEEE10Policy1000EPKfjS9_fNS7_10__identityEEEvT0_PT3_T1_NS0_13GridEvenShareISI_EET2_T4__param_4[1],
	.param .align 1 .b8 _ZN3cub18CUB_300001_SM_10006detail6reduce18DeviceReduceKernelINS2_10policy_hubIfjN4cuda3std3__44plusIvEEE10Policy1000EPKfjS9_fNS7_10__identityEEEvT0_PT3_T1_NS0_13GridEvenShareISI_EET2_T4__param_5[1]
)
.maxntid 512
{
	.reg .pred 	%p<81>;
	.reg .b32 	%r<410>;
	.reg .b32 	%f<531>;
	.reg .b64 	%rd<120>;
	// demoted variable
	.shared .align 4 .b8 _ZZN3cub18CUB_300001_SM_10006detail6reduce18DeviceReduceKernelINS2_10policy_hubIfjN4cuda3std3__44plusIvEEE10Policy1000EPKfjS9_fNS7_10__identityEEEvT0_PT3_T1_NS0_13GridEvenShareISI_EET2_T4_E12temp_storage[84];
	ld.param.u32 	%r1, [_ZN3cub18CUB_300001_SM_10006detail6reduce18DeviceReduceKernelINS2_10policy_hubIfjN4cuda3std3__44plusIvEEE10Policy1000EPKfjS9_fNS7_10__identityEEEvT0_PT3_T1_NS0_13GridEvenShareISI_EET2_T4__param_3+20];
	ld.param.u64 	%rd1, [_ZN3cub18CUB_300001_SM_10006detail6reduce18DeviceReduceKernelINS2_10policy_hubIfjN4cuda3std3__44plusIvEEE10Policy1000EPKfjS9_fNS7_10__identityEEEvT0_PT3_T1_NS0_13GridEvenShareISI_EET2_T4__param_0];
	ld.param.u32 	%r2, [_ZN3cub18CUB_300001_SM_10006detail6reduce18DeviceReduceKernelINS2_10policy_hubIfjN4cuda3std3__44plusIvEEE10Policy1000EPKfjS9_fNS7_10__identityEEEvT0_PT3_T1_NS0_13GridEvenShareISI_EET2_T4__param_3+24];
	mov.u32 	%r3, %ctaid.x;
	shl.b32 	%r4, %r2, 13;
	shl.b32 	%r5, %r3, 13;
	and.b64  	%rd3, %rd1, 7;
	setp.ne.s64 	%p1, %rd3, 0;
	@%p1 bra 	$L__BB19_36;
	sub.s32 	%r6, %r1, %r5;
	setp.gt.u32 	%p41, %r6, 8191;
	@%p41 bra 	$L__BB19_20;
	mov.u32 	%r7, %tid.x;
	setp.ge.u32 	%p53, %r7, %r6;
	mov.f32 	%f511, 0f00000000;
	mov.u32 	%r380, %r7;
	@%p53 bra 	$L__BB19_4;
	add.s32 	%r315, %r5, %r7;
	mul.wide.u32 	%rd105, %r315, 4;
	add.s64 	%rd104, %rd1, %rd105;
	// begin inline asm
	ld.global.nc.u32 %r314, [%rd104];
	// end inline asm
	mov.b32 	%f511, %r314;
	add.s32 	%r380, %r7, 512;
$L__BB19_4:
	setp.ge.u32 	%p54, %r380, %r6;
	@%p54 bra 	$L__BB19_11;
	not.b32 	%r316, %r380;
	add.s32 	%r10, %r1, %r316;
	and.b32  	%r317, %r10, 1536;
	setp.eq.s32 	%p55, %r317, 1536;
	@%p55 bra 	$L__BB19_8;
	add.s32 	%r378, %r380, %r5;
	shr.u32 	%r318, %r10, 9;
	add.s32 	%r319, %r318, 1;
	and.b32  	%r320, %r319, 3;
	neg.s32 	%r377, %r320;
$L__BB19_7:
	.pragma "nounroll";
	mul.wide.u32 	%rd107, %r378, 4;
	add.s64 	%rd106, %rd1, %rd107;
	// begin inline asm
	ld.global.nc.u32 %r321, [%rd106];
	// end inline asm
	mov.b32 	%f395, %r321;
	add.f32 	%f511, %f511, %f395;
	add.s32 	%r380, %r380, 512;
	add.s32 	%r378, %r378, 512;
	add.s32 	%r377, %r377, 1;
	setp.ne.s32 	%p56, %r377, 0;
	@%p56 bra 	$L__BB19_7;
$L__BB19_8:
	sub.s32 	%r322, %r10, %r5;
	setp.lt.u32 	%p57, %r322, 1536;
	@%p57 bra 	$L__BB19_11;
	add.s32 	%r382, %r380, 1024;
	add.s32 	%r381, %r380, %r5;
$L__BB19_10:
	mul.wide.u32 	%rd112, %r381, 4;
	add.s64 	%rd108, %rd1, %rd112;
	// begin inline asm
	ld.global.nc.u32 %r323, [%rd108];
	// end inline asm
	mov.b32 	%f396, %r323;
	add.f32 	%f397, %f511, %f396;
	add.s32 	%r327, %r381, 512;
	mul.wide.u32 	%rd113, %r327, 4;
	add.s64 	%rd109, %rd1, %rd113;
	// begin inline asm
	ld.global.nc.u32 %r324, [%rd109];
	// end inline asm
	mov.b32 	%f398, %r324;
	add.f32 	%f399, %f397, %f398;
	add.s32 	%r328, %r381, 1024;
	mul.wide.u32 	%rd114, %r328, 4;
	add.s64 	%rd110, %rd1, %rd114;
	// begin inline asm
	ld.global.nc.u32 %r325, [%rd110];
	// end inline asm
	mov.b32 	%f400, %r325;
	add.f32 	%f401, %f399, %f400;
	add.s32 	%r329, %r381, 1536;
	mul.wide.u32 	%rd115, %r329, 4;
	add.s64 	%rd111, %rd1, %rd115;
	// begin inline asm
	ld.global.nc.u32 %r326, [%rd111];
	// end inline asm
	mov.b32 	%f402, %r326;
	add.f32 	%f511, %f401, %f402;
	add.s32 	%r24, %r382, 2048;
	add.s32 	%r330, %r382, 1024;
	add.s32 	%r381, %r381, 2048;
	setp.lt.s32 	%p58, %r330, %r6;
	mov.u32 	%r382, %r24;
	@%p58 bra 	$L__BB19_10;
$L__BB19_11:
	setp.lt.u32 	%p59, %r6, 512;
	@%p59 bra 	$L__BB19_16;
	// begin inline asm
	mov.u32 %r355, %laneid;
	// end inline asm
	mov.b32 	%r356, 1;
	mov.b32 	%r369, 31;
	mov.b32 	%r370, -1;
	// begin inline asm
	{  .reg .f32 r0;  .reg .pred p;  shfl.sync.down.b32 r0|p, %f511, %r356, %r369, %r370;  @p add.f32 r0, r0, %f511;  mov.f32 %f462, r0;}
	// end inline asm
	mov.b32 	%r359, 2;
	// begin inline asm
	{  .reg .f32 r0;  .reg .pred p;  shfl.sync.down.b32 r0|p, %f462, %r359, %r369, %r370;  @p add.f32 r0, r0, %f462;  mov.f32 %f465, r0;}
	// end inline asm
	mov.b32 	%r362, 4;
	// begin inline asm
	{  .reg .f32 r0;  .reg .pred p;  shfl.sync.down.b32 r0|p, %f465, %r362, %r369, %r370;  @p add.f32 r0, r0, %f465;  mov.f32 %f468, r0;}
	// end inline asm
	mov.b32 	%r365, 8;
	// begin inline asm
	{  .reg .f32 r0;  .reg .pred p;  shfl.sync.down.b32 r0|p, %f468, %r365, %r369, %r370;  @p add.f32 r0, r0, %f468;  mov.f32 %f471, r0;}
	// end inline asm
	mov.b32 	%r368, 16;
	// begin inline asm
	{  .reg .f32 r0;  .reg .pred p;  shfl.sync.down.b32 r0|p, %f471, %r368, %r369, %r370;  @p add.f32 r0, r0, %f471;  mov.f32 %f530, r0;}
	// end inline asm
	setp.ne.s32 	%p78, %r355, 0;
	@%p78 bra 	$L__BB19_14;
	shr.u32 	%r371, %r7, 3;
	and.b32  	%r372, %r371, 124;
	mov.u32 	%r373, _ZZN3cub18CUB_300001_SM_10006detail6reduce18DeviceReduceKernelINS2_10policy_hubIfjN4cuda3std3__44plusIvEEE10Policy1000EPKfjS9_fNS7_10__identityEEEvT0_PT3_T1_NS0_13GridEvenShareISI_EET2_T4_E12temp_storage;
	add.s32 	%r374, %r373, %r372;
	st.shared.f32 	[%r374+16], %f530;
$L__BB19_14:
	bar.sync 	0;
	setp.ne.s32 	%p79, %r7, 0;
	@%p79 bra 	$L__BB19_71;
	ld.shared.f32 	%f477, [_ZZN3cub18CUB_300001_SM_10006detail6reduce18DeviceReduceKernelINS2_10policy_hubIfjN4cuda3std3__44plusIvEEE10Policy1000EPKfjS9_fNS7_10__identityEEEvT0_PT3_T1_NS0_13GridEvenShareISI_EET2_T4_E12temp_storage+20];
	add.f32 	%f478, %f530, %f477;
	ld.shared.f32 	%f479, [_ZZN3cub18CUB_300001_SM_10006detail6reduce18DeviceReduceKernelINS2_10policy_hubIfjN4cuda3std3__44plusIvEEE10Policy1000EPKfjS9_fNS7_10__identityEEEvT0_PT3_T1_NS0_13GridEvenShareISI_EET2_T4_E12temp_storage+24];
	add.f32 	%f480, %f478, %f479;
	ld.shared.f32 	%f481, [_ZZN3cub18CUB_300001_SM_10006detail6reduce18DeviceReduceKernelINS2_10policy_hubIfjN4cuda3std3__44plusIvEEE10Policy1000EPKfjS9_fNS7_10__identityEEEvT0_PT3_T1_NS0_13GridEvenShareISI_EET2_T4_E12temp_storage+28];
	add.f32 	%f482, %f480, %f481;
	ld.shared.f32 	%f483, [_ZZN3cub18CUB_300001_SM_10006detail6reduce18DeviceReduceKernelINS2_10policy_hubIfjN4cuda3std3__44plusIvEEE10Policy1000EPKfjS9_fNS7_10__identityEEEvT0_PT3_T1_NS0_13GridEvenShareISI_EET2_T4_E12temp_storage+32];
	add.f32 	%f484, %f482, %f483;
	ld.shared.f32 	%f485, [_ZZN3cub18CUB_300001_SM_10006detail6reduce18DeviceReduceKernelINS2_10policy_hubIfjN4cuda3std3__44plusIvEEE10Policy1000EPKfjS9_fNS7_10__identityEEEvT0_PT3_T1_NS0_13GridEvenShareISI_EET2_T4_E12temp_storage+36];
	add.f32 	%f486, %f484, %f485;
	ld.shared.f32 	%f487, [_ZZN3cub18CUB_300001_SM_10006detail6reduce18DeviceReduceKernelINS2_10policy_hubIfjN4cuda3std3__44plusIvEEE10Policy1000EPKfjS9_fNS7_10__identityEEEvT0_PT3_T1_NS0_13GridEvenShareISI_EET2_T4_E12temp_storage+40];
	add.f32 	%f488, %f486, %f487;
	ld.shared.f32 	%f489, [_ZZN3cub18CUB_300001_SM_10006detail6reduce18DeviceReduceKernelINS2_10policy_hubIfjN4cuda3std3__44plusIvEEE10Policy1000EPKfjS9_fNS7_10__identityEEEvT0_PT3_T1_NS0_13GridEvenShareISI_EET2_T4_E12temp_storage+44];
	add.f32 	%f490, %f488, %f489;
	ld.shared.f32 	%f491, [_ZZN3cub18CUB_300001_SM_10006detail6reduce18DeviceReduceKernelINS2_10policy_hubIfjN4cuda3std3__44plusIvEEE10Policy1000EPKfjS9_fNS7_10__identityEEEvT0_PT3_T1_NS0_13GridEvenShareISI_EET2_T4_E12temp_storage+48];
	add.f32 	%f492, %f490, %f491;
	ld.shared.f32 	%f493, [_ZZN3cub18CUB_300001_SM_10006detail6reduce18DeviceReduceKernelINS2_10policy_hubIfjN4cuda3std3__44plusIvEEE10Policy1000EPKfjS9_fNS7_10__identityEEEvT0_PT3_T1_NS0_13GridEvenShareISI_EET2_T4_E12temp_storage+52];
	add.f32 	%f494, %f492, %f493;
	ld.shared.f32 	%f495, [_ZZN3cub18CUB_300001_SM_10006detail6reduce18DeviceReduceKernelINS2_10policy_hubIfjN4cuda3std3__44plusIvEEE10Policy1000EPKfjS9_fNS7_10__identityEEEvT0_PT3_T1_NS0_13GridEvenShareISI_EET2_T4_E12temp_storage+56];
	add.f32 	%f496, %f494, %f495;
	ld.shared.f32 	%f497, [_ZZN3cub18CUB_300001_SM_10006detail6reduce18DeviceReduceKernelINS2_10policy_hubIfjN4cuda3std3__44plusIvEEE10Policy1000EPKfjS9_fNS7_10__identityEEEvT0_PT3_T1_NS0_13GridEvenShareISI_EET2_T4_E12temp_storage+60];
	add.f32 	%f498, %f496, %f497;
	ld.shared.f32 	%f499, [_ZZN3cub18CUB_300001_SM_10006detail6reduce18DeviceReduceKernelINS2_10policy_hubIfjN4cuda3std3__44plusIvEEE10Policy1000EPKfjS9_fNS7_10__identityEEEvT0_PT3_T1_NS0_13GridEvenShareISI_EET2_T4_E12temp_storage+64];
	add.f32 	%f500, %f498, %f499;
	ld.shared.f32 	%f501, [_ZZN3cub18CUB_300001_SM_10006detail6reduce18DeviceReduceKernelINS2_10policy_hubIfjN4cuda3std3__44plusIvEEE10Policy1000EPKfjS9_fNS7_10__identityEEEvT0_PT3_T1_NS0_13GridEvenShareISI_EET2_T4_E12temp_storage+68];
	add.f32 	%f502, %f500, %f501;
	ld.shared.f32 	%f503, [_ZZN3cub18CUB_300001_SM_10006detail6reduce18DeviceReduceKernelINS2_10policy_hubIfjN4cuda3std3__44plusIvEEE10Policy1000EPKfjS9_fNS7_10__identityEEEvT0_PT3_T1_NS0_13GridEvenShareISI_EET2_T4_E12temp_storage+72];
	add.f32 	%f504, %f502, %f503;
	ld.shared.f32 	%f505, [_ZZN3cub18CUB_300001_SM_10006detail6reduce18DeviceReduceKernelINS2_10policy_hubIfjN4cuda3std3__44plusIvEEE10Policy1000EPKfjS9_fNS7_10__identityEEEvT0_PT3_T1_NS0_13GridEvenShareISI_EET2_T4_E12temp_storage+76];
	add.f32 	%f530, %f504, %f505;
	bra.uni 	$L__BB19_71;
$L__BB19_16:
	// begin inline asm
	mov.u32 %r331, %laneid;
	// end inline asm
	and.b32  	%r347, %r7, 992;
	add.s32 	%r348, %r347, 32;
	setp.gt.u32 	%p60, %r348, %r6;
	not.b32 	%r349, %r347;
	add.s32 	%r350, %r6, %r349;
	selp.b32 	%r345, %r350, 31, %p60;
	mov.b32 	%r332, 1;
	mov.b32 	%r346, -1;
	// begin inline asm
	{  .reg .f32 r0;  .reg .pred p;  shfl.sync.down.b32 r0|p, %f511, %r332, %r345, %r346;  @p add.f32 r0, r0, %f511;  mov.f32 %f403, r0;}
	// end inline asm
	mov.b32 	%r335, 2;
	// begin inline asm
	{  .reg .f32 r0;  .reg .pred p;  shfl.sync.down.b32 r0|p, %f403, %r335, %r345, %r346;  @p add.f32 r0, r0, %f403;  mov.f32 %f406, r0;}
	// end inline asm
	mov.b32 	%r338, 4;
	// begin inline asm
	{  .reg .f32 r0;  .reg .pred p;  shfl.sync.down.b32 r0|p, %f406, %r338, %r345, %r346;  @p add.f32 r0, r0, %f406;  mov.f32 %f409, r0;}
	// end inline asm
	mov.b32 	%r341, 8;
	// begin inline asm
	{  .reg .f32 r0;  .reg .pred p;  shfl.sync.down.b32 r0|p, %f409, %r341, %r345, %r346;  @p add.f32 r0, r0, %f409;  mov.f32 %f412, r0;}
	// end inline asm
	mov.b32 	%r344, 16;
	// begin inline asm
	{  .reg .f32 r0;  .reg .pred p;  shfl.sync.down.b32 r0|p, %f412, %r344, %r345, %r346;  @p add.f32 r0, r0, %f412;  mov.f32 %f530, r0;}
	// end inline asm
	setp.ne.s32 	%p61, %r331, 0;
	@%p61 bra 	$L__BB19_18;
	shr.u32 	%r351, %r7, 3;
	and.b32  	%r352, %r351, 124;
	mov.u32 	%r353, _ZZN3cub18CUB_300001_SM_10006detail6reduce18DeviceReduceKernelINS2_10policy_hubIfjN4cuda3std3__44plusIvEEE10Policy1000EPKfjS9_fNS7_10__identityEEEvT0_PT3_T1_NS0_13GridEvenShareISI_EET2_T4_E12temp_storage;
	add.s32 	%r354, %r353, %r352;
	st.shared.f32 	[%r354+16], %f530;
$L__BB19_18:
	bar.sync 	0;
	setp.ne.s32 	%p62, %r7, 0;
	@%p62 bra 	$L__BB19_71;
	setp.gt.u32 	%p63, %r6, 32;
	ld.shared.f32 	%f418, [_ZZN3cub18CUB_300001_SM_10006detail6reduce18DeviceReduceKernelINS2_10policy_hubIfjN4cuda3std3__44plusIvEEE10Policy1000EPKfjS9_fNS7_10__identityEEEvT0_PT3_T1_NS0_13GridEvenShareISI_EET2_T4_E12temp_storage+20];
	add.f32 	%f419, %f530, %f418;
	selp.f32 	%f420, %f419, %f530, %p63;
	setp.gt.u32 	%p64, %r6, 64;
	ld.shared.f32 	%f421, [_ZZN3cub18CUB_300001_SM_10006detail6reduce18DeviceReduceKernelINS2_10policy_hubIfjN4cuda3std3__44plusIvEEE10Policy1000EPKfjS9_fNS7_10__identityEEEvT0_PT3_T1_NS0_13GridEvenShareISI_EET2_T4_E12temp_storage+24];
	add.f32 	%f422, %f421, %f420;
	selp.f32 	%f423, %f422, %f420, %p64;
	setp.gt.u32 	%p65, %r6, 96;
	ld.shared.f32 	%f424, [_ZZN3cub18CUB_300001_SM_10006detail6reduce18DeviceReduceKernelINS2_10policy_hubIfjN4cuda3std3__44plusIvEEE10Policy1000EPKfjS9_fNS7_10__identityEEEvT0_PT3_T1_NS0_13GridEvenShareISI_EET2_T4_E12temp_storage+28];
	add.f32 	%f425, %f424, %f423;
	selp.f32 	%f426, %f425, %f423, %p65;
	setp.gt.u32 	%p66, %r6, 128;
	ld.shared.f32 	%f427, [_ZZN3cub18CUB_300001_SM_10006detail6reduce18DeviceReduceKernelINS2_10policy_hubIfjN4cuda3std3__44plusIvEEE10Policy1000EPKfjS9_fNS7_10__identityEEEvT0_PT3_T1_NS0_13GridEvenShareISI_EET2_T4_E12temp_storage+32];
	add.f32 	%f428, %f427, %f426;
	selp.f32 	%f429, %f428, %f426, %p66;
	setp.gt.u32 	%p67, %r6, 160;
	ld.shared.f32 	%f430, [_ZZN3cub18CUB_300001_SM_10006detail6reduce18DeviceReduceKernelINS2_10policy_hubIfjN4cuda3std3__44plusIvEEE10Policy1000EPKfjS9_fNS7_10__identityEEEvT0_PT3_T1_NS0_13GridEvenShareISI_EET2_T4_E12temp_storage+36];
	add.f32 	%f431, %f430, %f429;
	selp.f32 	%f432, %f431, %f429, %p67;
	setp.gt.u32 	%p68, %r6, 192;
	ld.shared.f32 	%f433, [_ZZN3cub18CUB_300001_SM_10006detail6reduce18DeviceReduceKernelINS2_10policy_hubIfjN4cuda3std3__44plusIvEEE10Policy1000EPKfjS9_fNS7_10__identityEEEvT0_PT3_T1_NS0_13GridEvenShareISI_EET2_T4_E12temp_storage+40];
	add.f32 	%f434, %f433, %f432;
	selp.f32 	%f435, %f434, %f432, %p68;
	setp.gt.u32 	%p69, %r6, 224;
	ld.shared.f32 	%f436, [_ZZN3cub18CUB_300001_SM_10006detail6reduce18DeviceReduceKernelINS2_10policy_hubIfjN4cuda3std3__44plusIvEEE10Policy1000EPKfjS9_fNS7_10__identityEEEvT0_PT3_T1_NS0_13GridEvenShareISI_EET2_T4_E12temp_storage+44];
	add.f32 	%f437, %f436, %f435;
	selp.f32 	%f438, %f437, %f435, %p69;
	setp.gt.u32 	%p70, %r6, 256;
	ld.shared.f32 	%f439, [_ZZN3cub18CUB_300001_SM_10006detail6reduce18DeviceReduceKernelINS2_10policy_hubIfjN4cuda3std3__44plusIvEEE10Policy1000EPKfjS9_fNS7_10__identityEEEvT0_PT3_T1_NS0_13GridEvenShareISI_EET2_T4_E12temp_storage+48];
	add.f32 	%f440, %f439, %f438;
	selp.f32 	%f441, %f440, %f438, %p70;
	setp.gt.u32 	%p71, %r6, 288;
	ld.shared.f32 	%f442, [_ZZN3cub18CUB_300001_SM_10006detail6reduce18DeviceReduceKernelINS2_10policy_hubIfjN4cuda3std3__44plusIvEEE10Policy1000EPKfjS9_fNS7_10__identityEEEvT0_PT3_T1_NS0_13GridEvenShareISI_EET2_T4_E12temp_storage+52];
	add.f32 	%f443, %f442, %f441;
	selp.f32 	%f444, %f443, %f441, %p71;
	setp.gt.u32 	%p72, %r6, 320;
	ld.shared.f32 	%f445, [_ZZN3cub18CUB_300001_SM_10006detail6reduce18DeviceReduceKernelINS2_10policy_hubIfjN4cuda3std3__44plusIvEEE10Policy1000EPKfjS9_fNS7_10__identityEEEvT0_PT3_T1_NS0_13GridEvenShareISI_EET2_T4_E12temp_storage+56];
	add.f32 	%f446, %f445, %f444;
	selp.f32 	%f447, %f446, %f444, %p72;
	setp.gt.u32 	%p73, %r6, 352;
	ld.shared.f32 	%f448, [_ZZN3cub18CUB_300001_SM_10006detail6reduce18DeviceReduceKernelINS2_10policy_hubIfjN4cuda3std3__44plusIvEEE10Policy1000EPKfjS9_fNS7_10__identityEEEvT0_PT3_T1_NS0_13GridEvenShareISI_EET2_T4_E12temp_storage+60];
	add.f32 	%f449, %f448, %f447;
	selp.f32 	%f450, %f449, %f447, %p73;
	setp.gt.u32 	%p74, %r6, 384;
	ld.shared.f32 	%f451, [_ZZN3cub18CUB_300001_SM_10006detail6reduce18DeviceReduceKernelINS2_10policy_hubIfjN4cuda3std3__44plusIvEEE10Policy1000EPKfjS9_fNS7_10__identityEEEvT0_PT3_T1_NS0_13GridEvenShareISI_EET2_T4_E12temp_storage+64];
	add.f32 	%f452, %f451, %f450;
	selp.f32 	%f453, %f452, %f450, %p74;
	setp.gt.u32 	%p75, %r6, 416;
	ld.shared.f32 	%f454, [_ZZN3cub18CUB_300001_SM_10006detail6reduce18DeviceReduceKernelINS2_10policy_hubIfjN4cuda3std3__44plusIvEEE10Policy1000EPKfjS9_fNS7_10__identityEEEvT0_PT3_T1_NS0_13GridEvenShareISI_EET2_T4_E12temp_storage+68];
	add.f32 	%f455, %f454, %f453;
	selp.f32 	%f456, %f455, %f453, %p75;
	setp.gt.u32 	%p76, %r6, 448;
	ld.shared.f32 	%f457, [_ZZN3cub18CUB_300001_SM_10006detail6reduce18DeviceReduceKernelINS2_10policy_hubIfjN4cuda3std3__44plusIvEEE10Policy1000EPKfjS9_fNS7_10__identityEEEvT0_PT3_T1_NS0_13GridEvenShareISI_EET2_T4_E12temp_storage+72];
	add.f32 	%f458, %f457, %f456;
	selp.f32 	%f459, %f458, %f456, %p76;
	setp.gt.u32 	%p77, %r6, 480;
	ld.shared.f32 	%f460, [_ZZN3cub18CUB_300001_SM_10006detail6reduce18DeviceReduceKernelINS2_10policy_hubIfjN4cuda3std3__44plusIvEEE10Policy1000EPKfjS9_fNS7_10__identityEEEvT0_PT3_T1_NS0_13GridEvenShareISI_EET2_T4_E12temp_storage+76];
	add.f32 	%f461, %f460, %f459;
	selp.f32 	%f530, %f461, %f459, %p77;
	bra.uni 	$L__BB19_71;
$L__BB19_20:
	mov.u32 	%r26, %tid.x;
	shl.b32 	%r27, %r26, 1;
	add.s32 	%r240, %r5, %r27;
	mul.wide.u32 	%rd76, %r240, 4;
	add.s64 	%rd61, %rd1, %rd76;
	// begin inline asm
	ld.global.nc.u64 %rd60, [%rd61];
	// end inline asm
	mov.b64 	{%r241, %r242}, %rd60;
	mov.b32 	%f279, %r242;
	mov.b32 	%f280, %r241;
	add.s64 	%rd63, %rd61, 4096;
	// begin inline asm
	ld.global.nc.u64 %rd62, [%rd63];
	// end inline asm
	mov.b64 	{%r243, %r244}, %rd62;
	mov.b32 	%f281, %r244;
	mov.b32 	%f282, %r243;
	add.s64 	%rd65, %rd61, 8192;
	// begin inline asm
	ld.global.nc.u64 %rd64, [%rd65];
	// end inline asm
	mov.b64 	{%r245, %r246}, %rd64;
	mov.b32 	%f283, %r246;
	mov.b32 	%f284, %r245;
	add.s64 	%rd67, %rd61, 12288;
	// begin inline asm
	ld.global.nc.u64 %rd66, [%rd67];
	// end inline asm
	mov.b64 	{%r247, %r248}, %rd66;
	mov.b32 	%f285, %r248;
	mov.b32 	%f286, %r247;
	add.s64 	%rd69, %rd61, 16384;
	// begin inline asm
	ld.global.nc.u64 %rd68, [%rd69];
	// end inline asm
	mov.b64 	{%r249, %r250}, %rd68;
	mov.b32 	%f287, %r250;
	mov.b32 	%f288, %r249;
	add.s64 	%rd71, %rd61, 20480;
	// begin inline asm
	ld.global.nc.u64 %rd70, [%rd71];
	// end inline asm
	mov.b64 	{%r251, %r252}, %rd70;
	mov.b32 	%f289, %r252;
	mov.b32 	%f290, %r251;
	add.s64 	%rd73, %rd61, 24576;
	// begin inline asm
	ld.global.nc.u64 %rd72, [%rd73];
	// end inline asm
	mov.b64 	{%r253, %r254}, %rd72;
	mov.b32 	%f291, %r254;
	mov.b32 	%f292, %r253;
	add.s64 	%rd75, %rd61, 28672;
	// begin inline asm
	ld.global.nc.u64 %rd74, [%rd75];
	// end inline asm
	mov.b64 	{%r255, %r256}, %rd74;
	mov.b32 	%f293, %r256;
	mov.b32 	%f294, %r255;
	add.f32 	%f295, %f280, %f279;
	add.f32 	%f296, %f282, %f281;
	add.f32 	%f297, %f284, %f283;
	add.f32 	%f298, %f286, %f285;
	add.f32 	%f299, %f288, %f287;
	add.f32 	%f300, %f290, %f289;
	add.f32 	%f301, %f292, %f291;
	add.f32 	%f302, %f294, %f293;
	add.f32 	%f303, %f295, %f296;
	add.f32 	%f304, %f297, %f298;
	add.f32 	%f305, %f299, %f300;
	add.f32 	%f306, %f301, %f302;
	add.f32 	%f307, %f303, %f304;
	add.f32 	%f308, %f305, %f306;
	add.f32 	%f517, %f307, %f308;
	setp.lt.u32 	%p42, %r6, %r4;
	@%p42 bra 	$L__BB19_32;
	add.s32 	%r28, %r4, %r5;
	add.s32 	%r384, %r28, 512;
	add.s32 	%r383, %r28, %r26;
	mov.b32 	%r385, 0;
$L__BB19_22:
	add.s32 	%r5, %r5, %r4;
	add.s32 	%r258, %r1, -8192;
	setp.gt.u32 	%p43, %r5, %r258;
	@%p43 bra 	$L__BB19_24;
	add.s32 	%r259, %r5, %r27;
	mul.wide.u32 	%rd93, %r259, 4;
	add.s64 	%rd78, %rd1, %rd93;
	// begin inline asm
	ld.global.nc.u64 %rd77, [%rd78];
	// end inline asm
	mov.b64 	{%r260, %r261}, %rd77;
	mov.b32 	%f309, %r261;
	mov.b32 	%f310, %r260;
	add.s64 	%rd80, %rd78, 4096;
	// begin inline asm
	ld.global.nc.u64 %rd79, [%rd80];
	// end inline asm
	mov.b64 	{%r262, %r263}, %rd79;
	mov.b32 	%f311, %r263;
	mov.b32 	%f312, %r262;
	add.s64 	%rd82, %rd78, 8192;
	// begin inline asm
	ld.global.nc.u64 %rd81, [%rd82];
	// end inline asm
	mov.b64 	{%r264, %r265}, %rd81;
	mov.b32 	%f313, %r265;
	mov.b32 	%f314, %r264;
	add.s64 	%rd84, %rd78, 12288;
	// begin inline asm
	ld.global.nc.u64 %rd83, [%rd84];
	// end inline asm
	mov.b64 	{%r266, %r267}, %rd83;
	mov.b32 	%f315, %r267;
	mov.b32 	%f316, %r266;
	add.s64 	%rd86, %rd78, 16384;
	// begin inline asm
	ld.global.nc.u64 %rd85, [%rd86];
	// end inline asm
	mov.b64 	{%r268, %r269}, %rd85;
	mov.b32 	%f317, %r269;
	mov.b32 	%f318, %r268;
	add.s64 	%rd88, %rd78, 20480;
	// begin inline asm
	ld.global.nc.u64 %rd87, [%rd88];
	// end inline asm
	mov.b64 	{%r270, %r271}, %rd87;
	mov.b32 	%f319, %r271;
	mov.b32 	%f320, %r270;
	add.s64 	%rd90, %rd78, 24576;
	// begin inline asm
	ld.global.nc.u64 %rd89, [%rd90];
	// end inline asm
	mov.b64 	{%r272, %r273}, %rd89;
	mov.b32 	%f321, %r273;
	mov.b32 	%f322, %r272;
	add.s64 	%rd92, %rd78, 28672;
	// begin inline asm
	ld.global.nc.u64 %rd91, [%rd92];
	// end inline asm
	mov.b64 	{%r274, %r275}, %rd91;
	mov.b32 	%f323, %r275;
	mov.b32 	%f324, %r274;
	add.f32 	%f325, %f517, %f310;
	add.f32 	%f326, %f309, %f312;
	add.f32 	%f327, %f311, %f314;
	add.f32 	%f328, %f313, %f316;
	add.f32 	%f329, %f315, %f318;
	add.f32 	%f330, %f317, %f320;
	add.f32 	%f331, %f319, %f322;
	add.f32 	%f332, %f321, %f324;
	add.f32 	%f333, %f325, %f326;
	add.f32 	%f334, %f327, %f328;
	add.f32 	%f335, %f329, %f330;
	add.f32 	%f336, %f331, %f332;
	add.f32 	%f337, %f333, %f334;
	add.f32 	%f338, %f335, %f336;
	add.f32 	%f339, %f337, %f338;
	add.f32 	%f517, %f339, %f323;
	sub.s32 	%r276, %r1, %r5;
	setp.lt.u32 	%p44, %r276, %r4;
	add.s32 	%r385, %r385, 1;
	add.s32 	%r384, %r384, %r4;
	add.s32 	%r383, %r383, %r4;
	@%p44 bra 	$L__BB19_32;
	bra.uni 	$L__BB19_22;
$L__BB19_24:
	setp.le.u32 	%p45, %r1, %r5;
	@%p45 bra 	$L__BB19_32;
	sub.s32 	%r39, %r1, %r5;
	setp.ge.s32 	%p46, %r26, %r39;
	@%p46 bra 	$L__BB19_32;
	not.b32 	%r277, %r26;
	add.s32 	%r278, %r1, %r277;
	sub.s32 	%r279, %r278, %r28;
	mul.lo.s32 	%r280, %r2, %r385;
	shl.b32 	%r281, %r280, 13;
	sub.s32 	%r40, %r279, %r281;
	shr.u32 	%r282, %r278, 9;
	add.s32 	%r41, %r282, 1;
	and.b32  	%r283, %r278, 1536;
	setp.eq.s32 	%p47, %r283, 1536;
	mov.u32 	%r390, %r26;
	@%p47 bra 	$L__BB19_29;
	and.b32  	%r284, %r41, 3;
	neg.s32 	%r387, %r284;
	mov.u32 	%r390, %r26;
$L__BB19_28:
	.pragma "nounroll";
	mul.wide.u32 	%rd95, %r383, 4;
	add.s64 	%rd94, %rd1, %rd95;
	// begin inline asm
	ld.global.nc.u32 %r285, [%rd94];
	// end inline asm
	mov.b32 	%f341, %r285;
	add.f32 	%f517, %f517, %f341;
	add.s32 	%r390, %r390, 512;
	add.s32 	%r383, %r383, 512;
	add.s32 	%r387, %r387, 1;
	setp.ne.s32 	%p48, %r387, 0;
	@%p48 bra 	$L__BB19_28;
$L__BB19_29:
	setp.lt.u32 	%p49, %r40, 1536;
	@%p49 bra 	$L__BB19_32;
	add.s32 	%r392, %r390, 1024;
	add.s32 	%r391, %r390, %r384;
$L__BB19_31:
	add.s32 	%r290, %r391, -512;
	mul.wide.u32 	%rd100, %r290, 4;
	add.s64 	%rd96, %rd1, %rd100;
	// begin inline asm
	ld.global.nc.u32 %r286, [%rd96];
	// end inline asm
	mov.b32 	%f342, %r286;
	add.f32 	%f343, %f517, %f342;
	mul.wide.u32 	%rd101, %r391, 4;
	add.s64 	%rd97, %rd1, %rd101;
	// begin inline asm
	ld.global.nc.u32 %r287, [%rd97];
	// end inline asm
	mov.b32 	%f344, %r287;
	add.f32 	%f345, %f343, %f344;
	add.s32 	%r291, %r391, 512;
	mul.wide.u32 	%rd102, %r291, 4;
	add.s64 	%rd98, %rd1, %rd102;
	// begin inline asm
	ld.global.nc.u32 %r288, [%rd98];
	// end inline asm
	mov.b32 	%f346, %r288;
	add.f32 	%f347, %f345, %f346;
	add.s32 	%r292, %r391, 1024;
	mul.wide.u32 	%rd103, %r292, 4;
	add.s64 	%rd99, %rd1, %rd103;
	// begin inline asm
	ld.global.nc.u32 %r289, [%rd99];
	// end inline asm
	mov.b32 	%f348, %r289;
	add.f32 	%f517, %f347, %f348;
	add.s32 	%r54, %r392, 2048;
	add.s32 	%r293, %r392, 1024;
	add.s32 	%r391, %r391, 2048;
	setp.lt.s32 	%p50, %r293, %r39;
	mov.u32 	%r392, %r54;
	@%p50 bra 	$L__BB19_31;
$L__BB19_32:
	// begin inline asm
	mov.u32 %r294, %laneid;
	// end inline asm
	mov.b32 	%r295, 1;
	mov.b32 	%r308, 31;
	mov.b32 	%r309, -1;
	// begin inline asm
	{  .reg .f32 r0;  .reg .pred p;  shfl.sync.down.b32 r0|p, %f517, %r295, %r308, %r309;  @p add.f32 r0, r0, %f517;  mov.f32 %f349, r0;}
	// end inline asm
	mov.b32 	%r298, 2;
	// begin inline asm
	{  .reg .f32 r0;  .reg .pred p;  shfl.sync.down.b32 r0|p, %f349, %r298, %r308, %r309;  @p add.f32 r0, r0, %f349;  mov.f32 %f352, r0;}
	// end inline asm
	mov.b32 	%r301, 4;
	// begin inline asm
	{  .reg .f32 r0;  .reg .pred p;  shfl.sync.down.b32 r0|p, %f352, %r301, %r308, %r309;  @p add.f32 r0, r0, %f352;  mov.f32 %f355, r0;}
	// end inline asm
	mov.b32 	%r304, 8;
	// begin inline asm
	{  .reg .f32 r0;  .reg .pred p;  shfl.sync.down.b32 r0|p, %f355, %r304, %r308, %r309;  @p add.f32 r0, r0, %f355;  mov.f32 %f358, r0;}
	// end inline asm
	mov.b32 	%r307, 16;
	// begin inline asm
	{  .reg .f32 r0;  .reg .pred p;  shfl.sync.down.b32 r0|p, %f358, %r307, %r308, %r309;  @p add.f32 r0, r0, %f358;  mov.f32 %f530, r0;}
	// end inline asm
	setp.ne.s32 	%p51, %r294, 0;
	@%p51 bra 	$L__BB19_34;
	shr.u32 	%r310, %r26, 3;
	and.b32  	%r311, %r310, 124;
	mov.u32 	%r312, _ZZN3cub18CUB_300001_SM_10006detail6reduce18DeviceReduceKernelINS2_10policy_hubIfjN4cuda3std3__44plusIvEEE10Policy1000EPKfjS9_fNS7_10__identityEEEvT0_PT3_T1_NS0_13GridEvenShareISI_EET2_T4_E12temp_storage;
	add.s32 	%r313, %r312, %r311;
	st.shared.f32 	[%r313+16], %f530;
$L__BB19_34:
	bar.sync 	0;
	setp.ne.s32 	%p52, %r26, 0;
	@%p52 bra 	$L__BB19_71;
	ld.shared.f32 	%f364, [_ZZN3cub18CUB_300001_SM_10006detail6reduce18DeviceReduceKernelINS2_10policy_hubIfjN4cuda3std3__44plusIvEEE10Policy1000EPKfjS9_fNS7_10__identityEEEvT0_PT3_T1_NS0_13GridEvenShareISI_EET2_T4_E12temp_storage+20];
	add.f32 	%f365, %f530, %f364;
	ld.shared.f32 	%f366, [_ZZN3cub18CUB_300001_SM_10006detail6reduce18DeviceReduceKernelINS2_10policy_hubIfjN4cuda3std3__44plusIvEEE10Policy1000EPKfjS9_fNS7_10__identityEEEvT0_PT3_T1_NS0_13GridEvenShareISI_EET2_T4_E12temp_storage+24];
	add.f32 	%f367, %f365, %f366;
	ld.shared.f32 	%f368, [_ZZN3cub18CUB_300001_SM_10006detail6reduce18DeviceReduceKernelINS2_10policy_hubIfjN4cuda3std3__44plusIvEEE10Policy1000EPKfjS9_fNS7_10__identityEEEvT0_PT3_T1_NS0_13GridEvenShareISI_EET2_T4_E12temp_storage+28];
	add.f32 	%f369, %f367, %f368;
	ld.shared.f32 	%f370, [_ZZN3cub18CUB_300001_SM_10006detail6reduce18DeviceReduceKernelINS2_10policy_hubIfjN4cuda3std3__44plusIvEEE10Policy1000EPKfjS9_fNS7_10__identityEEEvT0_PT3_T1_NS0_13GridEvenShareISI_EET2_T4_E12temp_storage+32];
	add.f32 	%f371, %f369, %f370;
	ld.shared.f32 	%f372, [_ZZN3cub18CUB_300001_SM_10006detail6reduce18DeviceReduceKernelINS2_10policy_hubIfjN4cuda3std3__44plusIvEEE10Policy1000EPKfjS9_fNS7_10__identityEEEvT0_PT3_T1_NS0_13GridEvenShareISI_EET2_T4_E12temp_storage+36];
	add.f32 	%f373, %f371, %f372;
	ld.shared.f32 	%f374, [_ZZN3cub18CUB_300001_SM_10006detail6reduce18DeviceReduceKernelINS2_10policy_hubIfjN4cuda3std3__44plusIvEEE10Policy1000EPKfjS9_fNS7_10__identityEEEvT0_PT3_T1_NS0_13GridEvenShareISI_EET2_T4_E12temp_storage+40];
	add.f32 	%f375, %f373, %f374;
	ld.shared.f32 	%f376, [_ZZN3cub18CUB_300001_SM_10006detail6reduce18DeviceReduceKernelINS2_10policy_hubIfjN4cuda3std3__44plusIvEEE10Policy1000EPKfjS9_fNS7_10__identityEEEvT0_PT3_T1_NS0_13GridEvenShareISI_EET2_T4_E12temp_storage+44];
	add.f32 	%f377, %f375, %f376;
	ld.shared.f32 	%f378, [_ZZN3cub18CUB_300001_SM_10006detail6reduce18DeviceReduceKernelINS2_10policy_hubIfjN4cuda3std3__44plusIvEEE10Policy1000EPKfjS9_fNS7_10__identityEEEvT0_PT3_T1_NS0_13GridEvenShareISI_EET2_T4_E12temp_storage+48];
	add.f32 	%f379, %f377, %f378;
	ld.shared.f32 	%f380, [_ZZN3cub18CUB_300001_SM_10006detail6reduce18DeviceReduceKernelINS2_10policy_hubIfjN4cuda3std3__44plusIvEEE10Policy1000EPKfjS9_fNS7_10__identityEEEvT0_PT3_T1_NS0_13GridEvenShareISI_EET2_T4_E12temp_storage+52];
	add.f32 	%f381, %f379, %f380;
	ld.shared.f32 	%f382, [_ZZN3cub18CUB_300001_SM_10006detail6reduce18DeviceReduceKernelINS2_10policy_hubIfjN4cuda3std3__44plusIvEEE10Policy1000EPKfjS9_fNS7_10__identityEEEvT0_PT3_T1_NS0_13GridEvenShareISI_EET2_T4_E12temp_storage+56];
	add.f32 	%f383, %f381, %f382;
	ld.shared.f32 	%f384, [_ZZN3cub18CUB_300001_SM_10006detail6reduce18DeviceReduceKernelINS2_10policy_hubIfjN4cuda3std3__44plusIvEEE10Policy1000EPKfjS9_fNS7_10__identityEEEvT0_PT3_T1_NS0_13GridEvenShareISI_EET2_T4_E12temp_storage+60];
	add.f32 	%f385, %f383, %f384;
	ld.shared.f32 	%f386, [_ZZN3cub18CUB_300001_SM_10006detail6reduce18DeviceReduceKernelINS2_10policy_hubIfjN4cuda3std3__44plusIvEEE10Policy1000EPKfjS9_fNS7_10__identityEEEvT0_PT3_T1_NS0_13GridEvenShareISI_EET2_T4_E12temp_storage+64];
	add.f32 	%f387, %f385, %f386;
	ld.shared.f32 	%f388, [_ZZN3cub18CUB_300001_SM_10006detail6reduce18DeviceReduceKernelINS2_10policy_hubIfjN4cuda3std3__44plusIvEEE10Policy1000EPKfjS9_fNS7_10__identityEEEvT0_PT3_T1_NS0_13GridEvenShareISI_EET2_T4_E12temp_storage+68];
	add.f32 	%f389, %f387, %f388;
	ld.shared.f32 	%f390, [_ZZN3cub18CUB_300001_SM_10006detail6reduce18DeviceReduceKernelINS2_10policy_hubIfjN4cuda3std3__44plusIvEEE10Policy1000EPKfjS9_fNS7_10__identityEEEvT0_PT3_T1_NS0_13GridEvenShareISI_EET2_T4_E12temp_storage+72];
	add.f32 	%f391, %f389, %f390;
	ld.shared.f32 	%f392, [_ZZN3cub18CUB_300001_SM_10006detail6reduce18DeviceReduceKernelINS2_10policy_hubIfjN4cuda3std3__44plusIvEEE10Policy1000EPKfjS9_fNS7_10__identityEEEvT0_PT3_T1_NS0_13GridEvenShareISI_EET2_T4_E12temp_storage+76];
	add.f32 	%f530, %f391, %f392;
	bra.uni 	$L__BB19_71;
$L__BB19_36:
	sub.s32 	%r56, %r1, %r5;
	setp.gt.u32 	%p2, %r56, 8191;
	@%p2 bra 	$L__BB19_55;
	mov.u32 	%r57, %tid.x;
	setp.ge.u32 	%p14, %r57, %r56;
	mov.f32 	%f523, 0f00000000;
	mov.u32 	%r397, %r57;
	@%p14 bra 	$L__BB19_39;
	add.s32 	%r180, %r5, %r57;
	mul.wide.u32 	%rd49, %r180, 4;
	add.s64 	%rd48, %rd1, %rd49;
	// begin inline asm
	ld.global.nc.u32 %r179, [%rd48];
	// end inline asm
	mov.b32 	%f523, %r179;
	add.s32 	%r397, %r57, 512;
$L__BB19_39:
	setp.ge.u32 	%p15, %r397, %r56;
	@%p15 bra 	$L__BB19_46;
	not.b32 	%r181, %r397;
	add.s32 	%r60, %r1, %r181;
	and.b32  	%r182, %r60, 1536;
	setp.eq.s32 	%p16, %r182, 1536;
	@%p16 bra 	$L__BB19_43;
	add.s32 	%r395, %r397, %r5;
	shr.u32 	%r183, %r60, 9;
	add.s32 	%r184, %r183, 1;
	and.b32  	%r185, %r184, 3;
	neg.s32 	%r394, %r185;
$L__BB19_42:
	.pragma "nounroll";
	mul.wide.u32 	%rd51, %r395, 4;
	add.s64 	%rd50, %rd1, %rd51;
	// begin inline asm
	ld.global.nc.u32 %r186, [%rd50];
	// end inline asm
	mov.b32 	%f168, %r186;
	add.f32 	%f523, %f523, %f168;
	add.s32 	%r397, %r397, 512;
	add.s32 	%r395, %r395, 512;
	add.s32 	%r394, %r394, 1;
	setp.ne.s32 	%p17, %r394, 0;
	@%p17 bra 	$L__BB19_42;
$L__BB19_43:
	sub.s32 	%r187, %r60, %r5;
	setp.lt.u32 	%p18, %r187, 1536;
	@%p18 bra 	$L__BB19_46;
	add.s32 	%r399, %r397, 1024;
	add.s32 	%r398, %r397, %r5;
$L__BB19_45:
	mul.wide.u32 	%rd56, %r398, 4;
	add.s64 	%rd52, %rd1, %rd56;
	// begin inline asm
	ld.global.nc.u32 %r188, [%rd52];
	// end inline asm
	mov.b32 	%f169, %r188;
	add.f32 	%f170, %f523, %f169;
	add.s32 	%r192, %r398, 512;
	mul.wide.u32 	%rd57, %r192, 4;
	add.s64 	%rd53, %rd1, %rd57;
	// begin inline asm
	ld.global.nc.u32 %r189, [%rd53];
	// end inline asm
	mov.b32 	%f171, %r189;
	add.f32 	%f172, %f170, %f171;
	add.s32 	%r193, %r398, 1024;
	mul.wide.u32 	%rd58, %r193, 4;
	add.s64 	%rd54, %rd1, %rd58;
	// begin inline asm
	ld.global.nc.u32 %r190, [%rd54];
	// end inline asm
	mov.b32 	%f173, %r190;
	add.f32 	%f174, %f172, %f173;
	add.s32 	%r194, %r398, 1536;
	mul.wide.u32 	%rd59, %r194, 4;
	add.s64 	%rd55, %rd1, %rd59;
	// begin inline asm
	ld.global.nc.u32 %r191, [%rd55];
	// end inline asm
	mov.b32 	%f175, %r191;
	add.f32 	%f523, %f174, %f175;
	add.s32 	%r74, %r399, 2048;
	add.s32 	%r195, %r399, 1024;
	add.s32 	%r398, %r398, 2048;
	setp.lt.s32 	%p19, %r195, %r56;
	mov.u32 	%r399, %r74;
	@%p19 bra 	$L__BB19_45;
$L__BB19_46:
	setp.lt.u32 	%p20, %r56, 512;
	@%p20 bra 	$L__BB19_51;
	// begin inline asm
	mov.u32 %r220, %laneid;
	// end inline asm
	mov.b32 	%r221, 1;
	mov.b32 	%r234, 31;
	mov.b32 	%r235, -1;
	// begin inline asm
	{  .reg .f32 r0;  .reg .pred p;  shfl.sync.down.b32 r0|p, %f523, %r221, %r234, %r235;  @p add.f32 r0, r0, %f523;  mov.f32 %f235, r0;}
	// end inline asm
	mov.b32 	%r224, 2;
	// begin inline asm
	{  .reg .f32 r0;  .reg .pred p;  shfl.sync.down.b32 r0|p, %f235, %r224, %r234, %r235;  @p add.f32 r0, r0, %f235;  mov.f32 %f238, r0;}
	// end inline asm
	mov.b32 	%r227, 4;
	// begin inline asm
	{  .reg .f32 r0;  .reg .pred p;  shfl.sync.down.b32 r0|p, %f238, %r227, %r234, %r235;  @p add.f32 r0, r0, %f238;  mov.f32 %f241, r0;}
	// end inline asm
	mov.b32 	%r230, 8;
	// begin inline asm
	{  .reg .f32 r0;  .reg .pred p;  shfl.sync.down.b32 r0|p, %f241, %r230, %r234, %r235;  @p add.f32 r0, r0, %f241;  mov.f32 %f244, r0;}
	// end inline asm
	mov.b32 	%r233, 16;
	// begin inline asm
	{  .reg .f32 r0;  .reg .pred p;  shfl.sync.down.b32 r0|p, %f244, %r233, %r234, %r235;  @p add.f32 r0, r0, %f244;  mov.f32 %f530, r0;}
	// end inline asm
	setp.ne.s32 	%p39, %r220, 0;
	@%p39 bra 	$L__BB19_49;
	shr.u32 	%r236, %r57, 3;
	and.b32  	%r237, %r236, 124;
	mov.u32 	%r238, _ZZN3cub18CUB_300001_SM_10006detail6reduce18DeviceReduceKernelINS2_10policy_hubIfjN4cuda3std3__44plusIvEEE10Policy1000EPKfjS9_fNS7_10__identityEEEvT0_PT3_T1_NS0_13GridEvenShareISI_EET2_T4_E12temp_storage;
	add.s32 	%r239, %r238, %r237;
	st.shared.f32 	[%r239+16], %f530;
$L__BB19_49:
	bar.sync 	0;
	setp.ne.s32 	%p40, %r57, 0;
	@%p40 bra 	$L__BB19_71;
	ld.shared.f32 	%f250, [_ZZN3cub18CUB_300001_SM_10006detail6reduce18DeviceReduceKernelINS2_10policy_hubIfjN4cuda3std3__44plusIvEEE10Policy1000EPKfjS9_fNS7_10__identityEEEvT0_PT3_T1_NS0_13GridEvenShareISI_EET2_T4_E12temp_storage+20];
	add.f32 	%f251, %f530, %f250;
	ld.shared.f32 	%f252, [_ZZN3cub18CUB_300001_SM_10006detail6reduce18DeviceReduceKernelINS2_10policy_hubIfjN4cuda3std3__44plusIvEEE10Policy1000EPKfjS9_fNS7_10__identityEEEvT0_PT3_T1_NS0_13GridEvenShareISI_EET2_T4_E12temp_storage+24];
	add.f32 	%f253, %f251, %f252;
	ld.shared.f32 	%f254, [_ZZN3cub18CUB_300001_SM_10006detail6reduce18DeviceReduceKernelINS2_10policy_hubIfjN4cuda3std3__44plusIvEEE10Policy1000EPKfjS9_fNS7_10__identityEEEvT0_PT3_T1_NS0_13GridEvenShareISI_EET2_T4_E12temp_storage+28];
	add.f32 	%f255, %f253, %f254;
	ld.shared.f32 	%f256, [_ZZN3cub18CUB_300001_SM_10006detail6reduce18DeviceReduceKernelINS2_10policy_hubIfjN4cuda3std3__44plusIvEEE10Policy1000EPKfjS9_fNS7_10__identityEEEvT0_PT3_T1_NS0_13GridEvenShareISI_EET2_T4_E12temp_storage+32];
	add.f32 	%f257, %f255, %f256;
	ld.shared.f32 	%f258, [_ZZN3cub18CUB_300001_SM_10006detail6reduce18DeviceReduceKernelINS2_10policy_hubIfjN4cuda3std3__44plusIvEEE10Policy1000EPKfjS9_fNS7_10__identityEEEvT0_PT3_T1_NS0_13GridEvenShareISI_EET2_T4_E12temp_storage+36];
	add.f32 	%f259, %f257, %f258;
	ld.shared.f32 	%f260, [_ZZN3cub18CUB_300001_SM_10006detail6reduce18DeviceReduceKernelINS2_10policy_hubIfjN4cuda3std3__44plusIvEEE10Policy1000EPKfjS9_fNS7_10__identityEEEvT0_PT3_T1_NS0_13GridEvenShareISI_EET2_T4_E12temp_storage+40];
	add.f32 	%f261, %f259, %f260;
	ld.shared.f32 	%f262, [_ZZN3cub18CUB_300001_SM_10006detail6reduce18DeviceReduceKernelINS2_10policy_hubIfjN4cuda3std3__44plusIvEEE10Policy1000EPKfjS9_fNS7_10__identityEEEvT0_PT3_T1_NS0_13GridEvenShareISI_EET2_T4_E12temp_storage+44];
	add.f32 	%f263, %f261, %f262;
	ld.shared.f32 	%f264, [_ZZN3cub18CUB_300001_SM_10006detail6reduce18DeviceReduceKernelINS2_10policy_hubIfjN4cuda3std3__44plusIvEEE10Policy1000EPKfjS9_fNS7_10__identityEEEvT0_PT3_T1_NS0_13GridEvenShareISI_EET2_T4_E12temp_storage+48];
	add.f32 	%f265, %f263, %f264;
	ld.shared.f32 	%f266, [_ZZN3cub18CUB_300001_SM_10006detail6reduce18DeviceReduceKernelINS2_10policy_hubIfjN4cuda3std3__44plusIvEEE10Policy1000EPKfjS9_fNS7_10__identityEEEvT0_PT3_T1_NS0_13GridEvenShareISI_EET2_T4_E12temp_storage+52];
	add.f32 	%f267, %f265, %f266;
	ld.shared.f32 	%f268, [_ZZN3cub18CUB_300001_SM_10006detail6reduce18DeviceReduceKernelINS2_10policy_hubIfjN4cuda3std3__44plusIvEEE10Policy1000EPKfjS9_fNS7_10__identityEEEvT0_PT3_T1_NS0_13GridEvenShareISI_EET2_T4_E12temp_storage+56];
	add.f32 	%f269, %f267, %f268;
	ld.shared.f32 	%f270, [_ZZN3cub18CUB_300001_SM_10006detail6reduce18DeviceReduceKernelINS2_10policy_hubIfjN4cuda3std3__44plusIvEEE10Policy1000EPKfjS9_fNS7_10__identityEEEvT0_PT3_T1_NS0_13GridEvenShareISI_EET2_T4_E12temp_storage+60];
	add.f32 	%f271, %f269, %f270;
	ld.shared.f32 	%f272, [_ZZN3cub18CUB_300001_SM_10006detail6reduce18DeviceReduceKernelINS2_10policy_hubIfjN4cuda3std3__44plusIvEEE10Policy1000EPKfjS9_fNS7_10__identityEEEvT0_PT3_T1_NS0_13GridEvenShareISI_EET2_T4_E12temp_storage+64];
	add.f32 	%f273, %f271, %f272;
	ld.shared.f32 	%f274, [_ZZN3cub18CUB_300001_SM_10006detail6reduce18DeviceReduceKernelINS2_10policy_hubIfjN4cuda3std3__44plusIvEEE10Policy1000EPKfjS9_fNS7_10__identityEEEvT0_PT3_T1_NS0_13GridEvenShareISI_EET2_T4_E12temp_storage+68];
	add.f32 	%f275, %f273, %f274;
	ld.shared.f32 	%f276, [_ZZN3cub18CUB_300001_SM_10006detail6reduce18DeviceReduceKernelINS2_10policy_hubIfjN4cuda3std3__44plusIvEEE10Policy1000EPKfjS9_fNS7_10__identityEEEvT0_PT3_T1_NS0_13GridEvenShareISI_EET2_T4_E12temp_storage+72];
	add.f32 	%f277, %f275, %f276;
	ld.shared.f32 	%f278, [_ZZN3cub18CUB_300001_SM_10006detail6reduce18DeviceReduceKernelINS2_10policy_hubIfjN4cuda3std3__44plusIvEEE10Policy1000EPKfjS9_fNS7_10__identityEEEvT0_PT3_T1_NS0_13GridEvenShareISI_EET2_T4_E12temp_storage+76];
	add.f32 	%f530, %f277, %f278;
	bra.uni 	$L__BB19_71;
$L__BB19_51:
	// begin inline asm
	mov.u32 %r196, %laneid;
	// end inline asm
	and.b32  	%r212, %r57, 992;
	add.s32 	%r213, %r212, 32;
	setp.gt.u32 	%p21, %r213, %r56;
	not.b32 	%r214, %r212;
	add.s32 	%r215, %r56, %r214;
	selp.b32 	%r210, %r215, 31, %p21;
	mov.b32 	%r197, 1;
	mov.b32 	%r211, -1;
	// begin inline asm
	{  .reg .f32 r0;  .reg .pred p;  shfl.sync.down.b32 r0|p, %f523, %r197, %r210, %r211;  @p add.f32 r0, r0, %f523;  mov.f32 %f176, r0;}
	// end inline asm
	mov.b32 	%r200, 2;
	// begin inline asm
	{  .reg .f32 r0;  .reg .pred p;  shfl.sync.down.b32 r0|p, %f176, %r200, %r210, %r211;  @p add.f32 r0, r0, %f176;  mov.f32 %f179, r0;}
	// end inline asm
	mov.b32 	%r203, 4;
	// begin inline asm
	{  .reg .f32 r0;  .reg .pred p;  shfl.sync.down.b32 r0|p, %f179, %r203, %r210, %r211;  @p add.f32 r0, r0, %f179;  mov.f32 %f182, r0;}
	// end inline asm
	mov.b32 	%r206, 8;
	// begin inline asm
	{  .reg .f32 r0;  .reg .pred p;  shfl.sync.down.b32 r0|p, %f182, %r206, %r210, %r211;  @p add.f32 r0, r0, %f182;  mov.f32 %f185, r0;}
	// end inline asm
	mov.b32 	%r209, 16;
	// begin inline asm
	{  .reg .f32 r0;  .reg .pred p;  shfl.sync.down.b32 r0|p, %f185, %r209, %r210, %r211;  @p add.f32 r0, r0, %f185;  mov.f32 %f530, r0;}
	// end inline asm
	setp.ne.s32 	%p22, %r196, 0;
	@%p22 bra 	$L__BB19_53;
	shr.u32 	%r216, %r57, 3;
	and.b32  	%r217, %r216, 124;
	mov.u32 	%r218, _ZZN3cub18CUB_300001_SM_10006detail6reduce18DeviceReduceKernelINS2_10policy_hubIfjN4cuda3std3__44plusIvEEE10Policy1000EPKfjS9_fNS7_10__identityEEEvT0_PT3_T1_NS0_13GridEvenShareISI_EET2_T4_E12temp_storage;
	add.s32 	%r219, %r218, %r217;
	st.shared.f32 	[%r219+16], %f530;
$L__BB19_53:
	bar.sync 	0;
	setp.ne.s32 	%p23, %r57, 0;
	@%p23 bra 	$L__BB19_71;
	setp.gt.u32 	%p24, %r56, 32;
	ld.shared.f32 	%f191, [_ZZN3cub18CUB_300001_SM_10006detail6reduce18DeviceReduceKernelINS2_10policy_hubIfjN4cuda3std3__44plusIvEEE10Policy1000EPKfjS9_fNS7_10__identityEEEvT0_PT3_T1_NS0_13GridEvenShareISI_EET2_T4_E12temp_storage+20];
	add.f32 	%f192, %f530, %f191;
	selp.f32 	%f193, %f192, %f530, %p24;
	setp.gt.u32 	%p25, %r56, 64;
	ld.shared.f32 	%f194, [_ZZN3cub18CUB_300001_SM_10006detail6reduce18DeviceReduceKernelINS2_10policy_hubIfjN4cuda3std3__44plusIvEEE10Policy1000EPKfjS9_fNS7_10__identityEEEvT0_PT3_T1_NS0_13GridEvenShareISI_EET2_T4_E12temp_storage+24];
	add.f32 	%f195, %f194, %f193;
	selp.f32 	%f196, %f195, %f193, %p25;
	setp.gt.u32 	%p26, %r56, 96;
	ld.shared.f32 	%f197, [_ZZN3cub18CUB_300001_SM_10006detail6reduce18DeviceReduceKernelINS2_10policy_hubIfjN4cuda3std3__44plusIvEEE10Policy1000EPKfjS9_fNS7_10__identityEEEvT0_PT3_T1_NS0_13GridEvenShareISI_EET2_T4_E12temp_storage+28];
	add.f32 	%f198, %f197, %f196;
	selp.f32 	%f199, %f198, %f196, %p26;
	setp.gt.u32 	%p27, %r56, 128;
	ld.shared.f32 	%f200, [_ZZN3cub18CUB_300001_SM_10006detail6reduce18DeviceReduceKernelINS2_10policy_hubIfjN4cuda3std3__44plusIvEEE10Policy1000EPKfjS9_fNS7_10__identityEEEvT0_PT3_T1_NS0_13GridEvenShareISI_EET2_T4_E12temp_storage+32];
	add.f32 	%f201, %f200, %f199;
	selp.f32 	%f202, %f201, %f199, %p27;
	setp.gt.u32 	%p28, %r56, 160;
	ld.shared.f32 	%f203, [_ZZN3cub18CUB_300001_SM_10006detail6reduce18DeviceReduceKernelINS2_10policy_hubIfjN4cuda3std3__44plusIvEEE10Policy1000EPKfjS9_fNS7_10__identityEEEvT0_PT3_T1_NS0_13GridEvenShareISI_EET2_T4_E12temp_storage+36];
	add.f32 	%f204, %f203, %f202;
	selp.f32 	%f205, %f204, %f202, %p28;
	setp.gt.u32 	%p29, %r56, 192;
	ld.shared.f32 	%f206, [_ZZN3cub18CUB_300001_SM_10006detail6reduce18DeviceReduceKernelINS2_10policy_hubIfjN4cuda3std3__44plusIvEEE10Policy1000EPKfjS9_fNS7_10__identityEEEvT0_PT3_T1_NS0_13GridEvenShareISI_EET2_T4_E12temp_storage+40];
	add.f32 	%f207, %f206, %f205;
	selp.f32 	%f208, %f207, %f205, %p29;
	setp.gt.u32 	%p30, %r56, 224;
	ld.shared.f32 	%f209, [_ZZN3cub18CUB_300001_SM_10006detail6reduce18DeviceReduceKernelINS2_10policy_hubIfjN4cuda3std3__44plusIvEEE10Policy1000EPKfjS9_fNS7_10__identityEEEvT0_PT3_T1_NS0_13GridEvenShareISI_EET2_T4_E12temp_storage+44];
	add.f32 	%f210, %f209, %f208;
	selp.f32 	%f211, %f210, %f208, %p30;
	setp.gt.u32 	%p31, %r56, 256;
	ld.shared.f32 	%f212, [_ZZN3cub18CUB_300001_SM_10006detail6reduce18DeviceReduceKernelINS2_10policy_hubIfjN4cuda3std3__44plusIvEEE10Policy1000EPKfjS9_fNS7_10__identityEEEvT0_PT3_T1_NS0_13GridEvenShareISI_EET2_T4_E12temp_storage+48];
	add.f32 	%f213, %f212, %f211;
	selp.f32 	%f214, %f213, %f211, %p31;
	setp.gt.u32 	%p32, %r56, 288;
	ld.shared.f32 	%f215, [_ZZN3cub18CUB_300001_SM_10006detail6reduce18DeviceReduceKernelINS2_10policy_hubIfjN4cuda3std3__44plusIvEEE10Policy1000EPKfjS9_fNS7_10__identityEEEvT0_PT3_T1_NS0_13GridEvenShareISI_EET2_T4_E12temp_storage+52];
	add.f32 	%f216, %f215, %f214;
	selp.f32 	%f217, %f216, %f214, %p32;
	setp.gt.u32 	%p33, %r56, 320;
	ld.shared.f32 	%f218, [_ZZN3cub18CUB_300001_SM_10006detail6reduce18DeviceReduceKernelINS2_10policy_hubIfjN4cuda3std3__44plusIvEEE10Policy1000EPKfjS9_fNS7_10__identityEEEvT0_PT3_T1_NS0_13GridEvenShareISI_EET2_T4_E12temp_storage+56];
	add.f32 	%f219, %f218, %f217;
	selp.f32 	%f220, %f219, %f217, %p33;
	setp.gt.u32 	%p34, %r56, 352;
	ld.shared.f32 	%f221, [_ZZN3cub18CUB_300001_SM_10006detail6reduce18DeviceReduceKernelINS2_10policy_hubIfjN4cuda3std3__44plusIvEEE10Policy1000EPKfjS9_fNS7_10__identityEEEvT0_PT3_T1_NS0_13GridEvenShareISI_EET2_T4_E12temp_storage+60];
	add.f32 	%f222, %f221, %f220;
	selp.f32 	%f223, %f222, %f220, %p34;
	setp.gt.u32 	%p35, %r56, 384;
	ld.shared.f32 	%f224, [_ZZN3cub18CUB_300001_SM_10006detail6reduce18DeviceReduceKernelINS2_10policy_hubIfjN4cuda3std3__44plusIvEEE10Policy1000EPKfjS9_fNS7_10__identityEEEvT0_PT3_T1_NS0_13GridEvenShareISI_EET2_T4_E12temp_storage+64];
	add.f32 	%f225, %f224, %f223;
	selp.f32 	%f226, %f225, %f223, %p35;
	setp.gt.u32 	%p36, %r56, 416;
	ld.shared.f32 	%f227, [_ZZN3cub18CUB_300001_SM_10006detail6reduce18DeviceReduceKernelINS2_10policy_hubIfjN4cuda3std3__44plusIvEEE10Policy1000EPKfjS9_fNS7_10__identityEEEvT0_PT3_T1_NS0_13GridEvenShareISI_EET2_T4_E12temp_storage+68];
	add.f32 	%f228, %f227, %f226;
	selp.f32 	%f229, %f228, %f226, %p36;
	setp.gt.u32 	%p37, %r56, 448;
	ld.shared.f32 	%f230, [_ZZN3cub18CUB_300001_SM_10006detail6reduce18DeviceReduceKernelINS2_10policy_hubIfjN4cuda3std3__44plusIvEEE10Policy1000EPKfjS9_fNS7_10__identityEEEvT0_PT3_T1_NS0_13GridEvenShareISI_EET2_T4_E12temp_storage+72];
	add.f32 	%f231, %f230, %f229;
	selp.f32 	%f232, %f231, %f229, %p37;
	setp.gt.u32 	%p38, %r56, 480;
	ld.shared.f32 	%f233, [_ZZN3cub18CUB_300001_SM_10006detail6reduce18DeviceReduceKernelINS2_10policy_hubIfjN4cuda3std3__44plusIvEEE10Policy1000EPKfjS9_fNS7_10__identityEEEvT0_PT3_T1_NS0_13GridEvenShareISI_EET2_T4_E12temp_storage+76];
	add.f32 	%f234, %f233, %f232;
	selp.f32 	%f530, %f234, %f232, %p38;
	bra.uni 	$L__BB19_71;
$L__BB19_55:
	mov.u32 	%r76, %tid.x;
	add.s32 	%r121, %r76, %r5;
	mul.wide.u32 	%rd20, %r121, 4;
	add.s64 	%rd4, %rd1, %rd20;
	// begin inline asm
	ld.global.nc.u32 %r105, [%rd4];
	// end inline asm
	mov.b32 	%f52, %r105;
	add.s64 	%rd5, %rd4, 2048;
	// begin inline asm
	ld.global.nc.u32 %r106, [%rd5];
	// end inline asm
	mov.b32 	%f53, %r106;
	add.s64 	%rd6, %rd4, 4096;
	// begin inline asm
	ld.global.nc.u32 %r107, [%rd6];
	// end inline asm
	mov.b32 	%f54, %r107;
	add.s64 	%rd7, %rd4, 6144;
	// begin inline asm
	ld.global.nc.u32 %r108, [%rd7];
	// end inline asm
	mov.b32 	%f55, %r108;
	add.s64 	%rd8, %rd4, 8192;
	// begin inline asm
	ld.global.nc.u32 %r109, [%rd8];
	// end inline asm
	mov.b32 	%f56, %r109;
	add.s64 	%rd9, %rd4, 10240;
	// begin inline asm
	ld.global.nc.u32 %r110, [%rd9];
	// end inline asm
	mov.b32 	%f57, %r110;
	add.s64 	%rd10, %rd4, 12288;
	// begin inline asm
	ld.global.nc.u32 %r111, [%rd10];
	// end inline asm
	mov.b32 	%f58, %r111;
	add.s64 	%rd11, %rd4, 14336;
	// begin inline asm
	ld.global.nc.u32 %r112, [%rd11];
	// end inline asm
	mov.b32 	%f59, %r112;
	add.s64 	%rd12, %rd4, 16384;
	// begin inline asm
	ld.global.nc.u32 %r113, [%rd12];
	// end inline asm
	mov.b32 	%f60, %r113;
	add.s64 	%rd13, %rd4, 18432;
	// begin inline asm
	ld.global.nc.u32 %r114, [%rd13];
	// end inline asm
	mov.b32 	%f61, %r114;
	add.s64 	%rd14, %rd4, 20480;
	// begin inline asm
	ld.global.nc.u32 %r115, [%rd14];
	// end inline asm
	mov.b32 	%f62, %r115;
	add.s64 	%rd15, %rd4, 22528;
	// begin inline asm
	ld.global.nc.u32 %r116, [%rd15];
	// end inline asm
	mov.b32 	%f63, %r116;
	add.s64 	%rd16, %rd4, 24576;
	// begin inline asm
	ld.global.nc.u32 %r117, [%rd16];
	// end inline asm
	mov.b32 	%f64, %r117;
	add.s64 	%rd17, %rd4, 26624;
	// begin inline asm
	ld.global.nc.u32 %r118, [%rd17];
	// end inline asm
	mov.b32 	%f65, %r118;
	add.s64 	%rd18, %rd4, 28672;
	// begin inline asm
	ld.global.nc.u32 %r119, [%rd18];
	// end inline asm
	mov.b32 	%f66, %r119;
	add.s64 	%rd19, %rd4, 30720;
	// begin inline asm
	ld.global.nc.u32 %r120, [%rd19];
	// end inline asm
	mov.b32 	%f67, %r120;
	add.f32 	%f68, %f52, %f53;
	add.f32 	%f69, %f54, %f55;
	add.f32 	%f70, %f56, %f57;
	add.f32 	%f71, %f58, %f59;
	add.f32 	%f72, %f60, %f61;
	add.f32 	%f73, %f62, %f63;
	add.f32 	%f74, %f64, %f65;
	add.f32 	%f75, %f66, %f67;
	add.f32 	%f76, %f68, %f69;
	add.f32 	%f77, %f70, %f71;
	add.f32 	%f78, %f72, %f73;
	add.f32 	%f79, %f74, %f75;
	add.f32 	%f80, %f76, %f77;
	add.f32 	%f81, %f78, %f79;
	add.f32 	%f529, %f80, %f81;
	setp.lt.u32 	%p3, %r56, %r4;
	@%p3 bra 	$L__BB19_67;
	add.s32 	%r77, %r4, %r5;
	add.s32 	%r401, %r77, 512;
	add.s32 	%r400, %r77, %r76;
	mov.b32 	%r402, 0;
$L__BB19_57:
	add.s32 	%r5, %r5, %r4;
	add.s32 	%r123, %r1, -8192;
	setp.gt.u32 	%p4, %r5, %r123;
	@%p4 bra 	$L__BB19_59;
	add.s32 	%r140, %r76, %r5;
	mul.wide.u32 	%rd37, %r140, 4;
	add.s64 	%rd21, %rd1, %rd37;
	// begin inline asm
	ld.global.nc.u32 %r124, [%rd21];
	// end inline asm
	mov.b32 	%f82, %r124;
	add.s64 	%rd22, %rd21, 2048;
	// begin inline asm
	ld.global.nc.u32 %r125, [%rd22];
	// end inline asm
	mov.b32 	%f83, %r125;
	add.s64 	%rd23, %rd21, 4096;
	// begin inline asm
	ld.global.nc.u32 %r126, [%rd23];
	// end inline asm
	mov.b32 	%f84, %r126;
	add.s64 	%rd24, %rd21, 6144;
	// begin inline asm
	ld.global.nc.u32 %r127, [%rd24];
	// end inline asm
	mov.b32 	%f85, %r127;
	add.s64 	%rd25, %rd21, 8192;
	// begin inline asm
	ld.global.nc.u32 %r128, [%rd25];
	// end inline asm
	mov.b32 	%f86, %r128;
	add.s64 	%rd26, %rd21, 10240;
	// begin inline asm
	ld.global.nc.u32 %r129, [%rd26];
	// end inline asm
	mov.b32 	%f87, %r129;
	add.s64 	%rd27, %rd21, 12288;
	// begin inline asm
	ld.global.nc.u32 %r130, [%rd27];
	// end inline asm
	mov.b32 	%f88, %r130;
	add.s64 	%rd28, %rd21, 14336;
	// begin inline asm
	ld.global.nc.u32 %r131, [%rd28];
	// end inline asm
	mov.b32 	%f89, %r131;
	add.s64 	%rd29, %rd21, 16384;
	// begin inline asm
	ld.global.nc.u32 %r132, [%rd29];
	// end inline asm
	mov.b32 	%f90, %r132;
	add.s64 	%rd30, %rd21, 18432;
	// begin inline asm
	ld.global.nc.u32 %r133, [%rd30];
	// end inline asm
	mov.b32 	%f91, %r133;
	add.s64 	%rd31, %rd21, 20480;
	// begin inline asm
	ld.global.nc.u32 %r134, [%rd31];
	// end inline asm
	mov.b32 	%f92, %r134;
	add.s64 	%rd32, %rd21, 22528;
	// begin inline asm
	ld.global.nc.u32 %r135, [%rd32];
	// end inline asm
	mov.b32 	%f93, %r135;
	add.s64 	%rd33, %rd21, 24576;
	// begin inline asm
	ld.global.nc.u32 %r136, [%rd33];
	// end inline asm
	mov.b32 	%f94, %r136;
	add.s64 	%rd34, %rd21, 26624;
	// begin inline asm
	ld.global.nc.u32 %r137, [%rd34];
	// end inline asm
	mov.b32 	%f95, %r137;
	add.s64 	%rd35, %rd21, 28672;
	// begin inline asm
	ld.global.nc.u32 %r138, [%rd35];
	// end inline asm
	mov.b32 	%f96, %r138;
	add.s64 	%rd36, %rd21, 30720;
	// begin inline asm
	ld.global.nc.u32 %r139, [%rd36];
	// end inline asm
	mov.b32 	%f97, %r139;
	add.f32 	%f98, %f529, %f82;
	add.f32 	%f99, %f83, %f84;
	add.f32 	%f100, %f85, %f86;
	add.f32 	%f101, %f87, %f88;
	add.f32 	%f102, %f89, %f90;
	add.f32 	%f103, %f91, %f92;
	add.f32 	%f104, %f93, %f94;
	add.f32 	%f105, %f95, %f96;
	add.f32 	%f106, %f98, %f99;
	add.f32 	%f107, %f100, %f101;
	add.f32 	%f108, %f102, %f103;
	add.f32 	%f109, %f104, %f105;
	add.f32 	%f110, %f106, %f107;
	add.f32 	%f111, %f108, %f109;
	add.f32 	%f112, %f110, %f111;
	add.f32 	%f529, %f112, %f97;
	sub.s32 	%r141, %r1, %r5;
	setp.lt.u32 	%p5, %r141, %r4;
	add.s32 	%r402, %r402, 1;
	add.s32 	%r401, %r401, %r4;
	add.s32 	%r400, %r400, %r4;
	@%p5 bra 	$L__BB19_67;
	bra.uni 	$L__BB19_57;
$L__BB19_59:
	setp.le.u32 	%p6, %r1, %r5;
	@%p6 bra 	$L__BB19_67;
	sub.s32 	%r88, %r1, %r5;
	setp.ge.s32 	%p7, %r76, %r88;
	@%p7 bra 	$L__BB19_67;
	not.b32 	%r142, %r76;
	add.s32 	%r143, %r1, %r142;
	sub.s32 	%r144, %r143, %r77;
	mul.lo.s32 	%r145, %r2, %r402;
	shl.b32 	%r146, %r145, 13;
	sub.s32 	%r89, %r144, %r146;
	shr.u32 	%r147, %r143, 9;
	add.s32 	%r90, %r147, 1;
	and.b32  	%r148, %r143, 1536;
	setp.eq.s32 	%p8, %r148, 1536;
	mov.u32 	%r407, %r76;
	@%p8 bra 	$L__BB19_64;
	and.b32  	%r149, %r90, 3;
	neg.s32 	%r404, %r149;
	mov.u32 	%r407, %r76;
$L__BB19_63:
	.pragma "nounroll";
	mul.wide.u32 	%rd39, %r400, 4;
	add.s64 	%rd38, %rd1, %rd39;
	// begin inline asm
	ld.global.nc.u32 %r150, [%rd38];
	// end inline asm
	mov.b32 	%f114, %r150;
	add.f32 	%f529, %f529, %f114;
	add.s32 	%r407, %r407, 512;
	add.s32 	%r400, %r400, 512;
	add.s32 	%r404, %r404, 1;
	setp.ne.s32 	%p9, %r404, 0;
	@%p9 bra 	$L__BB19_63;
$L__BB19_64:
	setp.lt.u32 	%p10, %r89, 1536;
	@%p10 bra 	$L__BB19_67;
	add.s32 	%r409, %r407, 1024;
	add.s32 	%r408, %r407, %r401;
$L__BB19_66:
	add.s32 	%r155, %r408, -512;
	mul.wide.u32 	%rd44, %r155, 4;
	add.s64 	%rd40, %rd1, %rd44;
	// begin inline asm
	ld.global.nc.u32 %r151, [%rd40];
	// end inline asm
	mov.b32 	%f115, %r151;
	add.f32 	%f116, %f529, %f115;
	mul.wide.u32 	%rd45, %r408, 4;
	add.s64 	%rd41, %rd1, %rd45;
	// begin inline asm
	ld.global.nc.u32 %r152, [%rd41];
	// end inline asm
	mov.b32 	%f117, %r152;
	add.f32 	%f118, %f116, %f117;
	add.s32 	%r156, %r408, 512;
	mul.wide.u32 	%rd46, %r156, 4;
	add.s64 	%rd42, %rd1, %rd46;
	// begin inline asm
	ld.global.nc.u32 %r153, [%rd42];
	// end inline asm
	mov.b32 	%f119, %r153;
	add.f32 	%f120, %f118, %f119;
	add.s32 	%r157, %r408, 1024;
	mul.wide.u32 	%rd47, %r157, 4;
	add.s64 	%rd43, %rd1, %rd47;
	// begin inline asm
	ld.global.nc.u32 %r154, [%rd43];
	// end inline asm
	mov.b32 	%f121, %r154;
	add.f32 	%f529, %f120, %f121;
	add.s32 	%r103, %r409, 2048;
	add.s32 	%r158, %r409, 1024;
	add.s32 	%r408, %r408, 2048;
	setp.lt.s32 	%p11, %r158, %r88;
	mov.u32 	%r409, %r103;
	@%p11 bra 	$L__BB19_66;
$L__BB19_67:
	// begin inline asm
	mov.u32 %r159, %laneid;
	// end inline asm
	mov.b32 	%r160, 1;
	mov.b32 	%r173, 31;
	mov.b32 	%r174, -1;
	// begin inline asm
	{  .reg .f32 r0;  .reg .pred p;  shfl.sync.down.b32 r0|p, %f529, %r160, %r173, %r174;  @p add.f32 r0, r0, %f529;  mov.f32 %f122, r0;}
	// end inline asm
	mov.b32 	%r163, 2;
	// begin inline asm
	{  .reg .f32 r0;  .reg .pred p;  shfl.sync.down.b32 r0|p, %f122, %r163, %r173, %r174;  @p add.f32 r0, r0, %f122;  mov.f32 %f125, r0;}
	// end inline asm
	mov.b32 	%r166, 4;
	// begin inline asm
	{  .reg .f32 r0;  .reg .pred p;  shfl.sync.down.b32 r0|p, %f125, %r166, %r173, %r174;  @p add.f32 r0, r0, %f125;  mov.f32 %f128, r0;}
	// end inline asm
	mov.b32 	%r169, 8;
	// begin inline asm
	{  .reg .f32 r0;  .reg .pred p;  shfl.sync.down.b32 r0|p, %f128, %r169, %r173, %r174;  @p add.f32 r0, r0, %f128;  mov.f32 %f131, r0;}
	// end inline asm
	mov.b32 	%r172, 16;
	// begin inline asm
	{  .reg .f32 r0;  .reg .pred p;  shfl.sync.down.b32 r0|p, %f131, %r172, %r173, %r174;  @p add.f32 r0, r0, %f131;  mov.f32 %f530, r0;}
	// end inline asm
	setp.ne.s32 	%p12, %r159, 0;
	@%p12 bra 	$L__BB19_69;
	shr.u32 	%r175, %r76, 3;
	and.b32  	%r176, %r175, 124;
	mov.u32 	%r177, _ZZN3cub18CUB_300001_SM_10006detail6reduce18DeviceReduceKernelINS2_10policy_hubIfjN4cuda3std3__44plusIvEEE10Policy1000EPKfjS9_fNS7_10__identityEEEvT0_PT3_T1_NS0_13GridEvenShareISI_EET2_T4_E12temp_storage;
	add.s32 	%r178, %r177, %r176;
	st.shared.f32 	[%r178+16], %f530;
$L__BB19_69:
	bar.sync 	0;
	setp.ne.s32 	%p13, %r76, 0;
	@%p13 bra 	$L__BB19_71;
	ld.shared.f32 	%f137, [_ZZN3cub18CUB_300001_SM_10006detail6reduce18DeviceReduceKernelINS2_10policy_hubIfjN4cuda3std3__44plusIvEEE10Policy1000EPKfjS9_fNS7_10__identityEEEvT0_PT3_T1_NS0_13GridEvenShareISI_EET2_T4_E12temp_storage+20];
	add.f32 	%f138, %f530, %f137;
	ld.shared.f32 	%f139, [_ZZN3cub18CUB_300001_SM_10006detail6reduce18DeviceReduceKernelINS2_10policy_hubIfjN4cuda3std3__44plusIvEEE10Policy1000EPKfjS9_fNS7_10__identityEEEvT0_PT3_T1_NS0_13GridEvenShareISI_EET2_T4_E12temp_storage+24];
	add.f32 	%f140, %f138, %f139;
	ld.shared.f32 	%f141, [_ZZN3cub18CUB_300001_SM_10006detail6reduce18DeviceReduceKernelINS2_10policy_hubIfjN4cuda3std3__44plusIvEEE10Policy1000EPKfjS9_fNS7_10__identityEEEvT0_PT3_T1_NS0_13GridEvenShareISI_EET2_T4_E12temp_storage+28];
	add.f32 	%f142, %f140, %f141;
	ld.shared.f32 	%f143, [_ZZN3cub18CUB_300001_SM_10006detail6reduce18DeviceReduceKernelINS2_10policy_hubIfjN4cuda3std3__44plusIvEEE10Policy1000EPKfjS9_fNS7_10__identityEEEvT0_PT3_T1_NS0_13GridEvenShareISI_EET2_T4_E12temp_storage+32];
	add.f32 	%f144, %f142, %f143;
	ld.shared.f32 	%f145, [_ZZN3cub18CUB_300001_SM_10006detail6reduce18DeviceReduceKernelINS2_10policy_hubIfjN4cuda3std3__44plusIvEEE10Policy1000EPKfjS9_fNS7_10__identityEEEvT0_PT3_T1_NS0_13GridEvenShareISI_EET2_T4_E12temp_storage+36];
	add.f32 	%f146, %f144, %f145;
	ld.shared.f32 	%f147, [_ZZN3cub18CUB_300001_SM_10006detail6reduce18DeviceReduceKernelINS2_10policy_hubIfjN4cuda3std3__44plusIvEEE10Policy1000EPKfjS9_fNS7_10__identityEEEvT0_PT3_T1_NS0_13GridEvenShareISI_EET2_T4_E12temp_storage+40];
	add.f32 	%f148, %f146, %f147;
	ld.shared.f32 	%f149, [_ZZN3cub18CUB_300001_SM_10006detail6reduce18DeviceReduceKernelINS2_10policy_hubIfjN4cuda3std3__44plusIvEEE10Policy1000EPKfjS9_fNS7_10__identityEEEvT0_PT3_T1_NS0_13GridEvenShareISI_EET2_T4_E12temp_storage+44];
	add.f32 	%f150, %f148, %f149;
	ld.shared.f32 	%f151, [_ZZN3cub18CUB_300001_SM_10006detail6reduce18DeviceReduceKernelINS2_10policy_hubIfjN4cuda3std3__44plusIvEEE10Policy1000EPKfjS9_fNS7_10__identityEEEvT0_PT3_T1_NS0_13GridEvenShareISI_EET2_T4_E12temp_storage+48];
	add.f32 	%f152, %f150, %f151;
	ld.shared.f32 	%f153, [_ZZN3cub18CUB_300001_SM_10006detail6reduce18DeviceReduceKernelINS2_10policy_hubIfjN4cuda3std3__44plusIvEEE10Policy1000EPKfjS9_fNS7_10__identityEEEvT0_PT3_T1_NS0_13GridEvenShareISI_EET2_T4_E12temp_storage+52];
	add.f32 	%f154, %f152, %f153;
	ld.shared.f32 	%f155, [_ZZN3cub18CUB_300001_SM_10006detail6reduce18DeviceReduceKernelINS2_10policy_hubIfjN4cuda3std3__44plusIvEEE10Policy1000EPKfjS9_fNS7_10__identityEEEvT0_PT3_T1_NS0_13GridEvenShareISI_EET2_T4_E12temp_storage+56];
	add.f32 	%f156, %f154, %f155;
	ld.shared.f32 	%f157, [_ZZN3cub18CUB_300001_SM_10006detail6reduce18DeviceReduceKernelINS2_10policy_hubIfjN4cuda3std3__44plusIvEEE10Policy1000EPKfjS9_fNS7_10__identityEEEvT0_PT3_T1_NS0_13GridEvenShareISI_EET2_T4_E12temp_storage+60];
	add.f32 	%f158, %f156, %f157;
	ld.shared.f32 	%f159, [_ZZN3cub18CUB_300001_SM_10006detail6reduce18DeviceReduceKernelINS2_10policy_hubIfjN4cuda3std3__44plusIvEEE10Policy1000EPKfjS9_fNS7_10__identityEEEvT0_PT3_T1_NS0_13GridEvenShareISI_EET2_T4_E12temp_storage+64];
	add.f32 	%f160, %f158, %f159;
	ld.shared.f32 	%f161, [_ZZN3cub18CUB_300001_SM_10006detail6reduce18DeviceReduceKernelINS2_10policy_hubIfjN4cuda3std3__44plusIvEEE10Policy1000EPKfjS9_fNS7_10__identityEEEvT0_PT3_T1_NS0_13GridEvenShareISI_EET2_T4_E12temp_storage+68];
	add.f32 	%f162, %f160, %f161;
	ld.shared.f32 	%f163, [_ZZN3cub18CUB_300001_SM_10006detail6reduce18DeviceReduceKernelINS2_10policy_hubIfjN4cuda3std3__44plusIvEEE10Policy1000EPKfjS9_fNS7_10__identityEEEvT0_PT3_T1_NS0_13GridEvenShareISI_EET2_T4_E12temp_storage+72];
	add.f32 	%f164, %f162, %f163;
	ld.shared.f32 	%f165, [_ZZN3cub18CUB_300001_SM_10006detail6reduce18DeviceReduceKernelINS2_10policy_hubIfjN4cuda3std3__44plusIvEEE10Policy1000EPKfjS9_fNS7_10__identityEEEvT0_PT3_T1_NS0_13GridEvenShareISI_EET2_T4_E12temp_storage+76];
	add.f32 	%f530, %f164, %f165;
$L__BB19_71:
	mov.u32 	%r375, %tid.x;
	setp.ne.s32 	%p80, %r375, 0;
	@%p80 bra 	$L__BB19_73;
	ld.param.u64 	%rd119, [_ZN3cub18CUB_300001_SM_10006detail6reduce18DeviceReduceKernelINS2_10policy_hubIfjN4cuda3std3__44plusIvEEE10Policy1000EPKfjS9_fNS7_10__identityEEEvT0_PT3_T1_NS0_13GridEvenShareISI_EET2_T4__param_1];
	cvta.to.global.u64 	%rd116, %rd119;
	mul.wide.u32 	%rd117, %r3, 4;
	add.s64 	%rd118, %rd116, %rd117;
	st.global.f32 	[%rd118], %f530;
$L__BB19_73:
	ret;

}
	// .globl	_ZN12ashvardanian18cuda_blocks_kernelEPKfmPf
.visible .entry _ZN12ashvardanian18cuda_blocks_kernelEPKfmPf(
	.param .u64 .ptr .align 1 _ZN12ashvardanian18cuda_blocks_kernelEPKfmPf_param_0,
	.param .u64 _ZN12ashvardanian18cuda_blocks_kernelEPKfmPf_param_1,
	.param .u64 .ptr .align 1 _ZN12ashvardanian18cuda_blocks_kernelEPKfmPf_param_2
)
{
	.reg .pred 	%p<7>;
	.reg .b32 	%r<15>;
	.reg .b32 	%f<13>;
	.reg .b64 	%rd<15>;

	ld.param.u64 	%rd6, [_ZN12ashvardanian18cuda_blocks_kernelEPKfmPf_param_0];
	ld.param.u64 	%rd7, [_ZN12ashvardanian18cuda_blocks_kernelEPKfmPf_param_1];
	ld.param.u64 	%rd8, [_ZN12ashvardanian18cuda_blocks_kernelEPKfmPf_param_2];
	mov.u32 	%r14, %ntid.x;
	mov.u32 	%r2, %tid.x;
	mov.u32 	%r3, %ctaid.x;
	mad.lo.s32 	%r7, %r14, %r3, %r2;
	cvt.u64.u32 	%rd14, %r7;
	setp.le.u64 	%p1, %rd7, %rd14;
	mov.f32 	%f12, 0f00000000;
	@%p1 bra 	$L__BB20_3;
	mov.u32 	%r8, %nctaid.x;
	mul.lo.s32 	%r9, %r14, %r8;
	cvt.u64.u32 	%rd2, %r9;
	cvta.to.global.u64 	%rd3, %rd6;
	mov.f32 	%f12, 0f00000000;
$L__BB20_2:
	shl.b64 	%rd9, %rd14, 2;
	add.s64 	%rd10, %rd3, %rd9;
	ld.global.f32 	%f6, [%rd10];
	add.f32 	%f12, %f12, %f6;
	add.s64 	%rd14, %rd14, %rd2;
	setp.lt.u64 	%p2, %rd14, %rd7;
	@%p2 bra 	$L__BB20_2;
$L__BB20_3:
	shl.b32 	%r10, %r2, 2;
	mov.u32 	%r11, _ZN12ashvardanian6sharedE;
	add.s32 	%r4, %r11, %r10;
	st.shared.f32 	[%r4], %f12;
	bar.sync 	0;
	setp.lt.u32 	%p3, %r14, 2;
	@%p3 bra 	$L__BB20_7;
$L__BB20_4:
	shr.u32 	%r6, %r14, 1;
	setp.ge.u32 	%p4, %r2, %r6;
	@%p4 bra 	$L__BB20_6;
	shl.b32 	%r12, %r6, 2;
	add.s32 	%r13, %r4, %r12;
	ld.shared.f32 	%f7, [%r13];
	ld.shared.f32 	%f8, [%r4];
	add.f32 	%f9, %f7, %f8;
	st.shared.f32 	[%r4], %f9;
$L__BB20_6:
	bar.sync 	0;
	setp.gt.u32 	%p5, %r14, 3;
	mov.u32 	%r14, %r6;
	@%p5 bra 	$L__BB20_4;
$L__BB20_7:
	setp.ne.s32 	%p6, %r2, 0;
	@%p6 bra 	$L__BB20_9;
	ld.shared.f32 	%f10, [_ZN12ashvardanian6sharedE];
	cvta.to.global.u64 	%rd11, %rd8;
	mul.wide.u32 	%rd12, %r3, 4;
	add.s64 	%rd13, %rd11, %rd12;
	st.global.f32 	[%rd13], %f10;
$L__BB20_9:
	ret;

}
	// .globl	_ZN12ashvardanian17cuda_warps_kernelEPKfmPf
.visible .entry _ZN12ashvardanian17cuda_warps_kernelEPKfmPf(
	.param .u64 .ptr .align 1 _ZN12ashvardanian17cuda_warps_kernelEPKfmPf_param_0,
	.param .u64 _ZN12ashvardanian17cuda_warps_kernelEPKfmPf_param_1,
	.param .u64 .ptr .align 1 _ZN12ashvardanian17cuda_warps_kernelEPKfmPf_param_2
)
{
	.reg .pred 	%p<17>;
	.reg .b32 	%r<35>;
	.reg .b32 	%f<33>;
	.reg .b64 	%rd<15>;
	// demoted variable
	.shared .align 4 .b8 _ZZN12ashvardanian17cuda_warps_kernelEPKfmPfE6shared[128];
	ld.param.u64 	%rd6, [_ZN12ashvardanian17cuda_warps_kernelEPKfmPf_param_0];
	ld.param.u64 	%rd7, [_ZN12ashvardanian17cuda_warps_kernelEPKfmPf_param_1];
	ld.param.u64 	%rd8, [_ZN12ashvardanian17cuda_warps_kernelEPKfmPf_param_2];
	mov.u32 	%r1, %ntid.x;
	mov.u32 	%r2, %tid.x;
	mov.u32 	%r3, %ctaid.x;
	mad.lo.s32 	%r5, %r1, %r3, %r2;
	cvt.u64.u32 	%rd14, %r5;
	setp.le.u64 	%p1, %rd7, %rd14;
	mov.f32 	%f31, 0f00000000;
	@%p1 bra 	$L__BB21_3;
	mov.u32 	%r6, %nctaid.x;
	mul.lo.s32 	%r7, %r1, %r6;
	cvt.u64.u32 	%rd2, %r7;
	cvta.to.global.u64 	%rd3, %rd6;
	mov.f32 	%f31, 0f00000000;
$L__BB21_2:
	shl.b64 	%rd9, %rd14, 2;
	add.s64 	%rd10, %rd3, %rd9;
	ld.global.f32 	%f10, [%rd10];
	add.f32 	%f31, %f31, %f10;
	add.s64 	%rd14, %rd14, %rd2;
	setp.lt.u64 	%p2, %rd14, %rd7;
	@%p2 bra 	$L__BB21_2;
$L__BB21_3:
	and.b32  	%r4, %r2, 31;
	mov.b32 	%r8, %f31;
	shfl.sync.down.b32	%r9|%p3, %r8, 16, 31, -1;
	mov.b32 	%f11, %r9;
	add.f32 	%f12, %f31, %f11;
	mov.b32 	%r10, %f12;
	shfl.sync.down.b32	%r11|%p4, %r10, 8, 31, -1;
	mov.b32 	%f13, %r11;
	add.f32 	%f14, %f12, %f13;
	mov.b32 	%r12, %f14;
	shfl.sync.down.b32	%r13|%p5, %r12, 4, 31, -1;
	mov.b32 	%f15, %r13;
	add.f32 	%f16, %f14, %f15;
	mov.b32 	%r14, %f16;
	shfl.sync.down.b32	%r15|%p6, %r14, 2, 31, -1;
	mov.b32 	%f17, %r15;
	add.f32 	%f18, %f16, %f17;
	mov.b32 	%r16, %f18;
	shfl.sync.down.b32	%r17|%p7, %r16, 1, 31, -1;
	mov.b32 	%f19, %r17;
	add.f32 	%f4, %f18, %f19;
	setp.ne.s32 	%p8, %r4, 0;
	@%p8 bra 	$L__BB21_5;
	shr.u32 	%r18, %r2, 3;
	mov.u32 	%r19, _ZZN12ashvardanian17cuda_warps_kernelEPKfmPfE6shared;
	add.s32 	%r20, %r19, %r18;
	st.shared.f32 	[%r20], %f4;
$L__BB21_5:
	bar.sync 	0;
	shr.u32 	%r21, %r1, 5;
	setp.ge.u32 	%p9, %r2, %r21;
	mov.f32 	%f32, 0f00000000;
	@%p9 bra 	$L__BB21_7;
	shl.b32 	%r22, %r4, 2;
	mov.u32 	%r23, _ZZN12ashvardanian17cuda_warps_kernelEPKfmPfE6shared;
	add.s32 	%r24, %r23, %r22;
	ld.shared.f32 	%f32, [%r24];
$L__BB21_7:
	setp.gt.u32 	%p10, %r2, 31;
	@%p10 bra 	$L__BB21_10;
	mov.b32 	%r25, %f32;
	shfl.sync.down.b32	%r26|%p11, %r25, 16, 31, -1;
	mov.b32 	%f21, %r26;
	add.f32 	%f22, %f32, %f21;
	mov.b32 	%r27, %f22;
	shfl.sync.down.b32	%r28|%p12, %r27, 8, 31, -1;
	mov.b32 	%f23, %r28;
	add.f32 	%f24, %f22, %f23;
	mov.b32 	%r29, %f24;
	shfl.sync.down.b32	%r30|%p13, %r29, 4, 31, -1;
	mov.b32 	%f25, %r30;
	add.f32 	%f26, %f24, %f25;
	mov.b32 	%r31, %f26;
	shfl.sync.down.b32	%r32|%p14, %r31, 2, 31, -1;
	mov.b32 	%f27, %r32;
	add.f32 	%f28, %f26, %f27;
	mov.b32 	%r33, %f28;
	shfl.sync.down.b32	%r34|%p15, %r33, 1, 31, -1;
	mov.b32 	%f29, %r34;
	add.f32 	%f7, %f28, %f29;
	setp.ne.s32 	%p16, %r2, 0;
	@%p16 bra 	$L__BB21_10;
	cvta.to.global.u64 	%rd11, %rd8;
	mul.wide.u32 	%rd12, %r3, 4;
	add.s64 	%rd13, %rd11, %rd12;
	st.global.f32 	[%rd13], %f7;
$L__BB21_10:
	ret;

}


// ===== COMPILED SASS (sm_100) =====

	.target	sm_100

	.elftype	@"ET_EXEC"


//--------------------- .note.nv.tkinfo           --------------------------
	.section	.note.nv.tkinfo,"",@"SHT_NOTE"
	.sectionflags	@"SHF_NOTE_NV_TKINFO"
	.tkinfo
        /*0018*/ 	.word	0x00000002
        /*0030*/ 	.string	""
        /*0030*/ 	.string	"ptxas"
        /*0030*/ 	.string	"Cuda compilation tools, release 13.0, V13.0.88"
        /*0030*/ 	.string	"Build cuda_13.0.r13.0/compiler.36424714_0"
        /*0030*/ 	.string	"-arch sm_100 -m 64 "



//--------------------- .note.nv.cuinfo           --------------------------
	.section	.note.nv.cuinfo,"",@"SHT_NOTE"
	.sectionflags	@"SHF_NOTE_NV_CUINFO"
        /*0018*/ 	.short	0x0002
        /*001a*/ 	.short	0x0064
        /*001c*/ 	.short	0x0082
	.zero		2


//--------------------- .nv.info                  --------------------------
	.section	.nv.info,"",@"SHT_CUDA_INFO"
	.align	4


	//----- nvinfo : EIATTR_REGCOUNT
	.align		4
        /*0000*/ 	.byte	0x04, 0x2f
        /*0002*/ 	.short	(.L_46 - .L_45)
	.align		4
.L_45:
        /*0004*/ 	.word	index@(_ZN3cub18CUB_300001_SM_10006detail11EmptyKernelIvEEvv)
        /*0008*/ 	.word	0x00000004


	//----- nvinfo : EIATTR_FRAME_SIZE
	.align		4
.L_46:
        /*000c*/ 	.byte	0x04, 0x11
        /*000e*/ 	.short	(.L_48 - .L_47)
	.align		4
.L_47:
        /*0010*/ 	.word	index@(_ZN3cub18CUB_300001_SM_10006detail11EmptyKernelIvEEvv)
        /*0014*/ 	.word	0x00000000


	//----- nvinfo : EIATTR_REGCOUNT
	.align		4
.L_48:
        /*0018*/ 	.byte	0x04, 0x2f
        /*001a*/ 	.short	(.L_50 - .L_49)
	.align		4
.L_49:
        /*001c*/ 	.word	index@(_ZN3cub18CUB_300001_SM_10006detail8for_each13static_kernelINS2_12policy_hub_t12policy_500_tEmN6thrust24THRUST_300001_SM_1000_NS8cuda_cub20__uninitialized_fill7functorINS7_10device_ptrIfEEfEEEEvT0_T1_)
        /*0020*/ 	.word	0x00000008


	//----- nvinfo : EIATTR_FRAME_SIZE
	.align		4
.L_50:
        /*0024*/ 	.byte	0x04, 0x11
        /*0026*/ 	.short	(.L_52 - .L_51)
	.align		4
.L_51:
        /*0028*/ 	.word	index@(_ZN3cub18CUB_300001_SM_10006detail8for_each13static_kernelINS2_12policy_hub_t12policy_500_tEmN6thrust24THRUST_300001_SM_1000_NS8cuda_cub20__uninitialized_fill7functorINS7_10device_ptrIfEEfEEEEvT0_T1_)
        /*002c*/ 	.word	0x00000000


	//----- nvinfo : EIATTR_REGCOUNT
	.align		4
.L_52:
        /*0030*/ 	.byte	0x04, 0x2f
        /*0032*/ 	.short	(.L_54 - .L_53)
	.align		4
.L_53:
        /*0034*/ 	.word	index@(_ZN3cub18CUB_300001_SM_10006detail8for_each13static_kernelINS2_12policy_hub_t12policy_500_tEmN6thrust24THRUST_300001_SM_1000_NS8cuda_cub20__uninitialized_fill7functorINS7_10device_ptrIcEEcEEEEvT0_T1_)
        /*0038*/ 	.word	0x0000000a


	//----- nvinfo : EIATTR_FRAME_SIZE
	.align		4
.L_54:
        /*003c*/ 	.byte	0x04, 0x11
        /*003e*/ 	.short	(.L_56 - .L_55)
	.align		4
.L_55:
        /*0040*/ 	.word	index@(_ZN3cub18CUB_300001_SM_10006detail8for_each13static_kernelINS2_12policy_hub_t12policy_500_tEmN6thrust24THRUST_300001_SM_1000_NS8cuda_cub20__uninitialized_fill7functorINS7_10device_ptrIcEEcEEEEvT0_T1_)
        /*0044*/ 	.word	0x00000000


	//----- nvinfo : EIATTR_REGCOUNT
	.align		4
.L_56:
        /*0048*/ 	.byte	0x04, 0x2f
        /*004a*/ 	.short	(.L_58 - .L_57)
	.align		4
.L_57:
        /*004c*/ 	.word	index@(_ZN3cub18CUB_300001_SM_10006detail6reduce28DeviceReduceSingleTileKernelINS2_10policy_hubIfjN4cuda3std3__44plusIfEEE10Policy1000EN6thrust24THRUST_300001_SM_1000_NS6detail15normal_iteratorINSD_10device_ptrIKfEEEEPfjS9_ffNS7_10__identityEEEvT0_T1_T2_T3_T4_T6_)
        /*0050*/ 	.word	0x00000020


	//----- nvinfo : EIATTR_FRAME_SIZE
	.align		4
.L_58:
        /*0054*/ 	.byte	0x04, 0x11
        /*0056*/ 	.short	(.L_60 - .L_59)
	.align		4
.L_59:
        /*0058*/ 	.word	index@(_ZN3cub18CUB_300001_SM_10006detail6reduce28DeviceReduceSingleTileKernelINS2_10policy_hubIfjN4cuda3std3__44plusIfEEE10Policy1000EN6thrust24THRUST_300001_SM_1000_NS6detail15normal_iteratorINSD_10device_ptrIKfEEEEPfjS9_ffNS7_10__identityEEEvT0_T1_T2_T3_T4_T6_)
        /*005c*/ 	.word	0x00000000


	//----- nvinfo : EIATTR_REGCOUNT
	.align		4
.L_60:
        /*0060*/ 	.byte	0x04, 0x2f
        /*0062*/ 	.short	(.L_62 - .L_61)
	.align		4
.L_61:
        /*0064*/ 	.word	index@(_ZN3cub18CUB_300001_SM_10006detail6reduce18DeviceReduceKernelINS2_10policy_hubIfjN4cuda3std3__44plusIfEEE10Policy1000EN6thrust24THRUST_300001_SM_1000_NS6detail15normal_iteratorINSD_10device_ptrIKfEEEEjS9_fNS7_10__identityEEEvT0_PT3_T1_NS0_13GridEvenShareISO_EET2_T4_)
        /*0068*/ 	.word	0x00000020


	//----- nvinfo : EIATTR_FRAME_SIZE
	.align		4
.L_62:
        /*006c*/ 	.byte	0x04, 0x11
        /*006e*/ 	.short	(.L_64 - .L_63)
	.align		4
.L_63:
        /*0070*/ 	.word	index@(_ZN3cub18CUB_300001_SM_10006detail6reduce18DeviceReduceKernelINS2_10policy_hubIfjN4cuda3std3__44plusIfEEE10Policy1000EN6thrust24THRUST_300001_SM_1000_NS6detail15normal_iteratorINSD_10device_ptrIKfEEEEjS9_fNS7_10__identityEEEvT0_PT3_T1_NS0_13GridEvenShareISO_EET2_T4_)
        /*0074*/ 	.word	0x00000000


	//----- nvinfo : EIATTR_REGCOUNT
	.align		4
.L_64:
        /*0078*/ 	.byte	0x04, 0x2f
        /*007a*/ 	.short	(.L_66 - .L_65)
	.align		4
.L_65:
        /*007c*/ 	.word	index@(_ZN3cub18CUB_300001_SM_10006detail6reduce28DeviceReduceSingleTileKernelINS2_10policy_hubIfjN4cuda3std3__44plusIfEEE10Policy1000EPfSC_iS9_ffNS7_10__identityEEEvT0_T1_T2_T3_T4_T6_)
        /*0080*/ 	.word	0x0000001e


	//----- nvinfo : EIATTR_FRAME_SIZE
	.align		4
.L_66:
        /*0084*/ 	.byte	0x04, 0x11
        /*0086*/ 	.short	(.L_68 - .L_67)
	.align		4
.L_67:
        /*0088*/ 	.word	index@(_ZN3cub18CUB_300001_SM_10006detail6reduce28DeviceReduceSingleTileKernelINS2_10policy_hubIfjN4cuda3std3__44plusIfEEE10Policy1000EPfSC_iS9_ffNS7_10__identityEEEvT0_T1_T2_T3_T4_T6_)
        /*008c*/ 	.word	0x00000000


	//----- nvinfo : EIATTR_REGCOUNT
	.align		4
.L_68:
        /*0090*/ 	.byte	0x04, 0x2f
        /*0092*/ 	.short	(.L_70 - .L_69)
	.align		4
.L_69:
        /*0094*/ 	.word	index@(_ZN3cub18CUB_300001_SM_10006detail6reduce28DeviceReduceSingleTileKernelINS2_10policy_hubIfyN4cuda3std3__44plusIfEEE10Policy1000EN6thrust24THRUST_300001_SM_1000_NS6detail15normal_iteratorINSD_10device_ptrIKfEEEEPfyS9_ffNS7_10__identityEEEvT0_T1_T2_T3_T4_T6_)
        /*0098*/ 	.word	0x00000020


	//----- nvinfo : EIATTR_FRAME_SIZE
	.align		4
.L_70:
        /*009c*/ 	.byte	0x04, 0x11
        /*009e*/ 	.short	(.L_72 - .L_71)
	.align		4
.L_71:
        /*00a0*/ 	.word	index@(_ZN3cub18CUB_300001_SM_10006detail6reduce28DeviceReduceSingleTileKernelINS2_10policy_hubIfyN4cuda3std3__44plusIfEEE10Policy1000EN6thrust24THRUST_300001_SM_1000_NS6detail15normal_iteratorINSD_10device_ptrIKfEEEEPfyS9_ffNS7_10__identityEEEvT0_T1_T2_T3_T4_T6_)
        /*00a4*/ 	.word	0x00000000


	//----- nvinfo : EIATTR_REGCOUNT
	.align		4
.L_72:
        /*00a8*/ 	.byte	0x04, 0x2f
        /*00aa*/ 	.short	(.L_74 - .L_73)
	.align		4
.L_73:
        /*00ac*/ 	.word	index@(_ZN3cub18CUB_300001_SM_10006detail6reduce18DeviceReduceKernelINS2_10policy_hubIfyN4cuda3std3__44plusIfEEE10Policy1000EN6thrust24THRUST_300001_SM_1000_NS6detail15normal_iteratorINSD_10device_ptrIKfEEEEyS9_fNS7_10__identityEEEvT0_PT3_T1_NS0_13GridEvenShareISO_EET2_T4_)
        /*00b0*/ 	.word	0x0000001e


	//----- nvinfo : EIATTR_FRAME_SIZE
	.align		4
.L_74:
        /*00b4*/ 	.byte	0x04, 0x11
        /*00b6*/ 	.short	(.L_76 - .L_75)
	.align		4
.L_75:
        /*00b8*/ 	.word	index@(_ZN3cub18CUB_300001_SM_10006detail6reduce18DeviceReduceKernelINS2_10policy_hubIfyN4cuda3std3__44plusIfEEE10Policy1000EN6thrust24THRUST_300001_SM_1000_NS6detail15normal_iteratorINSD_10device_ptrIKfEEEEyS9_fNS7_10__identityEEEvT0_PT3_T1_NS0_13GridEvenShareISO_EET2_T4_)
        /*00bc*/ 	.word	0x00000000


	//----- nvinfo : EIATTR_REGCOUNT
	.align		4
.L_76:
        /*00c0*/ 	.byte	0x04, 0x2f
        /*00c2*/ 	.short	(.L_78 - .L_77)
	.align		4
.L_77:
        /*00c4*/ 	.word	index@(_ZN3cub18CUB_300001_SM_10006detail6reduce28DeviceReduceSingleTileKernelINS2_10policy_hubIfyN4cuda3std3__44plusIfEEE10Policy1000EPfSC_iS9_ffNS7_10__identityEEEvT0_T1_T2_T3_T4_T6_)
        /*00c8*/ 	.word	0x0000001e


	//----- nvinfo : EIATTR_FRAME_SIZE
	.align		4
.L_78:
        /*00cc*/ 	.byte	0x04, 0x11
        /*00ce*/ 	.short	(.L_80 - .L_79)
	.align		4
.L_79:
        /*00d0*/ 	.word	index@(_ZN3cub18CUB_300001_SM_10006detail6reduce28DeviceReduceSingleTileKernelINS2_10policy_hubIfyN4cuda3std3__44plusIfEEE10Policy1000EPfSC_iS9_ffNS7_10__identityEEEvT0_T1_T2_T3_T4_T6_)
        /*00d4*/ 	.word	0x00000000


	//----- nvinfo : EIATTR_REGCOUNT
	.align		4
.L_80:
        /*00d8*/ 	.byte	0x04, 0x2f
        /*00da*/ 	.short	(.L_82 - .L_81)
	.align		4
.L_81:
        /*00dc*/ 	.word	index@(_ZN3cub18CUB_300001_SM_10006detail6reduce28DeviceReduceSingleTileKernelINS2_10policy_hubIN12ashvardanian17cuda_thrust_fma_t6pair_tEjNS6_18interleaving_add_tEE10Policy1000EN6thrust24THRUST_300001_SM_1000_NS10device_ptrIKS7_EEPS7_jS8_S7_S7_N4cuda3std3__410__identityEEEvT0_T1_T2_T3_T4_T6_)
        /*00e0*/ 	.word	0x00000030


	//----- nvinfo : EIATTR_FRAME_SIZE
	.align		4
.L_82:
        /*00e4*/ 	.byte	0x04, 0x11
        /*00e6*/ 	.short	(.L_84 - .L_83)
	.align		4
.L_83:
        /*00e8*/ 	.word	index@(_ZN3cub18CUB_300001_SM_10006detail6reduce28DeviceReduceSingleTileKernelINS2_10policy_hubIN12ashvardanian17cuda_thrust_fma_t6pair_tEjNS6_18interleaving_add_tEE10Policy1000EN6thrust24THRUST_300001_SM_1000_NS10device_ptrIKS7_EEPS7_jS8_S7_S7_N4cuda3std3__410__identityEEEvT0_T1_T2_T3_T4_T6_)
        /*00ec*/ 	.word	0x00000000


	//----- nvinfo : EIATTR_REGCOUNT
	.align		4
.L_84:
        /*00f0*/ 	.byte	0x04, 0x2f
        /*00f2*/ 	.short	(.L_86 - .L_85)
	.align		4
.L_85:
        /*00f4*/ 	.word	index@(_ZN3cub18CUB_300001_SM_10006detail6reduce18DeviceReduceKernelINS2_10policy_hubIN12ashvardanian17cuda_thrust_fma_t6pair_tEjNS6_18interleaving_add_tEE10Policy1000EN6thrust24THRUST_300001_SM_1000_NS10device_ptrIKS7_EEjS8_S7_N4cuda3std3__410__identityEEEvT0_PT3_T1_NS0_13GridEvenShareISN_EET2_T4_)
        /*00f8*/ 	.word	0x00000020


	//----- nvinfo : EIATTR_FRAME_SIZE
	.align		4
.L_86:
        /*00fc*/ 	.byte	0x04, 0x11
        /*00fe*/ 	.short	(.L_88 - .L_87)
	.align		4
.L_87:
        /*0100*/ 	.word	index@(_ZN3cub18CUB_300001_SM_10006detail6reduce18DeviceReduceKernelINS2_10policy_hubIN12ashvardanian17cuda_thrust_fma_t6pair_tEjNS6_18interleaving_add_tEE10Policy1000EN6thrust24THRUST_300001_SM_1000_NS10device_ptrIKS7_EEjS8_S7_N4cuda3std3__410__identityEEEvT0_PT3_T1_NS0_13GridEvenShareISN_EET2_T4_)
        /*0104*/ 	.word	0x00000000


	//----- nvinfo : EIATTR_REGCOUNT
	.align		4
.L_88:
        /*0108*/ 	.byte	0x04, 0x2f
        /*010a*/ 	.short	(.L_90 - .L_89)
	.align		4
.L_89:
        /*010c*/ 	.word	index@(_ZN3cub18CUB_300001_SM_10006detail6reduce28DeviceReduceSingleTileKernelINS2_10policy_hubIN12ashvardanian17cuda_thrust_fma_t6pair_tEjNS6_18interleaving_add_tEE10Policy1000EPS7_SB_iS8_S7_S7_N4cuda3std3__410__identityEEEvT0_T1_T2_T3_T4_T6_)
        /*0110*/ 	.word	0x0000002e


	//----- nvinfo : EIATTR_FRAME_SIZE
	.align		4
.L_90:
        /*0114*/ 	.byte	0x04, 0x11
        /*0116*/ 	.short	(.L_92 - .L_91)
	.align		4
.L_91:
        /*0118*/ 	.word	index@(_ZN3cub18CUB_300001_SM_10006detail6reduce28DeviceReduceSingleTileKernelINS2_10policy_hubIN12ashvardanian17cuda_thrust_fma_t6pair_tEjNS6_18interleaving_add_tEE10Policy1000EPS7_SB_iS8_S7_S7_N4cuda3std3__410__identityEEEvT0_T1_T2_T3_T4_T6_)
        /*011c*/ 	.word	0x00000000


	//----- nvinfo : EIATTR_REGCOUNT
	.align		4
.L_92:
        /*0120*/ 	.byte	0x04, 0x2f
        /*0122*/ 	.short	(.L_94 - .L_93)
	.align		4
.L_93:
        /*0124*/ 	.word	index@(_ZN3cub18CUB_300001_SM_10006detail6reduce28DeviceReduceSingleTileKernelINS2_10policy_hubIN12ashvardanian17cuda_thrust_fma_t6pair_tEyNS6_18interleaving_add_tEE10Policy1000EN6thrust24THRUST_300001_SM_1000_NS10device_ptrIKS7_EEPS7_yS8_S7_S7_N4cuda3std3__410__identityEEEvT0_T1_T2_T3_T4_T6_)
        /*0128*/ 	.word	0x0000002e


	//----- nvinfo : EIATTR_FRAME_SIZE
	.align		4
.L_94:
        /*012c*/ 	.byte	0x04, 0x11
        /*012e*/ 	.short	(.L_96 - .L_95)
	.align		4
.L_95:
        /*0130*/ 	.word	index@(_ZN3cub18CUB_300001_SM_10006detail6reduce28DeviceReduceSingleTileKernelINS2_10policy_hubIN12ashvardanian17cuda_thrust_fma_t6pair_tEyNS6_18interleaving_add_tEE10Policy1000EN6thrust24THRUST_300001_SM_1000_NS10device_ptrIKS7_EEPS7_yS8_S7_S7_N4cuda3std3__410__identityEEEvT0_T1_T2_T3_T4_T6_)
        /*0134*/ 	.word	0x00000000


	//----- nvinfo : EIATTR_REGCOUNT
	.align		4
.L_96:
        /*0138*/ 	.byte	0x04, 0x2f
        /*013a*/ 	.short	(.L_98 - .L_97)
	.align		4
.L_97:
        /*013c*/ 	.word	index@(_ZN3cub18CUB_300001_SM_10006detail6reduce18DeviceReduceKernelINS2_10policy_hubIN12ashvardanian17cuda_thrust_fma_t6pair_tEyNS6_18interleaving_add_tEE10Policy1000EN6thrust24THRUST_300001_SM_1000_NS10device_ptrIKS7_EEyS8_S7_N4cuda3std3__410__identityEEEvT0_PT3_T1_NS0_13GridEvenShareISN_EET2_T4_)
        /*0140*/ 	.word	0x0000001f


	//----- nvinfo : EIATTR_FRAME_SIZE
	.align		4
.L_98:
        /*0144*/ 	.byte	0x04, 0x11
        /*0146*/ 	.short	(.L_100 - .L_99)
	.align		4
.L_99:
        /*0148*/ 	.word	index@(_ZN3cub18CUB_300001_SM_10006detail6reduce18DeviceReduceKernelINS2_10policy_hubIN12ashvardanian17cuda_thrust_fma_t6pair_tEyNS6_18interleaving_add_tEE10Policy1000EN6thrust24THRUST_300001_SM_1000_NS10device_ptrIKS7_EEyS8_S7_N4cuda3std3__410__identityEEEvT0_PT3_T1_NS0_13GridEvenShareISN_EET2_T4_)
        /*014c*/ 	.word	0x00000000


	//----- nvinfo : EIATTR_REGCOUNT
	.align		4
.L_100:
        /*0150*/ 	.byte	0x04, 0x2f
        /*0152*/ 	.short	(.L_102 - .L_101)
	.align		4
.L_101:
        /*0154*/ 	.word	index@(_ZN3cub18CUB_300001_SM_10006detail6reduce28DeviceReduceSingleTileKernelINS2_10policy_hubIN12ashvardanian17cuda_thrust_fma_t6pair_tEyNS6_18interleaving_add_tEE10Policy1000EPS7_SB_iS8_S7_S7_N4cuda3std3__410__identityEEEvT0_T1_T2_T3_T4_T6_)
        /*0158*/ 	.word	0x0000002e


	//----- nvinfo : EIATTR_FRAME_SIZE
	.align		4
.L_102:
        /*015c*/ 	.byte	0x04, 0x11
        /*015e*/ 	.short	(.L_104 - .L_103)
	.align		4
.L_103:
        /*0160*/ 	.word	index@(_ZN3cub18CUB_300001_SM_10006detail6reduce28DeviceReduceSingleTileKernelINS2_10policy_hubIN12ashvardanian17cuda_thrust_fma_t6pair_tEyNS6_18interleaving_add_tEE10Policy1000EPS7_SB_iS8_S7_S7_N4cuda3std3__410__identityEEEvT0_T1_T2_T3_T4_T6_)
        /*0164*/ 	.word	0x00000000


	//----- nvinfo : EIATTR_REGCOUNT
	.align		4
.L_104:
        /*0168*/ 	.byte	0x04, 0x2f
        /*016a*/ 	.short	(.L_106 - .L_105)
	.align		4
.L_105:
        /*016c*/ 	.word	index@(_ZN3cub18CUB_300001_SM_10006detail6reduce28DeviceReduceSingleTileKernelINS2_10policy_hubIfjN4cuda3std3__44plusIvEEE10Policy1000EPfSC_jS9_ffNS7_10__identityEEEvT0_T1_T2_T3_T4_T6_)
        /*0170*/ 	.word	0x00000020


	//----- nvinfo : EIATTR_FRAME_SIZE
	.align		4
.L_106:
        /*0174*/ 	.byte	0x04, 0x11
        /*0176*/ 	.short	(.L_108 - .L_107)
	.align		4
.L_107:
        /*0178*/ 	.word	index@(_ZN3cub18CUB_300001_SM_10006detail6reduce28DeviceReduceSingleTileKernelINS2_10policy_hubIfjN4cuda3std3__44plusIvEEE10Policy1000EPfSC_jS9_ffNS7_10__identityEEEvT0_T1_T2_T3_T4_T6_)
        /*017c*/ 	.word	0x00000000


	//----- nvinfo : EIATTR_REGCOUNT
	.align		4
.L_108:
        /*0180*/ 	.byte	0x04, 0x2f
        /*0182*/ 	.short	(.L_110 - .L_109)
	.align		4
.L_109:
        /*0184*/ 	.word	index@(_ZN3cub18CUB_300001_SM_10006detail6reduce18DeviceReduceKernelINS2_10policy_hubIfjN4cuda3std3__44plusIvEEE10Policy1000EPfjS9_fNS7_10__identityEEEvT0_PT3_T1_NS0_13GridEvenShareISH_EET2_T4_)
        /*0188*/ 	.word	0x0000001e


	//----- nvinfo : EIATTR_FRAME_SIZE
	.align		4
.L_110:
        /*018c*/ 	.byte	0x04, 0x11
        /*018e*/ 	.short	(.L_112 - .L_111)
	.align		4
.L_111:
        /*0190*/ 	.word	index@(_ZN3cub18CUB_300001_SM_10006detail6reduce18DeviceReduceKernelINS2_10policy_hubIfjN4cuda3std3__44plusIvEEE10Policy1000EPfjS9_fNS7_10__identityEEEvT0_PT3_T1_NS0_13GridEvenShareISH_EET2_T4_)
        /*0194*/ 	.word	0x00000000


	//----- nvinfo : EIATTR_REGCOUNT
	.align		4
.L_112:
        /*0198*/ 	.byte	0x04, 0x2f
        /*019a*/ 	.short	(.L_114 - .L_113)
	.align		4
.L_113:
        /*019c*/ 	.word	index@(_ZN3cub18CUB_300001_SM_10006detail6reduce28DeviceReduceSingleTileKernelINS2_10policy_hubIfjN4cuda3std3__44plusIvEEE10Policy1000EPfSC_iS9_ffNS7_10__identityEEEvT0_T1_T2_T3_T4_T6_)
        /*01a0*/ 	.word	0x0000001e


	//----- nvinfo : EIATTR_FRAME_SIZE
	.align		4
.L_114:
        /*01a4*/ 	.byte	0x04, 0x11
        /*01a6*/ 	.short	(.L_116 - .L_115)
	.align		4
.L_115:
        /*01a8*/ 	.word	index@(_ZN3cub18CUB_300001_SM_10006detail6reduce28DeviceReduceSingleTileKernelINS2_10policy_hubIfjN4cuda3std3__44plusIvEEE10Policy1000EPfSC_iS9_ffNS7_10__identityEEEvT0_T1_T2_T3_T4_T6_)
        /*01ac*/ 	.word	0x00000000


	//----- nvinfo : EIATTR_REGCOUNT
	.align		4
.L_116:
        /*01b0*/ 	.byte	0x04, 0x2f
        /*01b2*/ 	.short	(.L_118 - .L_117)
	.align		4
.L_117:
        /*01b4*/ 	.word	index@(_ZN3cub18CUB_300001_SM_10006detail6reduce28DeviceReduceSingleTileKernelINS2_10policy_hubIfjN4cuda3std3__44plusIvEEE10Policy1000EPKfPfjS9_ffNS7_10__identityEEEvT0_T1_T2_T3_T4_T6_)
        /*01b8*/ 	.word	0x00000020


	//----- nvinfo : EIATTR_FRAME_SIZE
	.align		4
.L_118:
        /*01bc*/ 	.byte	0x04, 0x11
        /*01be*/ 	.short	(.L_120 - .L_119)
	.align		4
.L_119:
        /*01c0*/ 	.word	index@(_ZN3cub18CUB_300001_SM_10006detail6reduce28DeviceReduceSingleTileKernelINS2_10policy_hubIfjN4cuda3std3__44plusIvEEE10Policy1000EPKfPfjS9_ffNS7_10__identityEEEvT0_T1_T2_T3_T4_T6_)
        /*01c4*/ 	.word	0x00000000


	//----- nvinfo : EIATTR_REGCOUNT
	.align		4
.L_120:
        /*01c8*/ 	.byte	0x04, 0x2f
        /*01ca*/ 	.short	(.L_122 - .L_121)
	.align		4
.L_121:
        /*01cc*/ 	.word	index@(_ZN3cub18CUB_300001_SM_10006detail6reduce18DeviceReduceKernelINS2_10policy_hubIfjN4cuda3std3__44plusIvEEE10Policy1000EPKfjS9_fNS7_10__identityEEEvT0_PT3_T1_NS0_13GridEvenShareISI_EET2_T4_)
        /*01d0*/ 	.word	0x0000001e


	//----- nvinfo : EIATTR_FRAME_SIZE
	.align		4
.L_122:
        /*01d4*/ 	.byte	0x04, 0x11
        /*01d6*/ 	.short	(.L_124 - .L_123)
	.align		4
.L_123:
        /*01d8*/ 	.word	index@(_ZN3cub18CUB_300001_SM_10006detail6reduce18DeviceReduceKernelINS2_10policy_hubIfjN4cuda3std3__44plusIvEEE10Policy1000EPKfjS9_fNS7_10__identityEEEvT0_PT3_T1_NS0_13GridEvenShareISI_EET2_T4_)
        /*01dc*/ 	.word	0x00000000


	//----- nvinfo : EIATTR_REGCOUNT
	.align		4
.L_124:
        /*01e0*/ 	.byte	0x04, 0x2f
        /*01e2*/ 	.short	(.L_126 - .L_125)
	.align		4
.L_125:
        /*01e4*/ 	.word	index@(_ZN12ashvardanian18cuda_blocks_kernelEPKfmPf)
        /*01e8*/ 	.word	0x0000000e


	//----- nvinfo : EIATTR_FRAME_SIZE
	.align		4
.L_126:
        /*01ec*/ 	.byte	0x04, 0x11
        /*01ee*/ 	.short	(.L_128 - .L_127)
	.align		4
.L_127:
        /*01f0*/ 	.word	index@(_ZN12ashvardanian18cuda_blocks_kernelEPKfmPf)
        /*01f4*/ 	.word	0x00000000


	//----- nvinfo : EIATTR_REGCOUNT
	.align		4
.L_128:
        /*01f8*/ 	.byte	0x04, 0x2f
        /*01fa*/ 	.short	(.L_130 - .L_129)
	.align		4
.L_129:
        /*01fc*/ 	.word	index@(_ZN12ashvardanian17cuda_warps_kernelEPKfmPf)
        /*0200*/ 	.word	0x0000000e


	//----- nvinfo : EIATTR_FRAME_SIZE
	.align		4
.L_130:
        /*0204*/ 	.byte	0x04, 0x11
        /*0206*/ 	.short	(.L_132 - .L_131)
	.align		4
.L_131:
        /*0208*/ 	.word	index@(_ZN12ashvardanian17cuda_warps_kernelEPKfmPf)
        /*020c*/ 	.word	0x00000000


	//----- nvinfo : EIATTR_MIN_STACK_SIZE
	.align		4
.L_132:
        /*0210*/ 	.byte	0x04, 0x12
        /*0212*/ 	.short	(.L_134 - .L_133)
	.align		4
.L_133:
        /*0214*/ 	.word	index@(_ZN12ashvardanian17cuda_warps_kernelEPKfmPf)
        /*0218*/ 	.word	0x00000000


	//----- nvinfo : EIATTR_MIN_STACK_SIZE
	.align		4
.L_134:
        /*021c*/ 	.byte	0x04, 0x12
        /*021e*/ 	.short	(.L_136 - .L_135)
	.align		4
.L_135:
        /*0220*/ 	.word	index@(_ZN12ashvardanian18cuda_blocks_kernelEPKfmPf)
        /*0224*/ 	.word	0x00000000


	//----- nvinfo : EIATTR_MIN_STACK_SIZE
	.align		4
.L_136:
        /*0228*/ 	.byte	0x04, 0x12
        /*022a*/ 	.short	(.L_138 - .L_137)
	.align		4
.L_137:
        /*022c*/ 	.word	index@(_ZN3cub18CUB_300001_SM_10006detail6reduce18DeviceReduceKernelINS2_10policy_hubIfjN4cuda3std3__44plusIvEEE10Policy1000EPKfjS9_fNS7_10__identityEEEvT0_PT3_T1_NS0_13GridEvenShareISI_EET2_T4_)
        /*0230*/ 	.word	0x00000000


	//----- nvinfo : EIATTR_MIN_STACK_SIZE
	.align		4
.L_138:
        /*0234*/ 	.byte	0x04, 0x12
        /*0236*/ 	.short	(.L_140 - .L_139)
	.align		4
.L_139:
        /*0238*/ 	.word	index@(_ZN3cub18CUB_300001_SM_10006detail6reduce28DeviceReduceSingleTileKernelINS2_10policy_hubIfjN4cuda3std3__44plusIvEEE10Policy1000EPKfPfjS9_ffNS7_10__identityEEEvT0_T1_T2_T3_T4_T6_)
        /*023c*/ 	.word	0x00000000


	//----- nvinfo : EIATTR_MIN_STACK_SIZE
	.align		4
.L_140:
        /*0240*/ 	.byte	0x04, 0x12
        /*0242*/ 	.short	(.L_142 - .L_141)
	.align		4
.L_141:
        /*0244*/ 	.word	index@(_ZN3cub18CUB_300001_SM_10006detail6reduce28DeviceReduceSingleTileKernelINS2_10policy_hubIfjN4cuda3std3__44plusIvEEE10Policy1000EPfSC_iS9_ffNS7_10__identityEEEvT0_T1_T2_T3_T4_T6_)
        /*0248*/ 	.word	0x00000000


	//----- nvinfo : EIATTR_MIN_STACK_SIZE
	.align		4
.L_142:
        /*024c*/ 	.byte	0x04, 0x12
        /*024e*/ 	.short	(.L_144 - .L_143)
	.align		4
.L_143:
        /*0250*/ 	.word	index@(_ZN3cub18CUB_300001_SM_10006detail6reduce18DeviceReduceKernelINS2_10policy_hubIfjN4cuda3std3__44plusIvEEE10Policy1000EPfjS9_fNS7_10__identityEEEvT0_PT3_T1_NS0_13GridEvenShareISH_EET2_T4_)
        /*0254*/ 	.word	0x00000000


	//----- nvinfo : EIATTR_MIN_STACK_SIZE
	.align		4
.L_144:
        /*0258*/ 	.byte	0x04, 0x12
        /*025a*/ 	.short	(.L_146 - .L_145)
	.align		4
.L_145:
        /*025c*/ 	.word	index@(_ZN3cub18CUB_300001_SM_10006detail6reduce28DeviceReduceSingleTileKernelINS2_10policy_hubIfjN4cuda3std3__44plusIvEEE10Policy1000EPfSC_jS9_ffNS7_10__identityEEEvT0_T1_T2_T3_T4_T6_)
        /*0260*/ 	.word	0x00000000


	//----- nvinfo : EIATTR_MIN_STACK_SIZE
	.align		4
.L_146:
        /*0264*/ 	.byte	0x04, 0x12
        /*0266*/ 	.short	(.L_148 - .L_147)
	.align		4
.L_147:
        /*0268*/ 	.word	index@(_ZN3cub18CUB_300001_SM_10006detail6reduce28DeviceReduceSingleTileKernelINS2_10policy_hubIN12ashvardanian17cuda_thrust_fma_t6pair_tEyNS6_18interleaving_add_tEE10Policy1000EPS7_SB_iS8_S7_S7_N4cuda3std3__410__identityEEEvT0_T1_T2_T3_T4_T6_)
        /*026c*/ 	.word	0x00000000


	//----- nvinfo : EIATTR_MIN_STACK_SIZE
	.align		4
.L_148:
        /*0270*/ 	.byte	0x04, 0x12
        /*0272*/ 	.short	(.L_150 - .L_149)
	.align		4
.L_149:
        /*0274*/ 	.word	index@(_ZN3cub18CUB_300001_SM_10006detail6reduce18DeviceReduceKernelINS2_10policy_hubIN12ashvardanian17cuda_thrust_fma_t6pair_tEyNS6_18interleaving_add_tEE10Policy1000EN6thrust24THRUST_300001_SM_1000_NS10device_ptrIKS7_EEyS8_S7_N4cuda3std3__410__identityEEEvT0_PT3_T1_NS0_13GridEvenShareISN_EET2_T4_)
        /*0278*/ 	.word	0x00000000


	//----- nvinfo : EIATTR_MIN_STACK_SIZE
	.align		4
.L_150:
        /*027c*/ 	.byte	0x04, 0x12
        /*027e*/ 	.short	(.L_152 - .L_151)
	.align		4
.L_151:
        /*0280*/ 	.word	index@(_ZN3cub18CUB_300001_SM_10006detail6reduce28DeviceReduceSingleTileKernelINS2_10policy_hubIN12ashvardanian17cuda_thrust_fma_t6pair_tEyNS6_18interleaving_add_tEE10Policy1000EN6thrust24THRUST_300001_SM_1000_NS10device_ptrIKS7_EEPS7_yS8_S7_S7_N4cuda3std3__410__identityEEEvT0_T1_T2_T3_T4_T6_)
        /*0284*/ 	.word	0x00000000


	//----- nvinfo : EIATTR_MIN_STACK_SIZE
	.align		4
.L_152:
        /*0288*/ 	.byte	0x04, 0x12
        /*028a*/ 	.short	(.L_154 - .L_153)
	.align		4
.L_153:
        /*028c*/ 	.word	index@(_ZN3cub18CUB_300001_SM_10006detail6reduce28DeviceReduceSingleTileKernelINS2_10policy_hubIN12ashvardanian17cuda_thrust_fma_t6pair_tEjNS6_18interleaving_add_tEE10Policy1000EPS7_SB_iS8_S7_S7_N4cuda3std3__410__identityEEEvT0_T1_T2_T3_T4_T6_)
        /*0290*/ 	.word	0x00000000


	//----- nvinfo : EIATTR_MIN_STACK_SIZE
	.align		4
.L_154:
        /*0294*/ 	.byte	0x04, 0x12
        /*0296*/ 	.short	(.L_156 - .L_155)
	.align		4
.L_155:
        /*0298*/ 	.word	index@(_ZN3cub18CUB_300001_SM_10006detail6reduce18DeviceReduceKernelINS2_10policy_hubIN12ashvardanian17cuda_thrust_fma_t6pair_tEjNS6_18interleaving_add_tEE10Policy1000EN6thrust24THRUST_300001_SM_1000_NS10device_ptrIKS7_EEjS8_S7_N4cuda3std3__410__identityEEEvT0_PT3_T1_NS0_13GridEvenShareISN_EET2_T4_)
        /*029c*/ 	.word	0x00000000


	//----- nvinfo : EIATTR_MIN_STACK_SIZE
	.align		4
.L_156:
        /*02a0*/ 	.byte	0x04, 0x12
        /*02a2*/ 	.short	(.L_158 - .L_157)
	.align		4
.L_157:
        /*02a4*/ 	.word	index@(_ZN3cub18CUB_300001_SM_10006detail6reduce28DeviceReduceSingleTileKernelINS2_10policy_hubIN12ashvardanian17cuda_thrust_fma_t6pair_tEjNS6_18interleaving_add_tEE10Policy1000EN6thrust24THRUST_300001_SM_1000_NS10device_ptrIKS7_EEPS7_jS8_S7_S7_N4cuda3std3__410__identityEEEvT0_T1_T2_T3_T4_T6_)
        /*02a8*/ 	.word	0x00000000


	//----- nvinfo : EIATTR_MIN_STACK_SIZE
	.align		4
.L_158:
        /*02ac*/ 	.byte	0x04, 0x12
        /*02ae*/ 	.short	(.L_160 - .L_159)
	.align		4
.L_159:
        /*02b0*/ 	.word	index@(_ZN3cub18CUB_300001_SM_10006detail6reduce28DeviceReduceSingleTileKernelINS2_10policy_hubIfyN4cuda3std3__44plusIfEEE10Policy1000EPfSC_iS9_ffNS7_10__identityEEEvT0_T1_T2_T3_T4_T6_)
        /*02b4*/ 	.word	0x00000000


	//----- nvinfo : EIATTR_MIN_STACK_SIZE
	.align		4
.L_160:
        /*02b8*/ 	.byte	0x04, 0x12
        /*02ba*/ 	.short	(.L_162 - .L_161)
	.align		4
.L_161:
        /*02bc*/ 	.word	index@(_ZN3cub18CUB_300001_SM_10006detail6reduce18DeviceReduceKernelINS2_10policy_hubIfyN4cuda3std3__44plusIfEEE10Policy1000EN6thrust24THRUST_300001_SM_1000_NS6detail15normal_iteratorINSD_10device_ptrIKfEEEEyS9_fNS7_10__identityEEEvT0_PT3_T1_NS0_13GridEvenShareISO_EET2_T4_)
        /*02c0*/ 	.word	0x00000000


	//----- nvinfo : EIATTR_MIN_STACK_SIZE
	.align		4
.L_162:
        /*02c4*/ 	.byte	0x04, 0x12
        /*02c6*/ 	.short	(.L_164 - .L_163)
	.align		4
.L_163:
        /*02c8*/ 	.word	index@(_ZN3cub18CUB_300001_SM_10006detail6reduce28DeviceReduceSingleTileKernelINS2_10policy_hubIfyN4cuda3std3__44plusIfEEE10Policy1000EN6thrust24THRUST_300001_SM_1000_NS6detail15normal_iteratorINSD_10device_ptrIKfEEEEPfyS9_ffNS7_10__identityEEEvT0_T1_T2_T3_T4_T6_)
        /*02cc*/ 	.word	0x00000000


	//----- nvinfo : EIATTR_MIN_STACK_SIZE
	.align		4
.L_164:
        /*02d0*/ 	.byte	0x04, 0x12
        /*02d2*/ 	.short	(.L_166 - .L_165)
	.align		4
.L_165:
        /*02d4*/ 	.word	index@(_ZN3cub18CUB_300001_SM_10006detail6reduce28DeviceReduceSingleTileKernelINS2_10policy_hubIfjN4cuda3std3__44plusIfEEE10Policy1000EPfSC_iS9_ffNS7_10__identityEEEvT0_T1_T2_T3_T4_T6_)
        /*02d8*/ 	.word	0x00000000


	//----- nvinfo : EIATTR_MIN_STACK_SIZE
	.align		4
.L_166:
        /*02dc*/ 	.byte	0x04, 0x12
        /*02de*/ 	.short	(.L_168 - .L_167)
	.align		4
.L_167:
        /*02e0*/ 	.word	index@(_ZN3cub18CUB_300001_SM_10006detail6reduce18DeviceReduceKernelINS2_10policy_hubIfjN4cuda3std3__44plusIfEEE10Policy1000EN6thrust24THRUST_300001_SM_1000_NS6detail15normal_iteratorINSD_10device_ptrIKfEEEEjS9_fNS7_10__identityEEEvT0_PT3_T1_NS0_13GridEvenShareISO_EET2_T4_)
        /*02e4*/ 	.word	0x00000000


	//----- nvinfo : EIATTR_MIN_STACK_SIZE
	.align		4
.L_168:
        /*02e8*/ 	.byte	0x04, 0x12
        /*02ea*/ 	.short	(.L_170 - .L_169)
	.align		4
.L_169:
        /*02ec*/ 	.word	index@(_ZN3cub18CUB_300001_SM_10006detail6reduce28DeviceReduceSingleTileKernelINS2_10policy_hubIfjN4cuda3std3__44plusIfEEE10Policy1000EN6thrust24THRUST_300001_SM_1000_NS6detail15normal_iteratorINSD_10device_ptrIKfEEEEPfjS9_ffNS7_10__identityEEEvT0_T1_T2_T3_T4_T6_)
        /*02f0*/ 	.word	0x00000000


	//----- nvinfo : EIATTR_MIN_STACK_SIZE
	.align		4
.L_170:
        /*02f4*/ 	.byte	0x04, 0x12
        /*02f6*/ 	.short	(.L_172 - .L_171)
	.align		4
.L_171:
        /*02f8*/ 	.word	index@(_ZN3cub18CUB_300001_SM_10006detail8for_each13static_kernelINS2_12policy_hub_t12policy_500_tEmN6thrust24THRUST_300001_SM_1000_NS8cuda_cub20__uninitialized_fill7functorINS7_10device_ptrIcEEcEEEEvT0_T1_)
        /*02fc*/ 	.word	0x00000000


	//----- nvinfo : EIATTR_MIN_STACK_SIZE
	.align		4
.L_172:
        /*0300*/ 	.byte	0x04, 0x12
        /*0302*/ 	.short	(.L_174 - .L_173)
	.align		4
.L_173:
        /*0304*/ 	.word	index@(_ZN3cub18CUB_300001_SM_10006detail8for_each13static_kernelINS2_12policy_hub_t12policy_500_tEmN6thrust24THRUST_300001_SM_1000_NS8cuda_cub20__uninitialized_fill7functorINS7_10device_ptrIfEEfEEEEvT0_T1_)
        /*0308*/ 	.word	0x00000000


	//----- nvinfo : EIATTR_MIN_STACK_SIZE
	.align		4
.L_174:
        /*030c*/ 	.byte	0x04, 0x12
        /*030e*/ 	.short	(.L_176 - .L_175)
	.align		4
.L_175:
        /*0310*/ 	.word	index@(_ZN3cub18CUB_300001_SM_10006detail11EmptyKernelIvEEvv)
        /*0314*/ 	.word	0x00000000
.L_176:


//--------------------- .nv.compat                --------------------------
	.section	.nv.compat,"",@"SHT_CUDA_COMPAT_INFO"
	.align	4
        /*0000*/ 	.byte	0x02, 0x09, 0x00, 0x00, 0x02, 0x02, 0x01, 0x00, 0x02, 0x05, 0x05, 0x00, 0x03, 0x07, 0x01, 0x01
        /*0010*/ 	.byte	0x02, 0x03, 0x00, 0x00, 0x02, 0x06, 0x01, 0x00, 0x04, 0x0b, 0x08, 0x00, 0x09, 0x00, 0x00, 0x00
        /*0020*/ 	.byte	0x00, 0x00, 0x00, 0x00


//--------------------- .nv.info._ZN12ashvardanian17cuda_warps_kernelEPKfmPf --------------------------
	.section	.nv.info._ZN12ashvardanian17cuda_warps_kernelEPKfmPf,"",@"SHT_CUDA_INFO"
	.sectionflags	@""
	.align	4


	//----- nvinfo : EIATTR_CUDA_API_VERSION
	.align		4
        /*0000*/ 	.byte	0x04, 0x37
        /*0002*/ 	.short	(.L_178 - .L_177)
.L_177:
        /*0004*/ 	.word	0x00000082


	//----- nvinfo : EIATTR_KPARAM_INFO
	.align		4
.L_178:
        /*0008*/ 	.byte	0x04, 0x17
        /*000a*/ 	.short	(.L_180 - .L_179)
.L_179:
        /*000c*/ 	.word	0x00000000
        /*0010*/ 	.short	0x0002
        /*0012*/ 	.short	0x0010
        /*0014*/ 	.byte	0x00, 0xf5, 0x21, 0x00


	//----- nvinfo : EIATTR_KPARAM_INFO
	.align		4
.L_180:
        /*0018*/ 	.byte	0x04, 0x17
        /*001a*/ 	.short	(.L_182 - .L_181)
.L_181:
        /*001c*/ 	.word	0x00000000
        /*0020*/ 	.short	0x0001
        /*0022*/ 	.short	0x0008
        /*0024*/ 	.byte	0x00, 0xf0, 0x21, 0x00


	//----- nvinfo : EIATTR_KPARAM_INFO
	.align		4
.L_182:
        /*0028*/ 	.byte	0x04, 0x17
        /*002a*/ 	.short	(.L_184 - .L_183)
.L_183:
        /*002c*/ 	.word	0x00000000
        /*0030*/ 	.short	0x0000
        /*0032*/ 	.short	0x0000
        /*0034*/ 	.byte	0x00, 0xf5, 0x21, 0x00


	//----- nvinfo : EIATTR_SPARSE_MMA_MASK
	.align		4
.L_184:
        /*0038*/ 	.byte	0x03, 0x50
        /*003a*/ 	.short	0x0000


	//----- nvinfo : EIATTR_MAXREG_COUNT
	.align		4
        /*003c*/ 	.byte	0x03, 0x1b
        /*003e*/ 	.short	0x00ff


	//----- nvinfo : EIATTR_NUM_BARRIERS
	.align		4
        /*0040*/ 	.byte	0x02, 0x4c
        /*0042*/ 	.byte	0x01
	.zero		1


	//----- nvinfo : EIATTR_MERCURY_ISA_VERSION
	.align		4
        /*0044*/ 	.byte	0x03, 0x5f
        /*0046*/ 	.short	0x0101


	//----- nvinfo : EIATTR_COOP_GROUP_MASK_REGIDS
	.align		4
        /*0048*/ 	.byte	0x04, 0x29
        /*004a*/ 	.short	(.L_186 - .L_185)


	//   ....[0]....
.L_185:
        /*004c*/ 	.word	0xffffffff


	//   ....[1]....
        /*0050*/ 	.word	0xffffffff


	//   ....[2]....
        /*0054*/ 	.word	0xffffffff


	//   ....[3]....
        /*0058*/ 	.word	0xffffffff


	//   ....[4]....
        /*005c*/ 	.word	0xffffffff


	//   ....[5]....
        /*0060*/ 	.word	0xffffffff


	//   ....[6]....
        /*0064*/ 	.word	0xffffffff


	//   ....[7]....
        /*0068*/ 	.word	0xffffffff


	//   ....[8]....
        /*006c*/ 	.word	0xffffffff


	//   ....[9]....
        /*0070*/ 	.word	0xffffffff


	//----- nvinfo : EIATTR_COOP_GROUP_INSTR_OFFSETS
	.align		4
.L_186:
        /*0074*/ 	.byte	0x04, 0x28
        /*0076*/ 	.short	(.L_188 - .L_187)


	//   ....[0]....
.L_187:
        /*0078*/ 	.word	0x000001c0


	//   ....[1]....
        /*007c*/ 	.word	0x00000210


	//   ....[2]....
        /*0080*/ 	.word	0x00000240


	//   ....[3]....
        /*0084*/ 	.word	0x00000290


	//   ....[4]....
        /*0088*/ 	.word	0x00000300


	//   ....[5]....
        /*008c*/ 	.word	0x00000370


	//   ....[6]....
        /*0090*/ 	.word	0x000003a0


	//   ....[7]....
        /*0094*/ 	.word	0x000003c0


	//   ....[8]....
        /*0098*/ 	.word	0x000003e0


	//   ....[9]....
        /*009c*/ 	.word	0x00000400


	//----- nvinfo : EIATTR_VRC_CTA_INIT_COUNT
	.align		4
.L_188:
        /*00a0*/ 	.byte	0x02, 0x4a
	.zero		1
	.zero		1


	//----- nvinfo : EIATTR_EXIT_INSTR_OFFSETS
	.align		4
        /*00a4*/ 	.byte	0x04, 0x1c
        /*00a6*/ 	.short	(.L_190 - .L_189)


	//   ....[0]....
.L_189:
        /*00a8*/ 	.word	0x00000360


	//   ....[1]....
        /*00ac*/ 	.word	0x00000410


	//   ....[2]....
        /*00b0*/ 	.word	0x00000460


	//----- nvinfo : EIATTR_CRS_STACK_SIZE
	.align		4
.L_190:
        /*00b4*/ 	.byte	0x04, 0x1e
        /*00b6*/ 	.short	(.L_192 - .L_191)
.L_191:
        /*00b8*/ 	.word	0x00000000


	//----- nvinfo : EIATTR_CBANK_PARAM_SIZE
	.align		4
.L_192:
        /*00bc*/ 	.byte	0x03, 0x19
        /*00be*/ 	.short	0x0018


	//----- nvinfo : EIATTR_PARAM_CBANK
	.align		4
        /*00c0*/ 	.byte	0x04, 0x0a
        /*00c2*/ 	.short	(.L_194 - .L_193)
	.align		4
.L_193:
        /*00c4*/ 	.word	index@(.nv.constant0._ZN12ashvardanian17cuda_warps_kernelEPKfmPf)
        /*00c8*/ 	.short	0x0380
        /*00ca*/ 	.short	0x0018


	//----- nvinfo : EIATTR_SW_WAR
	.align		4
.L_194:
        /*00cc*/ 	.byte	0x04, 0x36
        /*00ce*/ 	.short	(.L_196 - .L_195)
.L_195:
        /*00d0*/ 	.word	0x00000008
.L_196:


//--------------------- .nv.info._ZN12ashvardanian18cuda_blocks_kernelEPKfmPf --------------------------
	.section	.nv.info._ZN12ashvardanian18cuda_blocks_kernelEPKfmPf,"",@"SHT_CUDA_INFO"
	.sectionflags	@""
	.align	4


	//----- nvinfo : EIATTR_CUDA_API_VERSION
	.align		4
        /*0000*/ 	.byte	0x04, 0x37
        /*0002*/ 	.short	(.L_198 - .L_197)
.L_197:
        /*0004*/ 	.word	0x00000082


	//----- nvinfo : EIATTR_KPARAM_INFO
	.align		4
.L_198:
        /*0008*/ 	.byte	0x04, 0x17
        /*000a*/ 	.short	(.L_200 - .L_199)
.L_199:
        /*000c*/ 	.word	0x00000000
        /*0010*/ 	.short	0x0002
        /*0012*/ 	.short	0x0010
        /*0014*/ 	.byte	0x00, 0xf5, 0x21, 0x00


	//----- nvinfo : EIATTR_KPARAM_INFO
	.align		4
.L_200:
        /*0018*/ 	.byte	0x04, 0x17
        /*001a*/ 	.short	(.L_202 - .L_201)
.L_201:
        /*001c*/ 	.word	0x00000000
        /*0020*/ 	.short	0x0001
        /*0022*/ 	.short	0x0008
        /*0024*/ 	.byte	0x00, 0xf0, 0x21, 0x00


	//----- nvinfo : EIATTR_KPARAM_INFO
	.align		4
.L_202:
        /*0028*/ 	.byte	0x04, 0x17
        /*002a*/ 	.short	(.L_204 - .L_203)
.L_203:
        /*002c*/ 	.word	0x00000000
        /*0030*/ 	.short	0x0000
        /*0032*/ 	.short	0x0000
        /*0034*/ 	.byte	0x00, 0xf5, 0x21, 0x00


	//----- nvinfo : EIATTR_SPARSE_MMA_MASK
	.align		4
.L_204:
        /*0038*/ 	.byte	0x03, 0x50
        /*003a*/ 	.short	0x0000


	//----- nvinfo : EIATTR_MAXREG_COUNT
	.align		4
        /*003c*/ 	.byte	0x03, 0x1b
        /*003e*/ 	.short	0x00ff


	//----- nvinfo : EIATTR_NUM_BARRIERS
	.align		4
        /*0040*/ 	.byte	0x02, 0x4c
        /*0042*/ 	.byte	0x01
	.zero		1


	//----- nvinfo : EIATTR_MERCURY_ISA_VERSION
	.align		4
        /*0044*/ 	.byte	0x03, 0x5f
        /*0046*/ 	.short	0x0101


	//----- nvinfo : EIATTR_VRC_CTA_INIT_COUNT
	.align		4
        /*0048*/ 	.byte	0x02, 0x4a
	.zero		1
	.zero		1


	//----- nvinfo : EIATTR_EXIT_INSTR_OFFSETS
	.align		4
        /*004c*/ 	.byte	0x04, 0x1c
        /*004e*/ 	.short	(.L_206 - .L_205)


	//   ....[0]....
.L_205:
        /*0050*/ 	.word	0x00000300


	//   ....[1]....
        /*0054*/ 	.word	0x00000380


	//----- nvinfo : EIATTR_CRS_STACK_SIZE
	.align		4
.L_206:
        /*0058*/ 	.byte	0x04, 0x1e
        /*005a*/ 	.short	(.L_208 - .L_207)
.L_207:
        /*005c*/ 	.word	0x00000000


	//----- nvinfo : EIATTR_CBANK_PARAM_SIZE
	.align		4
.L_208:
        /*0060*/ 	.byte	0x03, 0x19
        /*0062*/ 	.short	0x0018


	//----- nvinfo : EIATTR_PARAM_CBANK
	.align		4
        /*0064*/ 	.byte	0x04, 0x0a
        /*0066*/ 	.short	(.L_210 - .L_209)
	.align		4
.L_209:
        /*0068*/ 	.word	index@(.nv.constant0._ZN12ashvardanian18cuda_blocks_kernelEPKfmPf)
        /*006c*/ 	.short	0x0380
        /*006e*/ 	.short	0x0018


	//----- nvinfo : EIATTR_SW_WAR
	.align		4
.L_210:
        /*0070*/ 	.byte	0x04, 0x36
        /*0072*/ 	.short	(.L_212 - .L_211)
.L_211:
        /*0074*/ 	.word	0x00000008
.L_212:


//--------------------- .nv.info._ZN3cub18CUB_300001_SM_10006detail6reduce18DeviceReduceKernelINS2_10policy_hubIfjN4cuda3std3__44plusIvEEE10Policy1000EPKfjS9_fNS7_10__identityEEEvT0_PT3_T1_NS0_13GridEvenShareISI_EET2_T4_ --------------------------
	.section	.nv.info._ZN3cub18CUB_300001_SM_10006detail6reduce18DeviceReduceKernelINS2_10policy_hubIfjN4cuda3std3__44plusIvEEE10Policy1000EPKfjS9_fNS7_10__identityEEEvT0_PT3_T1_NS0_13GridEvenShareISI_EET2_T4_,"",@"SHT_CUDA_INFO"
	.sectionflags	@""
	.align	4


	//----- nvinfo : EIATTR_CUDA_API_VERSION
	.align		4
        /*0000*/ 	.byte	0x04, 0x37
        /*0002*/ 	.short	(.L_214 - .L_213)
.L_213:
        /*0004*/ 	.word	0x00000082


	//----- nvinfo : EIATTR_KPARAM_INFO
	.align		4
.L_214:
        /*0008*/ 	.byte	0x04, 0x17
        /*000a*/ 	.short	(.L_216 - .L_215)
.L_215:
        /*000c*/ 	.word	0x00000000
        /*0010*/ 	.short	0x0005
        /*0012*/ 	.short	0x003d
        /*0014*/ 	.byte	0x00, 0xf0, 0x05, 0x00


	//----- nvinfo : EIATTR_KPARAM_INFO
	.align		4
.L_216:
        /*0018*/ 	.byte	0x04, 0x17
        /*001a*/ 	.short	(.L_218 - .L_217)
.L_217:
        /*001c*/ 	.word	0x00000000
        /*0020*/ 	.short	0x0004
        /*0022*/ 	.short	0x003c
        /*0024*/ 	.byte	0x00, 0xf0, 0x05, 0x00


	//----- nvinfo : EIATTR_KPARAM_INFO
	.align		4
.L_218:
        /*0028*/ 	.byte	0x04, 0x17
        /*002a*/ 	.short	(.L_220 - .L_219)
.L_219:
        /*002c*/ 	.word	0x00000000
        /*0030*/ 	.short	0x0003
        /*0032*/ 	.short	0x0014
        /*0034*/ 	.byte	0x00, 0xf0, 0xa1, 0x00


	//----- nvinfo : EIATTR_KPARAM_INFO
	.align		4
.L_220:
        /*0038*/ 	.byte	0x04, 0x17
        /*003a*/ 	.short	(.L_222 - .L_221)
.L_221:
        /*003c*/ 	.word	0x00000000
        /*0040*/ 	.short	0x0002
        /*0042*/ 	.short	0x0010
        /*0044*/ 	.byte	0x00, 0xf0, 0x11, 0x00


	//----- nvinfo : EIATTR_KPARAM_INFO
	.align		4
.L_222:
        /*0048*/ 	.byte	0x04, 0x17
        /*004a*/ 	.short	(.L_224 - .L_223)
.L_223:
        /*004c*/ 	.word	0x00000000
        /*0050*/ 	.short	0x0001
        /*0052*/ 	.short	0x0008
        /*0054*/ 	.byte	0x00, 0xf5, 0x21, 0x00


	//----- nvinfo : EIATTR_KPARAM_INFO
	.align		4
.L_224:
        /*0058*/ 	.byte	0x04, 0x17
        /*005a*/ 	.short	(.L_226 - .L_225)
.L_225:
        /*005c*/ 	.word	0x00000000
        /*0060*/ 	.short	0x0000
        /*0062*/ 	.short	0x0000
        /*0064*/ 	.byte	0x00, 0xf5, 0x21, 0x00


	//----- nvinfo : EIATTR_SPARSE_MMA_MASK
	.align		4
.L_226:
        /*0068*/ 	.byte	0x03, 0x50
        /*006a*/ 	.short	0x0000


	//----- nvinfo : EIATTR_MAXREG_COUNT
	.align		4
        /*006c*/ 	.byte	0x03, 0x1b
        /*006e*/ 	.short	0x0080


	//----- nvinfo : EIATTR_NUM_BARRIERS
	.align		4
        /*0070*/ 	.byte	0x02, 0x4c
        /*0072*/ 	.byte	0x01
	.zero		1


	//----- nvinfo : EIATTR_MERCURY_ISA_VERSION
	.align		4
        /*0074*/ 	.byte	0x03, 0x5f
        /*0076*/ 	.short	0x0101


	//----- nvinfo : EIATTR_UNUSED_LOAD_BYTE_OFFSET
	.align		4
        /*0078*/ 	.byte	0x04, 0x44
        /*007a*/ 	.short	(.L_228 - .L_227)


	//   ....[0]....
.L_227:
        /*007c*/ 	.word	0x00000670
        /*0080*/ 	.word	0x0000fff0


	//   ....[1]....
        /*0084*/ 	.word	0x000009e0
        /*0088*/ 	.word	0x0000fff0


	//   ....[2]....
        /*008c*/ 	.word	0x00001590
        /*0090*/ 	.word	0x0000fff0


	//   ....[3]....
        /*0094*/ 	.word	0x00001ca0
        /*0098*/ 	.word	0x0000fff0


	//   ....[4]....
        /*009c*/ 	.word	0x00002010
        /*00a0*/ 	.word	0x0000fff0


	//   ....[5]....
        /*00a4*/ 	.word	0x00002d00
        /*00a8*/ 	.word	0x0000fff0


	//----- nvinfo : EIATTR_COOP_GROUP_MASK_REGIDS
	.align		4
.L_228:
        /*00ac*/ 	.byte	0x04, 0x29
        /*00ae*/ 	.short	(.L_230 - .L_229)


	//   ....[0]....
.L_229:
        /*00b0*/ 	.word	0xffffffff


	//   ....[1]....
        /*00b4*/ 	.word	0xffffffff


	//   ....[2]....
        /*00b8*/ 	.word	0xffffffff


	//   ....[3]....
        /*00bc*/ 	.word	0xffffffff


	//   ....[4]....
        /*00c0*/ 	.word	0xffffffff


	//   ....[5]....
        /*00c4*/ 	.word	0xffffffff


	//   ....[6]....
        /*00c8*/ 	.word	0xffffffff


	//   ....[7]....
        /*00cc*/ 	.word	0xffffffff


	//   ....[8]....
        /*00d0*/ 	.word	0xffffffff


	//   ....[9]....
        /*00d4*/ 	.word	0xffffffff


	//   ....[10]....
        /*00d8*/ 	.word	0xffffffff


	//   ....[11]....
        /*00dc*/ 	.word	0xffffffff


	//   ....[12]....
        /*00e0*/ 	.word	0xffffffff


	//   ....[13]....
        /*00e4*/ 	.word	0xffffffff


	//   ....[14]....
        /*00e8*/ 	.word	0xffffffff


	//   ....[15]....
        /*00ec*/ 	.word	0xffffffff


	//   ....[16]....
        /*00f0*/ 	.word	0xffffffff


	//   ....[17]....
        /*00f4*/ 	.word	0xffffffff


	//   ....[18]....
        /*00f8*/ 	.word	0xffffffff


	//   ....[19]....
        /*00fc*/ 	.word	0xffffffff


	//   ....[20]....
        /*0100*/ 	.word	0xffffffff


	//   ....[21]....
        /*0104*/ 	.word	0xffffffff


	//   ....[22]....
        /*0108*/ 	.word	0xffffffff


	//   ....[23]....
        /*010c*/ 	.word	0xffffffff


	//   ....[24]....
        /*0110*/ 	.word	0xffffffff


	//   ....[25]....
        /*0114*/ 	.word	0xffffffff


	//   ....[26]....
        /*0118*/ 	.word	0xffffffff


	//   ....[27]....
        /*011c*/ 	.word	0xffffffff


	//   ....[28]....
        /*0120*/ 	.word	0xffffffff


	//   ....[29]....
        /*0124*/ 	.word	0xffffffff


	//----- nvinfo : EIATTR_COOP_GROUP_INSTR_OFFSETS
	.align		4
.L_230:
        /*0128*/ 	.byte	0x04, 0x28
        /*012a*/ 	.short	(.L_232 - .L_231)


	//   ....[0]....
.L_231:
        /*012c*/ 	.word	0x000004e0


	//   ....[1]....
        /*0130*/ 	.word	0x00000510


	//   ....[2]....
        /*0134*/ 	.word	0x00000570


	//   ....[3]....
        /*0138*/ 	.word	0x000005c0


	//   ....[4]....
        /*013c*/ 	.word	0x000005e0


	//   ....[5]....
        /*0140*/ 	.word	0x00000820


	//   ....[6]....
        /*0144*/ 	.word	0x00000870


	//   ....[7]....
        /*0148*/ 	.word	0x000008b0


	//   ....[8]....
        /*014c*/ 	.word	0x000008f0


	//   ....[9]....
        /*0150*/ 	.word	0x00000910


	//   ....[10]....
        /*0154*/ 	.word	0x00001400


	//   ....[11]....
        /*0158*/ 	.word	0x00001430


	//   ....[12]....
        /*015c*/ 	.word	0x00001490


	//   ....[13]....
        /*0160*/ 	.word	0x000014e0


	//   ....[14]....
        /*0164*/ 	.word	0x00001500


	//   ....[15]....
        /*0168*/ 	.word	0x00001b10


	//   ....[16]....
        /*016c*/ 	.word	0x00001b40


	//   ....[17]....
        /*0170*/ 	.word	0x00001ba0


	//   ....[18]....
        /*0174*/ 	.word	0x00001bf0


	//   ....[19]....
        /*0178*/ 	.word	0x00001c10


	//   ....[20]....
        /*017c*/ 	.word	0x00001e50


	//   ....[21]....
        /*0180*/ 	.word	0x00001ea0


	//   ....[22]....
        /*0184*/ 	.word	0x00001ee0


	//   ....[23]....
        /*0188*/ 	.word	0x00001f20


	//   ....[24]....
        /*018c*/ 	.word	0x00001f40


	//   ....[25]....
        /*0190*/ 	.word	0x00002b70


	//   ....[26]....
        /*0194*/ 	.word	0x00002ba0


	//   ....[27]....
        /*0198*/ 	.word	0x00002c00


	//   ....[28]....
        /*019c*/ 	.word	0x00002c50


	//   ....[29]....
        /*01a0*/ 	.word	0x00002c70


	//----- nvinfo : EIATTR_VRC_CTA_INIT_COUNT
	.align		4
.L_232:
        /*01a4*/ 	.byte	0x02, 0x4a
	.zero		1
	.zero		1


	//----- nvinfo : EIATTR_EXIT_INSTR_OFFSETS
	.align		4
        /*01a8*/ 	.byte	0x04, 0x1c
        /*01aa*/ 	.short	(.L_234 - .L_233)


	//   ....[0]....
.L_233:
        /*01ac*/ 	.word	0x00002e40


	//   ....[1]....
        /*01b0*/ 	.word	0x00002e80


	//----- nvinfo : EIATTR_MAX_THREADS
	.align		4
.L_234:
        /*01b4*/ 	.byte	0x04, 0x05
        /*01b6*/ 	.short	(.L_236 - .L_235)
.L_235:
        /*01b8*/ 	.word	0x00000200
        /*01bc*/ 	.word	0x00000001
        /*01c0*/ 	.word	0x00000001


	//----- nvinfo : EIATTR_CRS_STACK_SIZE
	.align		4
.L_236:
        /*01c4*/ 	.byte	0x04, 0x1e
        /*01c6*/ 	.short	(.L_238 - .L_237)
.L_237:
        /*01c8*/ 	.word	0x00000000


	//----- nvinfo : EIATTR_CBANK_PARAM_SIZE
	.align		4
.L_238:
        /*01cc*/ 	.byte	0x03, 0x19
        /*01ce*/ 	.short	0x003e


	//----- nvinfo : EIATTR_PARAM_CBANK
	.align		4
        /*01d0*/ 	.byte	0x04, 0x0a
        /*01d2*/ 	.short	(.L_240 - .L_239)
	.align		4
.L_239:
        /*01d4*/ 	.word	index@(.nv.constant0._ZN3cub18CUB_300001_SM_10006detail6reduce18DeviceReduceKernelINS2_10policy_hubIfjN4cuda3std3__44plusIvEEE10Policy1000EPKfjS9_fNS7_10__identityEEEvT0_PT3_T1_NS0_13GridEvenShareISI_EET2_T4_)
        /*01d8*/ 	.short	0x0380
        /*01da*/ 	.short	0x003e


	//----- nvinfo : EIATTR_SW_WAR
	.align		4
.L_240:
        /*01dc*/ 	.byte	0x04, 0x36
        /*01de*/ 	.short	(.L_242 - .L_241)
.L_241:
        /*01e0*/ 	.word	0x00000008
.L_242:


//--------------------- .nv.info._ZN3cub18CUB_300001_SM_10006detail6reduce28DeviceReduceSingleTileKernelINS2_10policy_hubIfjN4cuda3std3__44plusIvEEE10Policy1000EPKfPfjS9_ffNS7_10__identityEEEvT0_T1_T2_T3_T4_T6_ --------------------------
	.section	.nv.info._ZN3cub18CUB_300001_SM_10006detail6reduce28DeviceReduceSingleTileKernelINS2_10policy_hubIfjN4cuda3std3__44plusIvEEE10Policy1000EPKfPfjS9_ffNS7_10__identityEEEvT0_T1_T2_T3_T4_T6_,"",@"SHT_CUDA_INFO"
	.sectionflags	@""
	.align	4


	//----- nvinfo : EIATTR_CUDA_API_VERSION
	.align		4
        /*0000*/ 	.byte	0x04, 0x37
        /*0002*/ 	.short	(.L_244 - .L_243)
.L_243:
        /*0004*/ 	.word	0x00000082


	//----- nvinfo : EIATTR_KPARAM_INFO
	.align		4
.L_244:
        /*0008*/ 	.byte	0x04, 0x17
        /*000a*/ 	.short	(.L_246 - .L_245)
.L_245:
        /*000c*/ 	.word	0x00000000
        /*0010*/ 	.short	0x0005
        /*0012*/ 	.short	0x001c
        /*0014*/ 	.byte	0x00, 0xf0, 0x05, 0x00


	//----- nvinfo : EIATTR_KPARAM_INFO
	.align		4
.L_246:
        /*0018*/ 	.byte	0x04, 0x17
        /*001a*/ 	.short	(.L_248 - .L_247)
.L_247:
        /*001c*/ 	.word	0x00000000
        /*0020*/ 	.short	0x0004
        /*0022*/ 	.short	0x0018
        /*0024*/ 	.byte	0x00, 0xf0, 0x11, 0x00


	//----- nvinfo : EIATTR_KPARAM_INFO
	.align		4
.L_248:
        /*0028*/ 	.byte	0x04, 0x17
        /*002a*/ 	.short	(.L_250 - .L_249)
.L_249:
        /*002c*/ 	.word	0x00000000
        /*0030*/ 	.short	0x0003
        /*0032*/ 	.short	0x0014
        /*0034*/ 	.byte	0x00, 0xf0, 0x05, 0x00


	//----- nvinfo : EIATTR_KPARAM_INFO
	.align		4
.L_250:
        /*0038*/ 	.byte	0x04, 0x17
        /*003a*/ 	.short	(.L_252 - .L_251)
.L_251:
        /*003c*/ 	.word	0x00000000
        /*0040*/ 	.short	0x0002
        /*0042*/ 	.short	0x0010
        /*0044*/ 	.byte	0x00, 0xf0, 0x11, 0x00


	//----- nvinfo : EIATTR_KPARAM_INFO
	.align		4
.L_252:
        /*0048*/ 	.byte	0x04, 0x17
        /*004a*/ 	.short	(.L_254 - .L_253)
.L_253:
        /*004c*/ 	.word	0x00000000
        /*0050*/ 	.short	0x0001
        /*0052*/ 	.short	0x0008
        /*0054*/ 	.byte	0x00, 0xf5, 0x21, 0x00


	//----- nvinfo : EIATTR_KPARAM_INFO
	.align		4
.L_254:
        /*0058*/ 	.byte	0x04, 0x17
        /*005a*/ 	.short	(.L_256 - .L_255)
.L_255:
        /*005c*/ 	.word	0x00000000
        /*0060*/ 	.short	0x0000
        /*0062*/ 	.short	0x0000
        /*0064*/ 	.byte	0x00, 0xf5, 0x21, 0x00


	//----- nvinfo : EIATTR_SPARSE_MMA_MASK
	.align		4
.L_256:
        /*0068*/ 	.byte	0x03, 0x50
        /*006a*/ 	.short	0x0000


	//----- nvinfo : EIATTR_MAXREG_COUNT
	.align		4
        /*006c*/ 	.byte	0x03, 0x1b
        /*006e*/ 	.short	0x0080


	//----- nvinfo : EIATTR_NUM_BARRIERS
	.align		4
        /*0070*/ 	.byte	0x02, 0x4c
        /*0072*/ 	.byte	0x01
	.zero		1


	//----- nvinfo : EIATTR_MERCURY_ISA_VERSION
	.align		4
        /*0074*/ 	.byte	0x03, 0x5f
        /*0076*/ 	.short	0x0101


	//----- nvinfo : EIATTR_UNUSED_LOAD_BYTE_OFFSET
	.align		4
        /*0078*/ 	.byte	0x04, 0x44
        /*007a*/ 	.short	(.L_258 - .L_257)


	//   ....[0]....
.L_257:
        /*007c*/ 	.word	0x00000a90
        /*0080*/ 	.word	0x0000fff0


	//   ....[1]....
        /*0084*/ 	.word	0x00000e00
        /*0088*/ 	.word	0x0000fff0


	//   ....[2]....
        /*008c*/ 	.word	0x00001900
        /*0090*/ 	.word	0x0000fff0


	//   ....[3]....
        /*0094*/ 	.word	0x000023c0
        /*0098*/ 	.word	0x0000fff0


	//   ....[4]....
        /*009c*/ 	.word	0x00002730
        /*00a0*/ 	.word	0x0000fff0


	//   ....[5]....
        /*00a4*/ 	.word	0x00003340
        /*00a8*/ 	.word	0x0000fff0


	//----- nvinfo : EIATTR_COOP_GROUP_MASK_REGIDS
	.align		4
.L_258:
        /*00ac*/ 	.byte	0x04, 0x29
        /*00ae*/ 	.short	(.L_260 - .L_259)


	//   ....[0]....
.L_259:
        /*00b0*/ 	.word	0xffffffff


	//   ....[1]....
        /*00b4*/ 	.word	0xffffffff


	//   ....[2]....
        /*00b8*/ 	.word	0xffffffff


	//   ....[3]....
        /*00bc*/ 	.word	0xffffffff


	//   ....[4]....
        /*00c0*/ 	.word	0xffffffff


	//   ....[5]....
        /*00c4*/ 	.word	0xffffffff


	//   ....[6]....
        /*00c8*/ 	.word	0xffffffff


	//   ....[7]....
        /*00cc*/ 	.word	0xffffffff


	//   ....[8]....
        /*00d0*/ 	.word	0xffffffff


	//   ....[9]....
        /*00d4*/ 	.word	0xffffffff


	//   ....[10]....
        /*00d8*/ 	.word	0xffffffff


	//   ....[11]....
        /*00dc*/ 	.word	0xffffffff


	//   ....[12]....
        /*00e0*/ 	.word	0xffffffff


	//   ....[13]....
        /*00e4*/ 	.word	0xffffffff


	//   ....[14]....
        /*00e8*/ 	.word	0xffffffff


	//   ....[15]....
        /*00ec*/ 	.word	0xffffffff


	//   ....[16]....
        /*00f0*/ 	.word	0xffffffff


	//   ....[17]....
        /*00f4*/ 	.word	0xffffffff


	//   ....[18]....
        /*00f8*/ 	.word	0xffffffff


	//   ....[19]....
        /*00fc*/ 	.word	0xffffffff


	//   ....[20]....
        /*0100*/ 	.word	0xffffffff


	//   ....[21]....
        /*0104*/ 	.word	0xffffffff


	//   ....[22]....
        /*0108*/ 	.word	0xffffffff


	//   ....[23]....
        /*010c*/ 	.word	0xffffffff


	//   ....[24]....
        /*0110*/ 	.word	0xffffffff


	//   ....[25]....
        /*0114*/ 	.word	0xffffffff


	//   ....[26]....
        /*0118*/ 	.word	0xffffffff


	//   ....[27]....
        /*011c*/ 	.word	0xffffffff


	//   ....[28]....
        /*0120*/ 	.word	0xffffffff


	//   ....[29]....
        /*0124*/ 	.word	0xffffffff


	//----- nvinfo : EIATTR_COOP_GROUP_INSTR_OFFSETS
	.align		4
.L_260:
        /*0128*/ 	.byte	0x04, 0x28
        /*012a*/ 	.short	(.L_262 - .L_261)


	//   ....[0]....
.L_261:
        /*012c*/ 	.word	0x00000900


	//   ....[1]....
        /*0130*/ 	.word	0x00000930


	//   ....[2]....
        /*0134*/ 	.word	0x00000990


	//   ....[3]....
        /*0138*/ 	.word	0x000009e0


	//   ....[4]....
        /*013c*/ 	.word	0x00000a00


	//   ....[5]....
        /*0140*/ 	.word	0x00000c40


	//   ....[6]....
        /*0144*/ 	.word	0x00000c70


	//   ....[7]....
        /*0148*/ 	.word	0x00000cc0


	//   ....[8]....
        /*014c*/ 	.word	0x00000d10


	//   ....[9]....
        /*0150*/ 	.word	0x00000d30


	//   ....[10]....
        /*0154*/ 	.word	0x00001770


	//   ....[11]....
        /*0158*/ 	.word	0x000017a0


	//   ....[12]....
        /*015c*/ 	.word	0x00001800


	//   ....[13]....
        /*0160*/ 	.word	0x00001850


	//   ....[14]....
        /*0164*/ 	.word	0x00001870


	//   ....[15]....
        /*0168*/ 	.word	0x00002230


	//   ....[16]....
        /*016c*/ 	.word	0x00002260


	//   ....[17]....
        /*0170*/ 	.word	0x000022c0


	//   ....[18]....
        /*0174*/ 	.word	0x00002310


	//   ....[19]....
        /*0178*/ 	.word	0x00002330


	//   ....[20]....
        /*017c*/ 	.word	0x00002570


	//   ....[21]....
        /*0180*/ 	.word	0x000025a0


	//   ....[22]....
        /*0184*/ 	.word	0x000025f0


	//   ....[23]....
        /*0188*/ 	.word	0x00002640


	//   ....[24]....
        /*018c*/ 	.word	0x00002660


	//   ....[25]....
        /*0190*/ 	.word	0x000031b0


	//   ....[26]....
        /*0194*/ 	.word	0x000031e0


	//   ....[27]....
        /*0198*/ 	.word	0x00003240


	//   ....[28]....
        /*019c*/ 	.word	0x00003290


	//   ....[29]....
        /*01a0*/ 	.word	0x000032b0


	//----- nvinfo : EIATTR_VRC_CTA_INIT_COUNT
	.align		4
.L_262:
        /*01a4*/ 	.byte	0x02, 0x4a
	.zero		1
	.zero		1


	//----- nvinfo : EIATTR_EXIT_INSTR_OFFSETS
	.align		4
        /*01a8*/ 	.byte	0x04, 0x1c
        /*01aa*/ 	.short	(.L_264 - .L_263)


	//   ....[0]....
.L_263:
        /*01ac*/ 	.word	0x00000080


	//   ....[1]....
        /*01b0*/ 	.word	0x000000c0


	//   ....[2]....
        /*01b4*/ 	.word	0x00003480


	//   ....[3]....
        /*01b8*/ 	.word	0x000034d0


	//----- nvinfo : EIATTR_MAX_THREADS
	.align		4
.L_264:
        /*01bc*/ 	.byte	0x04, 0x05
        /*01be*/ 	.short	(.L_266 - .L_265)
.L_265:
        /*01c0*/ 	.word	0x00000200
        /*01c4*/ 	.word	0x00000001
        /*01c8*/ 	.word	0x00000001


	//----- nvinfo : EIATTR_CRS_STACK_SIZE
	.align		4
.L_266:
        /*01cc*/ 	.byte	0x04, 0x1e
        /*01ce*/ 	.short	(.L_268 - .L_267)
.L_267:
        /*01d0*/ 	.word	0x00000000


	//----- nvinfo : EIATTR_CBANK_PARAM_SIZE
	.align		4
.L_268:
        /*01d4*/ 	.byte	0x03, 0x19
        /*01d6*/ 	.short	0x001d


	//----- nvinfo : EIATTR_PARAM_CBANK
	.align		4
        /*01d8*/ 	.byte	0x04, 0x0a
        /*01da*/ 	.short	(.L_270 - .L_269)
	.align		4
.L_269:
        /*01dc*/ 	.word	index@(.nv.constant0._ZN3cub18CUB_300001_SM_10006detail6reduce28DeviceReduceSingleTileKernelINS2_10policy_hubIfjN4cuda3std3__44plusIvEEE10Policy1000EPKfPfjS9_ffNS7_10__identityEEEvT0_T1_T2_T3_T4_T6_)
        /*01e0*/ 	.short	0x0380
        /*01e2*/ 	.short	0x001d


	//----- nvinfo : EIATTR_SW_WAR
	.align		4
.L_270:
        /*01e4*/ 	.byte	0x04, 0x36
        /*01e6*/ 	.short	(.L_272 - .L_271)
.L_271:
        /*01e8*/ 	.word	0x00000008
.L_272:


//--------------------- .nv.info._ZN3cub18CUB_300001_SM_10006detail6reduce28DeviceReduceSingleTileKernelINS2_10policy_hubIfjN4cuda3std3__44plusIvEEE10Policy1000EPfSC_iS9_ffNS7_10__identityEEEvT0_T1_T2_T3_T4_T6_ --------------------------
	.section	.nv.info._ZN3cub18CUB_300001_SM_10006detail6reduce28DeviceReduceSingleTileKernelINS2_10policy_hubIfjN4cuda3std3__44plusIvEEE10Policy1000EPfSC_iS9_ffNS7_10__identityEEEvT0_T1_T2_T3_T4_T6_,"",@"SHT_CUDA_INFO"
	.sectionflags	@""
	.align	4


	//----- nvinfo : EIATTR_CUDA_API_VERSION
	.align		4
        /*0000*/ 	.byte	0x04, 0x37
        /*0002*/ 	.short	(.L_274 - .L_273)
.L_273:
        /*0004*/ 	.word	0x00000082


	//----- nvinfo : EIATTR_KPARAM_INFO
	.align		4
.L_274:
        /*0008*/ 	.byte	0x04, 0x17
        /*000a*/ 	.short	(.L_276 - .L_275)
.L_275:
        /*000c*/ 	.word	0x00000000
        /*0010*/ 	.short	0x0005
        /*0012*/ 	.short	0x001c
        /*0014*/ 	.byte	0x00, 0xf0, 0x05, 0x00


	//----- nvinfo : EIATTR_KPARAM_INFO
	.align		4
.L_276:
        /*0018*/ 	.byte	0x04, 0x17
        /*001a*/ 	.short	(.L_278 - .L_277)
.L_277:
        /*001c*/ 	.word	0x00000000
        /*0020*/ 	.short	0x0004
        /*0022*/ 	.short	0x0018
        /*0024*/ 	.byte	0x00, 0xf0, 0x11, 0x00


	//----- nvinfo : EIATTR_KPARAM_INFO
	.align		4
.L_278:
        /*0028*/ 	.byte	0x04, 0x17
        /*002a*/ 	.short	(.L_280 - .L_279)
.L_279:
        /*002c*/ 	.word	0x00000000
        /*0030*/ 	.short	0x0003
        /*0032*/ 	.short	0x0014
        /*0034*/ 	.byte	0x00, 0xf0, 0x05, 0x00


	//----- nvinfo : EIATTR_KPARAM_INFO
	.align		4
.L_280:
        /*0038*/ 	.byte	0x04, 0x17
        /*003a*/ 	.short	(.L_282 - .L_281)
.L_281:
        /*003c*/ 	.word	0x00000000
        /*0040*/ 	.short	0x0002
        /*0042*/ 	.short	0x0010
        /*0044*/ 	.byte	0x00, 0xf0, 0x11, 0x00


	//----- nvinfo : EIATTR_KPARAM_INFO
	.align		4
.L_282:
        /*0048*/ 	.byte	0x04, 0x17
        /*004a*/ 	.short	(.L_284 - .L_283)
.L_283:
        /*004c*/ 	.word	0x00000000
        /*0050*/ 	.short	0x0001
        /*0052*/ 	.short	0x0008
        /*0054*/ 	.byte	0x00, 0xf5, 0x21, 0x00


	//----- nvinfo : EIATTR_KPARAM_INFO
	.align		4
.L_284:
        /*0058*/ 	.byte	0x04, 0x17
        /*005a*/ 	.short	(.L_286 - .L_285)
.L_285:
        /*005c*/ 	.word	0x00000000
        /*0060*/ 	.short	0x0000
        /*0062*/ 	.short	0x0000
        /*0064*/ 	.byte	0x00, 0xf5, 0x21, 0x00


	//----- nvinfo : EIATTR_SPARSE_MMA_MASK
	.align		4
.L_286:
        /*0068*/ 	.byte	0x03, 0x50
        /*006a*/ 	.short	0x0000


	//----- nvinfo : EIATTR_MAXREG_COUNT
	.align		4
        /*006c*/ 	.byte	0x03, 0x1b
        /*006e*/ 	.short	0x0080


	//----- nvinfo : EIATTR_NUM_BARRIERS
	.align		4
        /*0070*/ 	.byte	0x02, 0x4c
        /*0072*/ 	.byte	0x01
	.zero		1


	//----- nvinfo : EIATTR_MERCURY_ISA_VERSION
	.align		4
        /*0074*/ 	.byte	0x03, 0x5f
        /*0076*/ 	.short	0x0101


	//----- nvinfo : EIATTR_UNUSED_LOAD_BYTE_OFFSET
	.align		4
        /*0078*/ 	.byte	0x04, 0x44
        /*007a*/ 	.short	(.L_288 - .L_287)


	//   ....[0]....
.L_287:
        /*007c*/ 	.word	0x00000af0
        /*0080*/ 	.word	0x0000fff0


	//   ....[1]....
        /*0084*/ 	.word	0x00000e60
        /*0088*/ 	.word	0x0000fff0


	//   ....[2]....
        /*008c*/ 	.word	0x00001e80
        /*0090*/ 	.word	0x0000fff0


	//   ....[3]....
        /*0094*/ 	.word	0x000029a0
        /*0098*/ 	.word	0x0000fff0


	//   ....[4]....
        /*009c*/ 	.word	0x00002d10
        /*00a0*/ 	.word	0x0000fff0


	//   ....[5]....
        /*00a4*/ 	.word	0x00003e20
        /*00a8*/ 	.word	0x0000fff0


	//----- nvinfo : EIATTR_COOP_GROUP_MASK_REGIDS
	.align		4
.L_288:
        /*00ac*/ 	.byte	0x04, 0x29
        /*00ae*/ 	.short	(.L_290 - .L_289)


	//   ....[0]....
.L_289:
        /*00b0*/ 	.word	0xffffffff


	//   ....[1]....
        /*00b4*/ 	.word	0xffffffff


	//   ....[2]....
        /*00b8*/ 	.word	0xffffffff


	//   ....[3]....
        /*00bc*/ 	.word	0xffffffff


	//   ....[4]....
        /*00c0*/ 	.word	0xffffffff


	//   ....[5]....
        /*00c4*/ 	.word	0xffffffff


	//   ....[6]....
        /*00c8*/ 	.word	0xffffffff


	//   ....[7]....
        /*00cc*/ 	.word	0xffffffff


	//   ....[8]....
        /*00d0*/ 	.word	0xffffffff


	//   ....[9]....
        /*00d4*/ 	.word	0xffffffff


	//   ....[10]....
        /*00d8*/ 	.word	0xffffffff


	//   ....[11]....
        /*00dc*/ 	.word	0xffffffff


	//   ....[12]....
        /*00e0*/ 	.word	0xffffffff


	//   ....[13]....
        /*00e4*/ 	.word	0xffffffff


	//   ....[14]....
        /*00e8*/ 	.word	0xffffffff


	//   ....[15]....
        /*00ec*/ 	.word	0xffffffff


	//   ....[16]....
        /*00f0*/ 	.word	0xffffffff


	//   ....[17]....
        /*00f4*/ 	.word	0xffffffff


	//   ....[18]....
        /*00f8*/ 	.word	0xffffffff


	//   ....[19]....
        /*00fc*/ 	.word	0xffffffff


	//   ....[20]....
        /*0100*/ 	.word	0xffffffff


	//   ....[21]....
        /*0104*/ 	.word	0xffffffff


	//   ....[22]....
        /*0108*/ 	.word	0xffffffff


	//   ....[23]....
        /*010c*/ 	.word	0xffffffff


	//   ....[24]....
        /*0110*/ 	.word	0xffffffff


	//   ....[25]....
        /*0114*/ 	.word	0xffffffff


	//   ....[26]....
        /*0118*/ 	.word	0xffffffff


	//   ....[27]....
        /*011c*/ 	.word	0xffffffff


	//   ....[28]....
        /*0120*/ 	.word	0xffffffff


	//   ....[29]....
        /*0124*/ 	.word	0xffffffff


	//----- nvinfo : EIATTR_COOP_GROUP_INSTR_OFFSETS
	.align		4
.L_290:
        /*0128*/ 	.byte	0x04, 0x28
        /*012a*/ 	.short	(.L_292 - .L_291)


	//   ....[0]....
.L_291:
        /*012c*/ 	.word	0x00000960


	//   ....[1]....
        /*0130*/ 	.word	0x00000990


	//   ....[2]....
        /*0134*/ 	.word	0x000009f0


	//   ....[3]....
        /*0138*/ 	.word	0x00000a40


	//   ....[4]....
        /*013c*/ 	.word	0x00000a60


	//   ....[5]....
        /*0140*/ 	.word	0x00000ca0


	//   ....[6]....
        /*0144*/ 	.word	0x00000cf0


	//   ....[7]....
        /*0148*/ 	.word	0x00000d30


	//   ....[8]....
        /*014c*/ 	.word	0x00000d70


	//   ....[9]....
        /*0150*/ 	.word	0x00000d90


	//   ....[10]....
        /*0154*/ 	.word	0x00001cf0


	//   ....[11]....
        /*0158*/ 	.word	0x00001d20


	//   ....[12]....
        /*015c*/ 	.word	0x00001d80


	//   ....[13]....
        /*0160*/ 	.word	0x00001dd0


	//   ....[14]....
        /*0164*/ 	.word	0x00001df0


	//   ....[15]....
        /*0168*/ 	.word	0x00002810


	//   ....[16]....
        /*016c*/ 	.word	0x00002840


	//   ....[17]....
        /*0170*/ 	.word	0x000028a0


	//   ....[18]....
        /*0174*/ 	.word	0x000028f0


	//   ....[19]....
        /*0178*/ 	.word	0x00002910


	//   ....[20]....
        /*017c*/ 	.word	0x00002b50


	//   ....[21]....
        /*0180*/ 	.word	0x00002ba0


	//   ....[22]....
        /*0184*/ 	.word	0x00002be0


	//   ....[23]....
        /*0188*/ 	.word	0x00002c20


	//   ....[24]....
        /*018c*/ 	.word	0x00002c40


	//   ....[25]....
        /*0190*/ 	.word	0x00003c90


	//   ....[26]....
        /*0194*/ 	.word	0x00003cc0


	//   ....[27]....
        /*0198*/ 	.word	0x00003d20


	//   ....[28]....
        /*019c*/ 	.word	0x00003d70


	//   ....[29]....
        /*01a0*/ 	.word	0x00003d90


	//----- nvinfo : EIATTR_VRC_CTA_INIT_COUNT
	.align		4
.L_292:
        /*01a4*/ 	.byte	0x02, 0x4a
	.zero		1
	.zero		1


	//----- nvinfo : EIATTR_EXIT_INSTR_OFFSETS
	.align		4
        /*01a8*/ 	.byte	0x04, 0x1c
        /*01aa*/ 	.short	(.L_294 - .L_293)


	//   ....[0]....
.L_293:
        /*01ac*/ 	.word	0x00000080


	//   ....[1]....
        /*01b0*/ 	.word	0x000000c0


	//   ....[2]....
        /*01b4*/ 	.word	0x00003f60


	//   ....[3]....
        /*01b8*/ 	.word	0x00003fb0


	//----- nvinfo : EIATTR_MAX_THREADS
	.align		4
.L_294:
        /*01bc*/ 	.byte	0x04, 0x05
        /*01be*/ 	.short	(.L_296 - .L_295)
.L_295:
        /*01c0*/ 	.word	0x00000200
        /*01c4*/ 	.word	0x00000001
        /*01c8*/ 	.word	0x00000001


	//----- nvinfo : EIATTR_CRS_STACK_SIZE
	.align		4
.L_296:
        /*01cc*/ 	.byte	0x04, 0x1e
        /*01ce*/ 	.short	(.L_298 - .L_297)
.L_297:
        /*01d0*/ 	.word	0x00000000


	//----- nvinfo : EIATTR_CBANK_PARAM_SIZE
	.align		4
.L_298:
        /*01d4*/ 	.byte	0x03, 0x19
        /*01d6*/ 	.short	0x001d


	//----- nvinfo : EIATTR_PARAM_CBANK
	.align		4
        /*01d8*/ 	.byte	0x04, 0x0a
        /*01da*/ 	.short	(.L_300 - .L_299)
	.align		4
.L_299:
        /*01dc*/ 	.word	index@(.nv.constant0._ZN3cub18CUB_300001_SM_10006detail6reduce28DeviceReduceSingleTileKernelINS2_10policy_hubIfjN4cuda3std3__44plusIvEEE10Policy1000EPfSC_iS9_ffNS7_10__identityEEEvT0_T1_T2_T3_T4_T6_)
        /*01e0*/ 	.short	0x0380
        /*01e2*/ 	.short	0x001d


	//----- nvinfo : EIATTR_SW_WAR
	.align		4
.L_300:
        /*01e4*/ 	.byte	0x04, 0x36
        /*01e6*/ 	.short	(.L_302 - .L_301)
.L_301:
        /*01e8*/ 	.word	0x00000008
.L_302:


//--------------------- .nv.info._ZN3cub18CUB_300001_SM_10006detail6reduce18DeviceReduceKernelINS2_10policy_hubIfjN4cuda3std3__44plusIvEEE10Policy1000EPfjS9_fNS7_10__identityEEEvT0_PT3_T1_NS0_13GridEvenShareISH_EET2_T4_ --------------------------
	.section	.nv.info._ZN3cub18CUB_300001_SM_10006detail6reduce18DeviceReduceKernelINS2_10policy_hubIfjN4cuda3std3__44plusIvEEE10Policy1000EPfjS9_fNS7_10__identityEEEvT0_PT3_T1_NS0_13GridEvenShareISH_EET2_T4_,"",@"SHT_CUDA_INFO"
	.sectionflags	@""
	.align	4


	//----- nvinfo : EIATTR_CUDA_API_VERSION
	.align		4
        /*0000*/ 	.byte	0x04, 0x37
        /*0002*/ 	.short	(.L_304 - .L_303)
.L_303:
        /*0004*/ 	.word	0x00000082


	//----- nvinfo : EIATTR_KPARAM_INFO
	.align		4
.L_304:
        /*0008*/ 	.byte	0x04, 0x17
        /*000a*/ 	.short	(.L_306 - .L_305)
.L_305:
        /*000c*/ 	.word	0x00000000
        /*0010*/ 	.short	0x0005
        /*0012*/ 	.short	0x003d
        /*0014*/ 	.byte	0x00, 0xf0, 0x05, 0x00


	//----- nvinfo : EIATTR_KPARAM_INFO
	.align		4
.L_306:
        /*0018*/ 	.byte	0x04, 0x17
        /*001a*/ 	.short	(.L_308 - .L_307)
.L_307:
        /*001c*/ 	.word	0x00000000
        /*0020*/ 	.short	0x0004
        /*0022*/ 	.short	0x003c
        /*0024*/ 	.byte	0x00, 0xf0, 0x05, 0x00


	//----- nvinfo : EIATTR_KPARAM_INFO
	.align		4
.L_308:
        /*0028*/ 	.byte	0x04, 0x17
        /*002a*/ 	.short	(.L_310 - .L_309)
.L_309:
        /*002c*/ 	.word	0x00000000
        /*0030*/ 	.short	0x0003
        /*0032*/ 	.short	0x0014
        /*0034*/ 	.byte	0x00, 0xf0, 0xa1, 0x00


	//----- nvinfo : EIATTR_KPARAM_INFO
	.align		4
.L_310:
        /*0038*/ 	.byte	0x04, 0x17
        /*003a*/ 	.short	(.L_312 - .L_311)
.L_311:
        /*003c*/ 	.word	0x00000000
        /*0040*/ 	.short	0x0002
        /*0042*/ 	.short	0x0010
        /*0044*/ 	.byte	0x00, 0xf0, 0x11, 0x00


	//----- nvinfo : EIATTR_KPARAM_INFO
	.align		4
.L_312:
        /*0048*/ 	.byte	0x04, 0x17
        /*004a*/ 	.short	(.L_314 - .L_313)
.L_313:
        /*004c*/ 	.word	0x00000000
        /*0050*/ 	.short	0x0001
        /*0052*/ 	.short	0x0008
        /*0054*/ 	.byte	0x00, 0xf5, 0x21, 0x00


	//----- nvinfo : EIATTR_KPARAM_INFO
	.align		4
.L_314:
        /*0058*/ 	.byte	0x04, 0x17
        /*005a*/ 	.short	(.L_316 - .L_315)
.L_315:
        /*005c*/ 	.word	0x00000000
        /*0060*/ 	.short	0x0000
        /*0062*/ 	.short	0x0000
        /*0064*/ 	.byte	0x00, 0xf5, 0x21, 0x00


	//----- nvinfo : EIATTR_SPARSE_MMA_MASK
	.align		4
.L_316:
        /*0068*/ 	.byte	0x03, 0x50
        /*006a*/ 	.short	0x0000


	//----- nvinfo : EIATTR_MAXREG_COUNT
	.align		4
        /*006c*/ 	.byte	0x03, 0x1b
        /*006e*/ 	.short	0x0080


	//----- nvinfo : EIATTR_NUM_BARRIERS
	.align		4
        /*0070*/ 	.byte	0x02, 0x4c
        /*0072*/ 	.byte	0x01
	.zero		1


	//----- nvinfo : EIATTR_MERCURY_ISA_VERSION
	.align		4
        /*0074*/ 	.byte	0x03, 0x5f
        /*0076*/ 	.short	0x0101


	//----- nvinfo : EIATTR_UNUSED_LOAD_BYTE_OFFSET
	.align		4
        /*0078*/ 	.byte	0x04, 0x44
        /*007a*/ 	.short	(.L_318 - .L_317)


	//   ....[0]....
.L_317:
        /*007c*/ 	.word	0x00000670
        /*0080*/ 	.word	0x0000fff0


	//   ....[1]....
        /*0084*/ 	.word	0x000009e0
        /*0088*/ 	.word	0x0000fff0


	//   ....[2]....
        /*008c*/ 	.word	0x00001590
        /*0090*/ 	.word	0x0000fff0


	//   ....[3]....
        /*0094*/ 	.word	0x00001ca0
        /*0098*/ 	.word	0x0000fff0


	//   ....[4]....
        /*009c*/ 	.word	0x00002010
        /*00a0*/ 	.word	0x0000fff0


	//   ....[5]....
        /*00a4*/ 	.word	0x00002d00
        /*00a8*/ 	.word	0x0000fff0


	//----- nvinfo : EIATTR_COOP_GROUP_MASK_REGIDS
	.align		4
.L_318:
        /*00ac*/ 	.byte	0x04, 0x29
        /*00ae*/ 	.short	(.L_320 - .L_319)


	//   ....[0]....
.L_319:
        /*00b0*/ 	.word	0xffffffff


	//   ....[1]....
        /*00b4*/ 	.word	0xffffffff


	//   ....[2]....
        /*00b8*/ 	.word	0xffffffff


	//   ....[3]....
        /*00bc*/ 	.word	0xffffffff


	//   ....[4]....
        /*00c0*/ 	.word	0xffffffff


	//   ....[5]....
        /*00c4*/ 	.word	0xffffffff


	//   ....[6]....
        /*00c8*/ 	.word	0xffffffff


	//   ....[7]....
        /*00cc*/ 	.word	0xffffffff


	//   ....[8]....
        /*00d0*/ 	.word	0xffffffff


	//   ....[9]....
        /*00d4*/ 	.word	0xffffffff


	//   ....[10]....
        /*00d8*/ 	.word	0xffffffff


	//   ....[11]....
        /*00dc*/ 	.word	0xffffffff


	//   ....[12]....
        /*00e0*/ 	.word	0xffffffff


	//   ....[13]....
        /*00e4*/ 	.word	0xffffffff


	//   ....[14]....
        /*00e8*/ 	.word	0xffffffff


	//   ....[15]....
        /*00ec*/ 	.word	0xffffffff


	//   ....[16]....
        /*00f0*/ 	.word	0xffffffff


	//   ....[17]....
        /*00f4*/ 	.word	0xffffffff


	//   ....[18]....
        /*00f8*/ 	.word	0xffffffff


	//   ....[19]....
        /*00fc*/ 	.word	0xffffffff


	//   ....[20]....
        /*0100*/ 	.word	0xffffffff


	//   ....[21]....
        /*0104*/ 	.word	0xffffffff


	//   ....[22]....
        /*0108*/ 	.word	0xffffffff


	//   ....[23]....
        /*010c*/ 	.word	0xffffffff


	//   ....[24]....
        /*0110*/ 	.word	0xffffffff


	//   ....[25]....
        /*0114*/ 	.word	0xffffffff


	//   ....[26]....
        /*0118*/ 	.word	0xffffffff


	//   ....[27]....
        /*011c*/ 	.word	0xffffffff


	//   ....[28]....
        /*0120*/ 	.word	0xffffffff


	//   ....[29]....
        /*0124*/ 	.word	0xffffffff


	//----- nvinfo : EIATTR_COOP_GROUP_INSTR_OFFSETS
	.align		4
.L_320:
        /*0128*/ 	.byte	0x04, 0x28
        /*012a*/ 	.short	(.L_322 - .L_321)


	//   ....[0]....
.L_321:
        /*012c*/ 	.word	0x000004e0


	//   ....[1]....
        /*0130*/ 	.word	0x00000510


	//   ....[2]....
        /*0134*/ 	.word	0x00000570


	//   ....[3]....
        /*0138*/ 	.word	0x000005c0


	//   ....[4]....
        /*013c*/ 	.word	0x000005e0


	//   ....[5]....
        /*0140*/ 	.word	0x00000820


	//   ....[6]....
        /*0144*/ 	.word	0x00000870


	//   ....[7]....
        /*0148*/ 	.word	0x000008b0


	//   ....[8]....
        /*014c*/ 	.word	0x000008f0


	//   ....[9]....
        /*0150*/ 	.word	0x00000910


	//   ....[10]....
        /*0154*/ 	.word	0x00001400


	//   ....[11]....
        /*0158*/ 	.word	0x00001430


	//   ....[12]....
        /*015c*/ 	.word	0x00001490


	//   ....[13]....
        /*0160*/ 	.word	0x000014e0


	//   ....[14]....
        /*0164*/ 	.word	0x00001500


	//   ....[15]....
        /*0168*/ 	.word	0x00001b10


	//   ....[16]....
        /*016c*/ 	.word	0x00001b40


	//   ....[17]....
        /*0170*/ 	.word	0x00001ba0


	//   ....[18]....
        /*0174*/ 	.word	0x00001bf0


	//   ....[19]....
        /*0178*/ 	.word	0x00001c10


	//   ....[20]....
        /*017c*/ 	.word	0x00001e50


	//   ....[21]....
        /*0180*/ 	.word	0x00001ea0


	//   ....[22]....
        /*0184*/ 	.word	0x00001ee0


	//   ....[23]....
        /*0188*/ 	.word	0x00001f20


	//   ....[24]....
        /*018c*/ 	.word	0x00001f40


	//   ....[25]....
        /*0190*/ 	.word	0x00002b70


	//   ....[26]....
        /*0194*/ 	.word	0x00002ba0


	//   ....[27]....
        /*0198*/ 	.word	0x00002c00


	//   ....[28]....
        /*019c*/ 	.word	0x00002c50


	//   ....[29]....
        /*01a0*/ 	.word	0x00002c70


	//----- nvinfo : EIATTR_VRC_CTA_INIT_COUNT
	.align		4
.L_322:
        /*01a4*/ 	.byte	0x02, 0x4a
	.zero		1
	.zero		1


	//----- nvinfo : EIATTR_EXIT_INSTR_OFFSETS
	.align		4
        /*01a8*/ 	.byte	0x04, 0x1c
        /*01aa*/ 	.short	(.L_324 - .L_323)


	//   ....[0]....
.L_323:
        /*01ac*/ 	.word	0x00002e40


	//   ....[1]....
        /*01b0*/ 	.word	0x00002e80


	//----- nvinfo : EIATTR_MAX_THREADS
	.align		4
.L_324:
        /*01b4*/ 	.byte	0x04, 0x05
        /*01b6*/ 	.short	(.L_326 - .L_325)
.L_325:
        /*01b8*/ 	.word	0x00000200
        /*01bc*/ 	.word	0x00000001
        /*01c0*/ 	.word	0x00000001


	//----- nvinfo : EIATTR_CRS_STACK_SIZE
	.align		4
.L_326:
        /*01c4*/ 	.byte	0x04, 0x1e
        /*01c6*/ 	.short	(.L_328 - .L_327)
.L_327:
        /*01c8*/ 	.word	0x00000000


	//----- nvinfo : EIATTR_CBANK_PARAM_SIZE
	.align		4
.L_328:
        /*01cc*/ 	.byte	0x03, 0x19
        /*01ce*/ 	.short	0x003e


	//----- nvinfo : EIATTR_PARAM_CBANK
	.align		4
        /*01d0*/ 	.byte	0x04, 0x0a
        /*01d2*/ 	.short	(.L_330 - .L_329)
	.align		4
.L_329:
        /*01d4*/ 	.word	index@(.nv.constant0._ZN3cub18CUB_300001_SM_10006detail6reduce18DeviceReduceKernelINS2_10policy_hubIfjN4cuda3std3__44plusIvEEE10Policy1000EPfjS9_fNS7_10__identityEEEvT0_PT3_T1_NS0_13GridEvenShareISH_EET2_T4_)
        /*01d8*/ 	.short	0x0380
        /*01da*/ 	.short	0x003e


	//----- nvinfo : EIATTR_SW_WAR
	.align		4
.L_330:
        /*01dc*/ 	.byte	0x04, 0x36
        /*01de*/ 	.short	(.L_332 - .L_331)
.L_331:
        /*01e0*/ 	.word	0x00000008
.L_332:


//--------------------- .nv.info._ZN3cub18CUB_300001_SM_10006detail6reduce28DeviceReduceSingleTileKernelINS2_10policy_hubIfjN4cuda3std3__44plusIvEEE10Policy1000EPfSC_jS9_ffNS7_10__identityEEEvT0_T1_T2_T3_T4_T6_ --------------------------
	.section	.nv.info._ZN3cub18CUB_300001_SM_10006detail6reduce28DeviceReduceSingleTileKernelINS2_10policy_hubIfjN4cuda3std3__44plusIvEEE10Policy1000EPfSC_jS9_ffNS7_10__identityEEEvT0_T1_T2_T3_T4_T6_,"",@"SHT_CUDA_INFO"
	.sectionflags	@""
	.align	4


	//----- nvinfo : EIATTR_CUDA_API_VERSION
	.align		4
        /*0000*/ 	.byte	0x04, 0x37
        /*0002*/ 	.short	(.L_334 - .L_333)
.L_333:
        /*0004*/ 	.word	0x00000082


	//----- nvinfo : EIATTR_KPARAM_INFO
	.align		4
.L_334:
        /*0008*/ 	.byte	0x04, 0x17
        /*000a*/ 	.short	(.L_336 - .L_335)
.L_335:
        /*000c*/ 	.word	0x00000000
        /*0010*/ 	.short	0x0005
        /*0012*/ 	.short	0x001c
        /*0014*/ 	.byte	0x00, 0xf0, 0x05, 0x00


	//----- nvinfo : EIATTR_KPARAM_INFO
	.align		4
.L_336:
        /*0018*/ 	.byte	0x04, 0x17
        /*001a*/ 	.short	(.L_338 - .L_337)
.L_337:
        /*001c*/ 	.word	0x00000000
        /*0020*/ 	.short	0x0004
        /*0022*/ 	.short	0x0018
        /*0024*/ 	.byte	0x00, 0xf0, 0x11, 0x00


	//----- nvinfo : EIATTR_KPARAM_INFO
	.align		4
.L_338:
        /*0028*/ 	.byte	0x04, 0x17
        /*002a*/ 	.short	(.L_340 - .L_339)
.L_339:
        /*002c*/ 	.word	0x00000000
        /*0030*/ 	.short	0x0003
        /*0032*/ 	.short	0x0014
        /*0034*/ 	.byte	0x00, 0xf0, 0x05, 0x00


	//----- nvinfo : EIATTR_KPARAM_INFO
	.align		4
.L_340:
        /*0038*/ 	.byte	0x04, 0x17
        /*003a*/ 	.short	(.L_342 - .L_341)
.L_341:
        /*003c*/ 	.word	0x00000000
        /*0040*/ 	.short	0x0002
        /*0042*/ 	.short	0x0010
        /*0044*/ 	.byte	0x00, 0xf0, 0x11, 0x00


	//----- nvinfo : EIATTR_KPARAM_INFO
	.align		4
.L_342:
        /*0048*/ 	.byte	0x04, 0x17
        /*004a*/ 	.short	(.L_344 - .L_343)
.L_343:
        /*004c*/ 	.word	0x00000000
        /*0050*/ 	.short	0x0001
        /*0052*/ 	.short	0x0008
        /*0054*/ 	.byte	0x00, 0xf5, 0x21, 0x00


	//----- nvinfo : EIATTR_KPARAM_INFO
	.align		4
.L_344:
        /*0058*/ 	.byte	0x04, 0x17
        /*005a*/ 	.short	(.L_346 - .L_345)
.L_345:
        /*005c*/ 	.word	0x00000000
        /*0060*/ 	.short	0x0000
        /*0062*/ 	.short	0x0000
        /*0064*/ 	.byte	0x00, 0xf5, 0x21, 0x00


	//----- nvinfo : EIATTR_SPARSE_MMA_MASK
	.align		4
.L_346:
        /*0068*/ 	.byte	0x03, 0x50
        /*006a*/ 	.short	0x0000


	//----- nvinfo : EIATTR_MAXREG_COUNT
	.align		4
        /*006c*/ 	.byte	0x03, 0x1b
        /*006e*/ 	.short	0x0080


	//----- nvinfo : EIATTR_NUM_BARRIERS
	.align		4
        /*0070*/ 	.byte	0x02, 0x4c
        /*0072*/ 	.byte	0x01
	.zero		1


	//----- nvinfo : EIATTR_MERCURY_ISA_VERSION
	.align		4
        /*0074*/ 	.byte	0x03, 0x5f
        /*0076*/ 	.short	0x0101


	//----- nvinfo : EIATTR_UNUSED_LOAD_BYTE_OFFSET
	.align		4
        /*0078*/ 	.byte	0x04, 0x44
        /*007a*/ 	.short	(.L_348 - .L_347)


	//   ....[0]....
.L_347:
        /*007c*/ 	.word	0x00000a90
        /*0080*/ 	.word	0x0000fff0


	//   ....[1]....
        /*0084*/ 	.word	0x00000e00
        /*0088*/ 	.word	0x0000fff0


	//   ....[2]....
        /*008c*/ 	.word	0x00001900
        /*0090*/ 	.word	0x0000fff0


	//   ....[3]....
        /*0094*/ 	.word	0x000023c0
        /*0098*/ 	.word	0x0000fff0


	//   ....[4]....
        /*009c*/ 	.word	0x00002730
        /*00a0*/ 	.word	0x0000fff0


	//   ....[5]....
        /*00a4*/ 	.word	0x00003340
        /*00a8*/ 	.word	0x0000fff0


	//----- nvinfo : EIATTR_COOP_GROUP_MASK_REGIDS
	.align		4
.L_348:
        /*00ac*/ 	.byte	0x04, 0x29
        /*00ae*/ 	.short	(.L_350 - .L_349)


	//   ....[0]....
.L_349:
        /*00b0*/ 	.word	0xffffffff


	//   ....[1]....
        /*00b4*/ 	.word	0xffffffff


	//   ....[2]....
        /*00b8*/ 	.word	0xffffffff


	//   ....[3]....
        /*00bc*/ 	.word	0xffffffff


	//   ....[4]....
        /*00c0*/ 	.word	0xffffffff


	//   ....[5]....
        /*00c4*/ 	.word	0xffffffff


	//   ....[6]....
        /*00c8*/ 	.word	0xffffffff


	//   ....[7]....
        /*00cc*/ 	.word	0xffffffff


	//   ....[8]....
        /*00d0*/ 	.word	0xffffffff


	//   ....[9]....
        /*00d4*/ 	.word	0xffffffff


	//   ....[10]....
        /*00d8*/ 	.word	0xffffffff


	//   ....[11]....
        /*00dc*/ 	.word	0xffffffff


	//   ....[12]....
        /*00e0*/ 	.word	0xffffffff


	//   ....[13]....
        /*00e4*/ 	.word	0xffffffff


	//   ....[14]....
        /*00e8*/ 	.word	0xffffffff


	//   ....[15]....
        /*00ec*/ 	.word	0xffffffff


	//   ....[16]....
        /*00f0*/ 	.word	0xffffffff


	//   ....[17]....
        /*00f4*/ 	.word	0xffffffff


	//   ....[18]....
        /*00f8*/ 	.word	0xffffffff


	//   ....[19]....
        /*00fc*/ 	.word	0xffffffff


	//   ....[20]....
        /*0100*/ 	.word	0xffffffff


	//   ....[21]....
        /*0104*/ 	.word	0xffffffff


	//   ....[22]....
        /*0108*/ 	.word	0xffffffff


	//   ....[23]....
        /*010c*/ 	.word	0xffffffff


	//   ....[24]....
        /*0110*/ 	.word	0xffffffff


	//   ....[25]....
        /*0114*/ 	.word	0xffffffff


	//   ....[26]....
        /*0118*/ 	.word	0xffffffff


	//   ....[27]....
        /*011c*/ 	.word	0xffffffff


	//   ....[28]....
        /*0120*/ 	.word	0xffffffff


	//   ....[29]....
        /*0124*/ 	.word	0xffffffff


	//----- nvinfo : EIATTR_COOP_GROUP_INSTR_OFFSETS
	.align		4
.L_350:
        /*0128*/ 	.byte	0x04, 0x28
        /*012a*/ 	.short	(.L_352 - .L_351)


	//   ....[0]....
.L_351:
        /*012c*/ 	.word	0x00000900


	//   ....[1]....
        /*0130*/ 	.word	0x00000930


	//   ....[2]....
        /*0134*/ 	.word	0x00000990


	//   ....[3]....
        /*0138*/ 	.word	0x000009e0


	//   ....[4]....
        /*013c*/ 	.word	0x00000a00


	//   ....[5]....
        /*0140*/ 	.word	0x00000c40


	//   ....[6]....
        /*0144*/ 	.word	0x00000c70


	//   ....[7]....
        /*0148*/ 	.word	0x00000cc0


	//   ....[8]....
        /*014c*/ 	.word	0x00000d10


	//   ....[9]....
        /*0150*/ 	.word	0x00000d30


	//   ....[10]....
        /*0154*/ 	.word	0x00001770


	//   ....[11]....
        /*0158*/ 	.word	0x000017a0


	//   ....[12]....
        /*015c*/ 	.word	0x00001800


	//   ....[13]....
        /*0160*/ 	.word	0x00001850


	//   ....[14]....
        /*0164*/ 	.word	0x00001870


	//   ....[15]....
        /*0168*/ 	.word	0x00002230


	//   ....[16]....
        /*016c*/ 	.word	0x00002260


	//   ....[17]....
        /*0170*/ 	.word	0x000022c0


	//   ....[18]....
        /*0174*/ 	.word	0x00002310


	//   ....[19]....
        /*0178*/ 	.word	0x00002330


	//   ....[20]....
        /*017c*/ 	.word	0x00002570


	//   ....[21]....
        /*0180*/ 	.word	0x000025a0


	//   ....[22]....
        /*0184*/ 	.word	0x000025f0


	//   ....[23]....
        /*0188*/ 	.word	0x00002640


	//   ....[24]....
        /*018c*/ 	.word	0x00002660


	//   ....[25]....
        /*0190*/ 	.word	0x000031b0


	//   ....[26]....
        /*0194*/ 	.word	0x000031e0


	//   ....[27]....
        /*0198*/ 	.word	0x00003240


	//   ....[28]....
        /*019c*/ 	.word	0x00003290


	//   ....[29]....
        /*01a0*/ 	.word	0x000032b0


	//----- nvinfo : EIATTR_VRC_CTA_INIT_COUNT
	.align		4
.L_352:
        /*01a4*/ 	.byte	0x02, 0x4a
	.zero		1
	.zero		1


	//----- nvinfo : EIATTR_EXIT_INSTR_OFFSETS
	.align		4
        /*01a8*/ 	.byte	0x04, 0x1c
        /*01aa*/ 	.short	(.L_354 - .L_353)


	//   ....[0]....
.L_353:
        /*01ac*/ 	.word	0x00000080


	//   ....[1]....
        /*01b0*/ 	.word	0x000000c0


	//   ....[2]....
        /*01b4*/ 	.word	0x00003480


	//   ....[3]....
        /*01b8*/ 	.word	0x000034d0


	//----- nvinfo : EIATTR_MAX_THREADS
	.align		4
.L_354:
        /*01bc*/ 	.byte	0x04, 0x05
        /*01be*/ 	.short	(.L_356 - .L_355)
.L_355:
        /*01c0*/ 	.word	0x00000200
        /*01c4*/ 	.word	0x00000001
        /*01c8*/ 	.word	0x00000001


	//----- nvinfo : EIATTR_CRS_STACK_SIZE
	.align		4
.L_356:
        /*01cc*/ 	.byte	0x04, 0x1e
        /*01ce*/ 	.short	(.L_358 - .L_357)
.L_357:
        /*01d0*/ 	.word	0x00000000


	//----- nvinfo : EIATTR_CBANK_PARAM_SIZE
	.align		4
.L_358:
        /*01d4*/ 	.byte	0x03, 0x19
        /*01d6*/ 	.short	0x001d


	//----- nvinfo : EIATTR_PARAM_CBANK
	.align		4
        /*01d8*/ 	.byte	0x04, 0x0a
        /*01da*/ 	.short	(.L_360 - .L_359)
	.align		4
.L_359:
        /*01dc*/ 	.word	index@(.nv.constant0._ZN3cub18CUB_300001_SM_10006detail6reduce28DeviceReduceSingleTileKernelINS2_10policy_hubIfjN4cuda3std3__44plusIvEEE10Policy1000EPfSC_jS9_ffNS7_10__identityEEEvT0_T1_T2_T3_T4_T6_)
        /*01e0*/ 	.short	0x0380
        /*01e2*/ 	.short	0x001d


	//----- nvinfo : EIATTR_SW_WAR
	.align		4
.L_360:
        /*01e4*/ 	.byte	0x04, 0x36
        /*01e6*/ 	.short	(.L_362 - .L_361)
.L_361:
        /*01e8*/ 	.word	0x00000008
.L_362:


//--------------------- .nv.info._ZN3cub18CUB_300001_SM_10006detail6reduce28DeviceReduceSingleTileKernelINS2_10policy_hubIN12ashvardanian17cuda_thrust_fma_t6pair_tEyNS6_18interleaving_add_tEE10Policy1000EPS7_SB_iS8_S7_S7_N4cuda3std3__410__identityEEEvT0_T1_T2_T3_T4_T6_ --------------------------
	.section	.nv.info._ZN3cub18CUB_300001_SM_10006detail6reduce28DeviceReduceSingleTileKernelINS2_10policy_hubIN12ashvardanian17cuda_thrust_fma_t6pair_tEyNS6_18interleaving_add_tEE10Policy1000EPS7_SB_iS8_S7_S7_N4cuda3std3__410__identityEEEvT0_T1_T2_T3_T4_T6_,"",@"SHT_CUDA_INFO"
	.sectionflags	@""
	.align	4


	//----- nvinfo : EIATTR_CUDA_API_VERSION
	.align		4
        /*0000*/ 	.byte	0x04, 0x37
        /*0002*/ 	.short	(.L_364 - .L_363)
.L_363:
        /*0004*/ 	.word	0x00000082


	//----- nvinfo : EIATTR_KPARAM_INFO
	.align		4
.L_364:
        /*0008*/ 	.byte	0x04, 0x17
        /*000a*/ 	.short	(.L_366 - .L_365)
.L_365:
        /*000c*/ 	.word	0x00000000
        /*0010*/ 	.short	0x0005
        /*0012*/ 	.short	0x0020
        /*0014*/ 	.byte	0x00, 0xf0, 0x05, 0x00


	//----- nvinfo : EIATTR_KPARAM_INFO
	.align		4
.L_366:
        /*0018*/ 	.byte	0x04, 0x17
        /*001a*/ 	.short	(.L_368 - .L_367)
.L_367:
        /*001c*/ 	.word	0x00000000
        /*0020*/ 	.short	0x0004
        /*0022*/ 	.short	0x0018
        /*0024*/ 	.byte	0x00, 0xf0, 0x21, 0x00


	//----- nvinfo : EIATTR_KPARAM_INFO
	.align		4
.L_368:
        /*0028*/ 	.byte	0x04, 0x17
        /*002a*/ 	.short	(.L_370 - .L_369)
.L_369:
        /*002c*/ 	.word	0x00000000
        /*0030*/ 	.short	0x0003
        /*0032*/ 	.short	0x0014
        /*0034*/ 	.byte	0x00, 0xf0, 0x05, 0x00


	//----- nvinfo : EIATTR_KPARAM_INFO
	.align		4
.L_370:
        /*0038*/ 	.byte	0x04, 0x17
        /*003a*/ 	.short	(.L_372 - .L_371)
.L_371:
        /*003c*/ 	.word	0x00000000
        /*0040*/ 	.short	0x0002
        /*0042*/ 	.short	0x0010
        /*0044*/ 	.byte	0x00, 0xf0, 0x11, 0x00


	//----- nvinfo : EIATTR_KPARAM_INFO
	.align		4
.L_372:
        /*0048*/ 	.byte	0x04, 0x17
        /*004a*/ 	.short	(.L_374 - .L_373)
.L_373:
        /*004c*/ 	.word	0x00000000
        /*0050*/ 	.short	0x0001
        /*0052*/ 	.short	0x0008
        /*0054*/ 	.byte	0x00, 0xf5, 0x21, 0x00


	//----- nvinfo : EIATTR_KPARAM_INFO
	.align		4
.L_374:
        /*0058*/ 	.byte	0x04, 0x17
        /*005a*/ 	.short	(.L_376 - .L_375)
.L_375:
        /*005c*/ 	.word	0x00000000
        /*0060*/ 	.short	0x0000
        /*0062*/ 	.short	0x0000
        /*0064*/ 	.byte	0x00, 0xf5, 0x21, 0x00


	//----- nvinfo : EIATTR_SPARSE_MMA_MASK
	.align		4
.L_376:
        /*0068*/ 	.byte	0x03, 0x50
        /*006a*/ 	.short	0x0000


	//----- nvinfo : EIATTR_MAXREG_COUNT
	.align		4
        /*006c*/ 	.byte	0x03, 0x1b
        /*006e*/ 	.short	0x00ff


	//----- nvinfo : EIATTR_NUM_BARRIERS
	.align		4
        /*0070*/ 	.byte	0x02, 0x4c
        /*0072*/ 	.byte	0x01
	.zero		1


	//----- nvinfo : EIATTR_MERCURY_ISA_VERSION
	.align		4
        /*0074*/ 	.byte	0x03, 0x5f
        /*0076*/ 	.short	0x0101


	//----- nvinfo : EIATTR_COOP_GROUP_MASK_REGIDS
	.align		4
        /*0078*/ 	.byte	0x04, 0x29
        /*007a*/ 	.short	(.L_378 - .L_377)


	//   ....[0]....
.L_377:
        /*007c*/ 	.word	0xffffffff


	//   ....[1]....
        /*0080*/ 	.word	0xffffffff


	//   ....[2]....
        /*0084*/ 	.word	0xffffffff


	//   ....[3]....
        /*0088*/ 	.word	0xffffffff


	//   ....[4]....
        /*008c*/ 	.word	0xffffffff


	//   ....[5]....
        /*0090*/ 	.word	0xffffffff


	//   ....[6]....
        /*0094*/ 	.word	0xffffffff


	//   ....[7]....
        /*0098*/ 	.word	0xffffffff


	//   ....[8]....
        /*009c*/ 	.word	0xffffffff


	//   ....[9]....
        /*00a0*/ 	.word	0xffffffff


	//   ....[10]....
        /*00a4*/ 	.word	0xffffffff


	//   ....[11]....
        /*00a8*/ 	.word	0xffffffff


	//   ....[12]....
        /*00ac*/ 	.word	0xffffffff


	//   ....[13]....
        /*00b0*/ 	.word	0xffffffff


	//   ....[14]....
        /*00b4*/ 	.word	0xffffffff


	//   ....[15]....
        /*00b8*/ 	.word	0xffffffff


	//   ....[16]....
        /*00bc*/ 	.word	0xffffffff


	//   ....[17]....
        /*00c0*/ 	.word	0xffffffff


	//   ....[18]....
        /*00c4*/ 	.word	0xffffffff


	//   ....[19]....
        /*00c8*/ 	.word	0xffffffff


	//   ....[20]....
        /*00cc*/ 	.word	0xffffffff


	//   ....[21]....
        /*00d0*/ 	.word	0xffffffff


	//   ....[22]....
        /*00d4*/ 	.word	0xffffffff


	//   ....[23]....
        /*00d8*/ 	.word	0xffffffff


	//   ....[24]....
        /*00dc*/ 	.word	0xffffffff


	//   ....[25]....
        /*00e0*/ 	.word	0xffffffff


	//   ....[26]....
        /*00e4*/ 	.word	0xffffffff


	//   ....[27]....
        /*00e8*/ 	.word	0xffffffff


	//   ....[28]....
        /*00ec*/ 	.word	0xffffffff


	//   ....[29]....
        /*00f0*/ 	.word	0xffffffff


	//----- nvinfo : EIATTR_COOP_GROUP_INSTR_OFFSETS
	.align		4
.L_378:
        /*00f4*/ 	.byte	0x04, 0x28
        /*00f6*/ 	.short	(.L_380 - .L_379)


	//   ....[0]....
.L_379:
        /*00f8*/ 	.word	0x00000d10


	//   ....[1]....
        /*00fc*/ 	.word	0x00000d20


	//   ....[2]....
        /*0100*/ 	.word	0x00000da0


	//   ....[3]....
        /*0104*/ 	.word	0x00000db0


	//   ....[4]....
        /*0108*/ 	.word	0x00000de0


	//   ....[5]....
        /*010c*/ 	.word	0x00000e00


	//   ....[6]....
        /*0110*/ 	.word	0x00000e30


	//   ....[7]....
        /*0114*/ 	.word	0x00000e50


	//   ....[8]....
        /*0118*/ 	.word	0x00000ea0


	//   ....[9]....
        /*011c*/ 	.word	0x00000eb0


	//   ....[10]....
        /*0120*/ 	.word	0x00001180


	//   ....[11]....
        /*0124*/ 	.word	0x00001190


	//   ....[12]....
        /*0128*/ 	.word	0x00001200


	//   ....[13]....
        /*012c*/ 	.word	0x00001230


	//   ....[14]....
        /*0130*/ 	.word	0x00001280


	//   ....[15]....
        /*0134*/ 	.word	0x000012b0


	//   ....[16]....
        /*0138*/ 	.word	0x000012e0


	//   ....[17]....
        /*013c*/ 	.word	0x00001310


	//   ....[18]....
        /*0140*/ 	.word	0x00001340


	//   ....[19]....
        /*0144*/ 	.word	0x00001370


	//   ....[20]....
        /*0148*/ 	.word	0x00002770


	//   ....[21]....
        /*014c*/ 	.word	0x00002780


	//   ....[22]....
        /*0150*/ 	.word	0x000027e0


	//   ....[23]....
        /*0154*/ 	.word	0x000027f0


	//   ....[24]....
        /*0158*/ 	.word	0x00002820


	//   ....[25]....
        /*015c*/ 	.word	0x00002840


	//   ....[26]....
        /*0160*/ 	.word	0x00002870


	//   ....[27]....
        /*0164*/ 	.word	0x00002890


	//   ....[28]....
        /*0168*/ 	.word	0x000028e0


	//   ....[29]....
        /*016c*/ 	.word	0x000028f0


	//----- nvinfo : EIATTR_VRC_CTA_INIT_COUNT
	.align		4
.L_380:
        /*0170*/ 	.byte	0x02, 0x4a
	.zero		1
	.zero		1


	//----- nvinfo : EIATTR_EXIT_INSTR_OFFSETS
	.align		4
        /*0174*/ 	.byte	0x04, 0x1c
        /*0176*/ 	.short	(.L_382 - .L_381)


	//   ....[0]....
.L_381:
        /*0178*/ 	.word	0x00000080


	//   ....[1]....
        /*017c*/ 	.word	0x000000d0


	//   ....[2]....
        /*0180*/ 	.word	0x00002b70


	//   ....[3]....
        /*0184*/ 	.word	0x00002be0


	//----- nvinfo : EIATTR_MAX_THREADS
	.align		4
.L_382:
        /*0188*/ 	.byte	0x04, 0x05
        /*018a*/ 	.short	(.L_384 - .L_383)
.L_383:
        /*018c*/ 	.word	0x00000100
        /*0190*/ 	.word	0x00000001
        /*0194*/ 	.word	0x00000001


	//----- nvinfo : EIATTR_CRS_STACK_SIZE
	.align		4
.L_384:
        /*0198*/ 	.byte	0x04, 0x1e
        /*019a*/ 	.short	(.L_386 - .L_385)
.L_385:
        /*019c*/ 	.word	0x00000000


	//----- nvinfo : EIATTR_CBANK_PARAM_SIZE
	.align		4
.L_386:
        /*01a0*/ 	.byte	0x03, 0x19
        /*01a2*/ 	.short	0x0021


	//----- nvinfo : EIATTR_PARAM_CBANK
	.align		4
        /*01a4*/ 	.byte	0x04, 0x0a
        /*01a6*/ 	.short	(.L_388 - .L_387)
	.align		4
.L_387:
        /*01a8*/ 	.word	index@(.nv.constant0._ZN3cub18CUB_300001_SM_10006detail6reduce28DeviceReduceSingleTileKernelINS2_10policy_hubIN12ashvardanian17cuda_thrust_fma_t6pair_tEyNS6_18interleaving_add_tEE10Policy1000EPS7_SB_iS8_S7_S7_N4cuda3std3__410__identityEEEvT0_T1_T2_T3_T4_T6_)
        /*01ac*/ 	.short	0x0380
        /*01ae*/ 	.short	0x0021


	//----- nvinfo : EIATTR_SW_WAR
	.align		4
.L_388:
        /*01b0*/ 	.byte	0x04, 0x36
        /*01b2*/ 	.short	(.L_390 - .L_389)
.L_389:
        /*01b4*/ 	.word	0x00000008
.L_390:


//--------------------- .nv.info._ZN3cub18CUB_300001_SM_10006detail6reduce18DeviceReduceKernelINS2_10policy_hubIN12ashvardanian17cuda_thrust_fma_t6pair_tEyNS6_18interleaving_add_tEE10Policy1000EN6thrust24THRUST_300001_SM_1000_NS10device_ptrIKS7_EEyS8_S7_N4cuda3std3__410__identityEEEvT0_PT3_T1_NS0_13GridEvenShareISN_EET2_T4_ --------------------------
	.section	.nv.info._ZN3cub18CUB_300001_SM_10006detail6reduce18DeviceReduceKernelINS2_10policy_hubIN12ashvardanian17cuda_thrust_fma_t6pair_tEyNS6_18interleaving_add_tEE10Policy1000EN6thrust24THRUST_300001_SM_1000_NS10device_ptrIKS7_EEyS8_S7_N4cuda3std3__410__identityEEEvT0_PT3_T1_NS0_13GridEvenShareISN_EET2_T4_,"",@"SHT_CUDA_INFO"
	.sectionflags	@""
	.align	4


	//----- nvinfo : EIATTR_CUDA_API_VERSION
	.align		4
        /*0000*/ 	.byte	0x04, 0x37
        /*0002*/ 	.short	(.L_392 - .L_391)
.L_391:
        /*0004*/ 	.word	0x00000082


	//----- nvinfo : EIATTR_KPARAM_INFO
	.align		4
.L_392:
        /*0008*/ 	.byte	0x04, 0x17
        /*000a*/ 	.short	(.L_394 - .L_393)
.L_393:
        /*000c*/ 	.word	0x00000000
        /*0010*/ 	.short	0x0005
        /*0012*/ 	.short	0x0061
        /*0014*/ 	.byte	0x00, 0xf0, 0x05, 0x00


	//----- nvinfo : EIATTR_KPARAM_INFO
	.align		4
.L_394:
        /*0018*/ 	.byte	0x04, 0x17
        /*001a*/ 	.short	(.L_396 - .L_395)
.L_395:
        /*001c*/ 	.word	0x00000000
        /*0020*/ 	.short	0x0004
        /*0022*/ 	.short	0x0060
        /*0024*/ 	.byte	0x00, 0xf0, 0x05, 0x00


	//----- nvinfo : EIATTR_KPARAM_INFO
	.align		4
.L_396:
        /*0028*/ 	.byte	0x04, 0x17
        /*002a*/ 	.short	(.L_398 - .L_397)
.L_397:
        /*002c*/ 	.word	0x00000000
        /*0030*/ 	.short	0x0003
        /*0032*/ 	.short	0x0018
        /*0034*/ 	.byte	0x00, 0xf0, 0x21, 0x01


	//----- nvinfo : EIATTR_KPARAM_INFO
	.align		4
.L_398:
        /*0038*/ 	.byte	0x04, 0x17
        /*003a*/ 	.short	(.L_400 - .L_399)
.L_399:
        /*003c*/ 	.word	0x00000000
        /*0040*/ 	.short	0x0002
        /*0042*/ 	.short	0x0010
        /*0044*/ 	.byte	0x00, 0xf0, 0x21, 0x00


	//----- nvinfo : EIATTR_KPARAM_INFO
	.align		4
.L_400:
        /*0048*/ 	.byte	0x04, 0x17
        /*004a*/ 	.short	(.L_402 - .L_401)
.L_401:
        /*004c*/ 	.word	0x00000000
        /*0050*/ 	.short	0x0001
        /*0052*/ 	.short	0x0008
        /*0054*/ 	.byte	0x00, 0xf5, 0x21, 0x00


	//----- nvinfo : EIATTR_KPARAM_INFO
	.align		4
.L_402:
        /*0058*/ 	.byte	0x04, 0x17
        /*005a*/ 	.short	(.L_404 - .L_403)
.L_403:
        /*005c*/ 	.word	0x00000000
        /*0060*/ 	.short	0x0000
        /*0062*/ 	.short	0x0000
        /*0064*/ 	.byte	0x00, 0xf0, 0x21, 0x00


	//----- nvinfo : EIATTR_SPARSE_MMA_MASK
	.align		4
.L_404:
        /*0068*/ 	.byte	0x03, 0x50
        /*006a*/ 	.short	0x0000


	//----- nvinfo : EIATTR_MAXREG_COUNT
	.align		4
        /*006c*/ 	.byte	0x03, 0x1b
        /*006e*/ 	.short	0x00ff


	//----- nvinfo : EIATTR_NUM_BARRIERS
	.align		4
        /*0070*/ 	.byte	0x02, 0x4c
        /*0072*/ 	.byte	0x01
	.zero		1


	//----- nvinfo : EIATTR_MERCURY_ISA_VERSION
	.align		4
        /*0074*/ 	.byte	0x03, 0x5f
        /*0076*/ 	.short	0x0101


	//----- nvinfo : EIATTR_COOP_GROUP_MASK_REGIDS
	.align		4
        /*0078*/ 	.byte	0x04, 0x29
        /*007a*/ 	.short	(.L_406 - .L_405)


	//   ....[0]....
.L_405:
        /*007c*/ 	.word	0xffffffff


	//   ....[1]....
        /*0080*/ 	.word	0xffffffff


	//   ....[2]....
        /*0084*/ 	.word	0xffffffff


	//   ....[3]....
        /*0088*/ 	.word	0xffffffff


	//   ....[4]....
        /*008c*/ 	.word	0xffffffff


	//   ....[5]....
        /*0090*/ 	.word	0xffffffff


	//   ....[6]....
        /*0094*/ 	.word	0xffffffff


	//   ....[7]....
        /*0098*/ 	.word	0xffffffff


	//   ....[8]....
        /*009c*/ 	.word	0xffffffff


	//   ....[9]....
        /*00a0*/ 	.word	0xffffffff


	//   ....[10]....
        /*00a4*/ 	.word	0xffffffff


	//   ....[11]....
        /*00a8*/ 	.word	0xffffffff


	//   ....[12]....
        /*00ac*/ 	.word	0xffffffff


	//   ....[13]....
        /*00b0*/ 	.word	0xffffffff


	//   ....[14]....
        /*00b4*/ 	.word	0xffffffff


	//   ....[15]....
        /*00b8*/ 	.word	0xffffffff


	//   ....[16]....
        /*00bc*/ 	.word	0xffffffff


	//   ....[17]....
        /*00c0*/ 	.word	0xffffffff


	//   ....[18]....
        /*00c4*/ 	.word	0xffffffff


	//   ....[19]....
        /*00c8*/ 	.word	0xffffffff


	//   ....[20]....
        /*00cc*/ 	.word	0xffffffff


	//   ....[21]....
        /*00d0*/ 	.word	0xffffffff


	//   ....[22]....
        /*00d4*/ 	.word	0xffffffff


	//   ....[23]....
        /*00d8*/ 	.word	0xffffffff


	//   ....[24]....
        /*00dc*/ 	.word	0xffffffff


	//   ....[25]....
        /*00e0*/ 	.word	0xffffffff


	//   ....[26]....
        /*00e4*/ 	.word	0xffffffff


	//   ....[27]....
        /*00e8*/ 	.word	0xffffffff


	//   ....[28]....
        /*00ec*/ 	.word	0xffffffff


	//   ....[29]....
        /*00f0*/ 	.word	0xffffffff


	//----- nvinfo : EIATTR_COOP_GROUP_INSTR_OFFSETS
	.align		4
.L_406:
        /*00f4*/ 	.byte	0x04, 0x28
        /*00f6*/ 	.short	(.L_408 - .L_407)


	//   ....[0]....
.L_407:
        /*00f8*/ 	.word	0x00000dc0


	//   ....[1]....
        /*00fc*/ 	.word	0x00000dd0


	//   ....[2]....
        /*0100*/ 	.word	0x00000e50


	//   ....[3]....
        /*0104*/ 	.word	0x00000e60


	//   ....[4]....
        /*0108*/ 	.word	0x00000e90


	//   ....[5]....
        /*010c*/ 	.word	0x00000eb0


	//   ....[6]....
        /*0110*/ 	.word	0x00000ee0


	//   ....[7]....
        /*0114*/ 	.word	0x00000f00


	//   ....[8]....
        /*0118*/ 	.word	0x00000f50


	//   ....[9]....
        /*011c*/ 	.word	0x00000f60


	//   ....[10]....
        /*0120*/ 	.word	0x00001230


	//   ....[11]....
        /*0124*/ 	.word	0x00001240


	//   ....[12]....
        /*0128*/ 	.word	0x000012b0


	//   ....[13]....
        /*012c*/ 	.word	0x000012d0


	//   ....[14]....
        /*0130*/ 	.word	0x00001310


	//   ....[15]....
        /*0134*/ 	.word	0x00001340


	//   ....[16]....
        /*0138*/ 	.word	0x00001370


	//   ....[17]....
        /*013c*/ 	.word	0x000013a0


	//   ....[18]....
        /*0140*/ 	.word	0x000013f0


	//   ....[19]....
        /*0144*/ 	.word	0x00001420


	//   ....[20]....
        /*0148*/ 	.word	0x00002a90


	//   ....[21]....
        /*014c*/ 	.word	0x00002aa0


	//   ....[22]....
        /*0150*/ 	.word	0x00002b10


	//   ....[23]....
        /*0154*/ 	.word	0x00002b20


	//   ....[24]....
        /*0158*/ 	.word	0x00002b50


	//   ....[25]....
        /*015c*/ 	.word	0x00002b70


	//   ....[26]....
        /*0160*/ 	.word	0x00002ba0


	//   ....[27]....
        /*0164*/ 	.word	0x00002bc0


	//   ....[28]....
        /*0168*/ 	.word	0x00002c10


	//   ....[29]....
        /*016c*/ 	.word	0x00002c20


	//----- nvinfo : EIATTR_VRC_CTA_INIT_COUNT
	.align		4
.L_408:
        /*0170*/ 	.byte	0x02, 0x4a
	.zero		1
	.zero		1


	//----- nvinfo : EIATTR_EXIT_INSTR_OFFSETS
	.align		4
        /*0174*/ 	.byte	0x04, 0x1c
        /*0176*/ 	.short	(.L_410 - .L_409)


	//   ....[0]....
.L_409:
        /*0178*/ 	.word	0x00002ea0


	//   ....[1]....
        /*017c*/ 	.word	0x00002f30


	//----- nvinfo : EIATTR_MAX_THREADS
	.align		4
.L_410:
        /*0180*/ 	.byte	0x04, 0x05
        /*0182*/ 	.short	(.L_412 - .L_411)
.L_411:
        /*0184*/ 	.word	0x00000100
        /*0188*/ 	.word	0x00000001
        /*018c*/ 	.word	0x00000001


	//----- nvinfo : EIATTR_CRS_STACK_SIZE
	.align		4
.L_412:
        /*0190*/ 	.byte	0x04, 0x1e
        /*0192*/ 	.short	(.L_414 - .L_413)
.L_413:
        /*0194*/ 	.word	0x00000000


	//----- nvinfo : EIATTR_CBANK_PARAM_SIZE
	.align		4
.L_414:
        /*0198*/ 	.byte	0x03, 0x19
        /*019a*/ 	.short	0x0062


	//----- nvinfo : EIATTR_PARAM_CBANK
	.align		4
        /*019c*/ 	.byte	0x04, 0x0a
        /*019e*/ 	.short	(.L_416 - .L_415)
	.align		4
.L_415:
        /*01a0*/ 	.word	index@(.nv.constant0._ZN3cub18CUB_300001_SM_10006detail6reduce18DeviceReduceKernelINS2_10policy_hubIN12ashvardanian17cuda_thrust_fma_t6pair_tEyNS6_18interleaving_add_tEE10Policy1000EN6thrust24THRUST_300001_SM_1000_NS10device_ptrIKS7_EEyS8_S7_N4cuda3std3__410__identityEEEvT0_PT3_T1_NS0_13GridEvenShareISN_EET2_T4_)
        /*01a4*/ 	.short	0x0380
        /*01a6*/ 	.short	0x0062


	//----- nvinfo : EIATTR_SW_WAR
	.align		4
.L_416:
        /*01a8*/ 	.byte	0x04, 0x36
        /*01aa*/ 	.short	(.L_418 - .L_417)
.L_417:
        /*01ac*/ 	.word	0x00000008
.L_418:


//--------------------- .nv.info._ZN3cub18CUB_300001_SM_10006detail6reduce28DeviceReduceSingleTileKernelINS2_10policy_hubIN12ashvardanian17cuda_thrust_fma_t6pair_tEyNS6_18interleaving_add_tEE10Policy1000EN6thrust24THRUST_300001_SM_1000_NS10device_ptrIKS7_EEPS7_yS8_S7_S7_N4cuda3std3__410__identityEEEvT0_T1_T2_T3_T4_T6_ --------------------------
	.section	.nv.info._ZN3cub18CUB_300001_SM_10006detail6reduce28DeviceReduceSingleTileKernelINS2_10policy_hubIN12ashvardanian17cuda_thrust_fma_t6pair_tEyNS6_18interleaving_add_tEE10Policy1000EN6thrust24THRUST_300001_SM_1000_NS10device_ptrIKS7_EEPS7_yS8_S7_S7_N4cuda3std3__410__identityEEEvT0_T1_T2_T3_T4_T6_,"",@"SHT_CUDA_INFO"
	.sectionflags	@""
	.align	4


	//----- nvinfo : EIATTR_CUDA_API_VERSION
	.align		4
        /*0000*/ 	.byte	0x04, 0x37
        /*0002*/ 	.short	(.L_420 - .L_419)
.L_419:
        /*0004*/ 	.word	0x00000082


	//----- nvinfo : EIATTR_KPARAM_INFO
	.align		4
.L_420:
        /*0008*/ 	.byte	0x04, 0x17
        /*000a*/ 	.short	(.L_422 - .L_421)
.L_421:
        /*000c*/ 	.word	0x00000000
        /*0010*/ 	.short	0x0005
        /*0012*/ 	.short	0x0024
        /*0014*/ 	.byte	0x00, 0xf0, 0x05, 0x00


	//----- nvinfo : EIATTR_KPARAM_INFO
	.align		4
.L_422:
        /*0018*/ 	.byte	0x04, 0x17
        /*001a*/ 	.short	(.L_424 - .L_423)
.L_423:
        /*001c*/ 	.word	0x00000000
        /*0020*/ 	.short	0x0004
        /*0022*/ 	.short	0x001c
        /*0024*/ 	.byte	0x00, 0xf0, 0x21, 0x00


	//----- nvinfo : EIATTR_KPARAM_INFO
	.align		4
.L_424:
        /*0028*/ 	.byte	0x04, 0x17
        /*002a*/ 	.short	(.L_426 - .L_425)
.L_425:
        /*002c*/ 	.word	0x00000000
        /*0030*/ 	.short	0x0003
        /*0032*/ 	.short	0x0018
        /*0034*/ 	.byte	0x00, 0xf0, 0x05, 0x00


	//----- nvinfo : EIATTR_KPARAM_INFO
	.align		4
.L_426:
        /*0038*/ 	.byte	0x04, 0x17
        /*003a*/ 	.short	(.L_428 - .L_427)
.L_427:
        /*003c*/ 	.word	0x00000000
        /*0040*/ 	.short	0x0002
        /*0042*/ 	.short	0x0010
        /*0044*/ 	.byte	0x00, 0xf0, 0x21, 0x00


	//----- nvinfo : EIATTR_KPARAM_INFO
	.align		4
.L_428:
        /*0048*/ 	.byte	0x04, 0x17
        /*004a*/ 	.short	(.L_430 - .L_429)
.L_429:
        /*004c*/ 	.word	0x00000000
        /*0050*/ 	.short	0x0001
        /*0052*/ 	.short	0x0008
        /*0054*/ 	.byte	0x00, 0xf5, 0x21, 0x00


	//----- nvinfo : EIATTR_KPARAM_INFO
	.align		4
.L_430:
        /*0058*/ 	.byte	0x04, 0x17
        /*005a*/ 	.short	(.L_432 - .L_431)
.L_431:
        /*005c*/ 	.word	0x00000000
        /*0060*/ 	.short	0x0000
        /*0062*/ 	.short	0x0000
        /*0064*/ 	.byte	0x00, 0xf0, 0x21, 0x00


	//----- nvinfo : EIATTR_SPARSE_MMA_MASK
	.align		4
.L_432:
        /*0068*/ 	.byte	0x03, 0x50
        /*006a*/ 	.short	0x0000


	//----- nvinfo : EIATTR_MAXREG_COUNT
	.align		4
        /*006c*/ 	.byte	0x03, 0x1b
        /*006e*/ 	.short	0x00ff


	//----- nvinfo : EIATTR_NUM_BARRIERS
	.align		4
        /*0070*/ 	.byte	0x02, 0x4c
        /*0072*/ 	.byte	0x01
	.zero		1


	//----- nvinfo : EIATTR_MERCURY_ISA_VERSION
	.align		4
        /*0074*/ 	.byte	0x03, 0x5f
        /*0076*/ 	.short	0x0101


	//----- nvinfo : EIATTR_COOP_GROUP_MASK_REGIDS
	.align		4
        /*0078*/ 	.byte	0x04, 0x29
        /*007a*/ 	.short	(.L_434 - .L_433)


	//   ....[0]....
.L_433:
        /*007c*/ 	.word	0xffffffff


	//   ....[1]....
        /*0080*/ 	.word	0xffffffff


	//   ....[2]....
        /*0084*/ 	.word	0xffffffff


	//   ....[3]....
        /*0088*/ 	.word	0xffffffff


	//   ....[4]....
        /*008c*/ 	.word	0xffffffff


	//   ....[5]....
        /*0090*/ 	.word	0xffffffff


	//   ....[6]....
        /*0094*/ 	.word	0xffffffff


	//   ....[7]....
        /*0098*/ 	.word	0xffffffff


	//   ....[8]....
        /*009c*/ 	.word	0xffffffff


	//   ....[9]....
        /*00a0*/ 	.word	0xffffffff


	//   ....[10]....
        /*00a4*/ 	.word	0xffffffff


	//   ....[11]....
        /*00a8*/ 	.word	0xffffffff


	//   ....[12]....
        /*00ac*/ 	.word	0xffffffff


	//   ....[13]....
        /*00b0*/ 	.word	0xffffffff


	//   ....[14]....
        /*00b4*/ 	.word	0xffffffff


	//   ....[15]....
        /*00b8*/ 	.word	0xffffffff


	//   ....[16]....
        /*00bc*/ 	.word	0xffffffff


	//   ....[17]....
        /*00c0*/ 	.word	0xffffffff


	//   ....[18]....
        /*00c4*/ 	.word	0xffffffff


	//   ....[19]....
        /*00c8*/ 	.word	0xffffffff


	//   ....[20]....
        /*00cc*/ 	.word	0xffffffff


	//   ....[21]....
        /*00d0*/ 	.word	0xffffffff


	//   ....[22]....
        /*00d4*/ 	.word	0xffffffff


	//   ....[23]....
        /*00d8*/ 	.word	0xffffffff


	//   ....[24]....
        /*00dc*/ 	.word	0xffffffff


	//   ....[25]....
        /*00e0*/ 	.word	0xffffffff


	//   ....[26]....
        /*00e4*/ 	.word	0xffffffff


	//   ....[27]....
        /*00e8*/ 	.word	0xffffffff


	//   ....[28]....
        /*00ec*/ 	.word	0xffffffff


	//   ....[29]....
        /*00f0*/ 	.word	0xffffffff


	//----- nvinfo : EIATTR_COOP_GROUP_INSTR_OFFSETS
	.align		4
.L_434:
        /*00f4*/ 	.byte	0x04, 0x28
        /*00f6*/ 	.short	(.L_436 - .L_435)


	//   ....[0]....
.L_435:
        /*00f8*/ 	.word	0x00000d30


	//   ....[1]....
        /*00fc*/ 	.word	0x00000d40


	//   ....[2]....
        /*0100*/ 	.word	0x00000dc0


	//   ....[3]....
        /*0104*/ 	.word	0x00000dd0


	//   ....[4]....
        /*0108*/ 	.word	0x00000e00


	//   ....[5]....
        /*010c*/ 	.word	0x00000e20


	//   ....[6]....
        /*0110*/ 	.word	0x00000e50


	//   ....[7]....
        /*0114*/ 	.word	0x00000e70


	//   ....[8]....
        /*0118*/ 	.word	0x00000ec0


	//   ....[9]....
        /*011c*/ 	.word	0x00000ed0


	//   ....[10]....
        /*0120*/ 	.word	0x000011a0


	//   ....[11]....
        /*0124*/ 	.word	0x000011b0


	//   ....[12]....
        /*0128*/ 	.word	0x00001220


	//   ....[13]....
        /*012c*/ 	.word	0x00001240


	//   ....[14]....
        /*0130*/ 	.word	0x00001280


	//   ....[15]....
        /*0134*/ 	.word	0x000012b0


	//   ....[16]....
        /*0138*/ 	.word	0x000012e0


	//   ....[17]....
        /*013c*/ 	.word	0x00001310


	//   ....[18]....
        /*0140*/ 	.word	0x00001360


	//   ....[19]....
        /*0144*/ 	.word	0x00001390


	//   ....[20]....
        /*0148*/ 	.word	0x00002880


	//   ....[21]....
        /*014c*/ 	.word	0x00002890


	//   ....[22]....
        /*0150*/ 	.word	0x000028f0


	//   ....[23]....
        /*0154*/ 	.word	0x00002900


	//   ....[24]....
        /*0158*/ 	.word	0x00002930


	//   ....[25]....
        /*015c*/ 	.word	0x00002950


	//   ....[26]....
        /*0160*/ 	.word	0x00002980


	//   ....[27]....
        /*0164*/ 	.word	0x000029a0


	//   ....[28]....
        /*0168*/ 	.word	0x000029f0


	//   ....[29]....
        /*016c*/ 	.word	0x00002a00


	//----- nvinfo : EIATTR_VRC_CTA_INIT_COUNT
	.align		4
.L_436:
        /*0170*/ 	.byte	0x02, 0x4a
	.zero		1
	.zero		1


	//----- nvinfo : EIATTR_EXIT_INSTR_OFFSETS
	.align		4
        /*0174*/ 	.byte	0x04, 0x1c
        /*0176*/ 	.short	(.L_438 - .L_437)


	//   ....[0]....
.L_437:
        /*0178*/ 	.word	0x000000a0


	//   ....[1]....
        /*017c*/ 	.word	0x00000100


	//   ....[2]....
        /*0180*/ 	.word	0x00002c80


	//   ....[3]....
        /*0184*/ 	.word	0x00002d00


	//----- nvinfo : EIATTR_MAX_THREADS
	.align		4
.L_438:
        /*0188*/ 	.byte	0x04, 0x05
        /*018a*/ 	.short	(.L_440 - .L_439)
.L_439:
        /*018c*/ 	.word	0x00000100
        /*0190*/ 	.word	0x00000001
        /*0194*/ 	.word	0x00000001


	//----- nvinfo : EIATTR_CRS_STACK_SIZE
	.align		4
.L_440:
        /*0198*/ 	.byte	0x04, 0x1e
        /*019a*/ 	.short	(.L_442 - .L_441)
.L_441:
        /*019c*/ 	.word	0x00000000


	//----- nvinfo : EIATTR_CBANK_PARAM_SIZE
	.align		4
.L_442:
        /*01a0*/ 	.byte	0x03, 0x19
        /*01a2*/ 	.short	0x0025


	//----- nvinfo : EIATTR_PARAM_CBANK
	.align		4
        /*01a4*/ 	.byte	0x04, 0x0a
        /*01a6*/ 	.short	(.L_444 - .L_443)
	.align		4
.L_443:
        /*01a8*/ 	.word	index@(.nv.constant0._ZN3cub18CUB_300001_SM_10006detail6reduce28DeviceReduceSingleTileKernelINS2_10policy_hubIN12ashvardanian17cuda_thrust_fma_t6pair_tEyNS6_18interleaving_add_tEE10Policy1000EN6thrust24THRUST_300001_SM_1000_NS10device_ptrIKS7_EEPS7_yS8_S7_S7_N4cuda3std3__410__identityEEEvT0_T1_T2_T3_T4_T6_)
        /*01ac*/ 	.short	0x0380
        /*01ae*/ 	.short	0x0025


	//----- nvinfo : EIATTR_SW_WAR
	.align		4
.L_444:
        /*01b0*/ 	.byte	0x04, 0x36
        /*01b2*/ 	.short	(.L_446 - .L_445)
.L_445:
        /*01b4*/ 	.word	0x00000008
.L_446:


//--------------------- .nv.info._ZN3cub18CUB_300001_SM_10006detail6reduce28DeviceReduceSingleTileKernelINS2_10policy_hubIN12ashvardanian17cuda_thrust_fma_t6pair_tEjNS6_18interleaving_add_tEE10Policy1000EPS7_SB_iS8_S7_S7_N4cuda3std3__410__identityEEEvT0_T1_T2_T3_T4_T6_ --------------------------
	.section	.nv.info._ZN3cub18CUB_300001_SM_10006detail6reduce28DeviceReduceSingleTileKernelINS2_10policy_hubIN12ashvardanian17cuda_thrust_fma_t6pair_tEjNS6_18interleaving_add_tEE10Policy1000EPS7_SB_iS8_S7_S7_N4cuda3std3__410__identityEEEvT0_T1_T2_T3_T4_T6_,"",@"SHT_CUDA_INFO"
	.sectionflags	@""
	.align	4


	//----- nvinfo : EIATTR_CUDA_API_VERSION
	.align		4
        /*0000*/ 	.byte	0x04, 0x37
        /*0002*/ 	.short	(.L_448 - .L_447)
.L_447:
        /*0004*/ 	.word	0x00000082


	//----- nvinfo : EIATTR_KPARAM_INFO
	.align		4
.L_448:
        /*0008*/ 	.byte	0x04, 0x17
        /*000a*/ 	.short	(.L_450 - .L_449)
.L_449:
        /*000c*/ 	.word	0x00000000
        /*0010*/ 	.short	0x0005
        /*0012*/ 	.short	0x0020
        /*0014*/ 	.byte	0x00, 0xf0, 0x05, 0x00


	//----- nvinfo : EIATTR_KPARAM_INFO
	.align		4
.L_450:
        /*0018*/ 	.byte	0x04, 0x17
        /*001a*/ 	.short	(.L_452 - .L_451)
.L_451:
        /*001c*/ 	.word	0x00000000
        /*0020*/ 	.short	0x0004
        /*0022*/ 	.short	0x0018
        /*0024*/ 	.byte	0x00, 0xf0, 0x21, 0x00


	//----- nvinfo : EIATTR_KPARAM_INFO
	.align		4
.L_452:
        /*0028*/ 	.byte	0x04, 0x17
        /*002a*/ 	.short	(.L_454 - .L_453)
.L_453:
        /*002c*/ 	.word	0x00000000
        /*0030*/ 	.short	0x0003
        /*0032*/ 	.short	0x0014
        /*0034*/ 	.byte	0x00, 0xf0, 0x05, 0x00


	//----- nvinfo : EIATTR_KPARAM_INFO
	.align		4
.L_454:
        /*0038*/ 	.byte	0x04, 0x17
        /*003a*/ 	.short	(.L_456 - .L_455)
.L_455:
        /*003c*/ 	.word	0x00000000
        /*0040*/ 	.short	0x0002
        /*0042*/ 	.short	0x0010
        /*0044*/ 	.byte	0x00, 0xf0, 0x11, 0x00


	//----- nvinfo : EIATTR_KPARAM_INFO
	.align		4
.L_456:
        /*0048*/ 	.byte	0x04, 0x17
        /*004a*/ 	.short	(.L_458 - .L_457)
.L_457:
        /*004c*/ 	.word	0x00000000
        /*0050*/ 	.short	0x0001
        /*0052*/ 	.short	0x0008
        /*0054*/ 	.byte	0x00, 0xf5, 0x21, 0x00


	//----- nvinfo : EIATTR_KPARAM_INFO
	.align		4
.L_458:
        /*0058*/ 	.byte	0x04, 0x17
        /*005a*/ 	.short	(.L_460 - .L_459)
.L_459:
        /*005c*/ 	.word	0x00000000
        /*0060*/ 	.short	0x0000
        /*0062*/ 	.short	0x0000
        /*0064*/ 	.byte	0x00, 0xf5, 0x21, 0x00


	//----- nvinfo : EIATTR_SPARSE_MMA_MASK
	.align		4
.L_460:
        /*0068*/ 	.byte	0x03, 0x50
        /*006a*/ 	.short	0x0000


	//----- nvinfo : EIATTR_MAXREG_COUNT
	.align		4
        /*006c*/ 	.byte	0x03, 0x1b
        /*006e*/ 	.short	0x00ff


	//----- nvinfo : EIATTR_NUM_BARRIERS
	.align		4
        /*0070*/ 	.byte	0x02, 0x4c
        /*0072*/ 	.byte	0x01
	.zero		1


	//----- nvinfo : EIATTR_MERCURY_ISA_VERSION
	.align		4
        /*0074*/ 	.byte	0x03, 0x5f
        /*0076*/ 	.short	0x0101


	//----- nvinfo : EIATTR_COOP_GROUP_MASK_REGIDS
	.align		4
        /*0078*/ 	.byte	0x04, 0x29
        /*007a*/ 	.short	(.L_462 - .L_461)


	//   ....[0]....
.L_461:
        /*007c*/ 	.word	0xffffffff


	//   ....[1]....
        /*0080*/ 	.word	0xffffffff


	//   ....[2]....
        /*0084*/ 	.word	0xffffffff


	//   ....[3]....
        /*0088*/ 	.word	0xffffffff


	//   ....[4]....
        /*008c*/ 	.word	0xffffffff


	//   ....[5]....
        /*0090*/ 	.word	0xffffffff


	//   ....[6]....
        /*0094*/ 	.word	0xffffffff


	//   ....[7]....
        /*0098*/ 	.word	0xffffffff


	//   ....[8]....
        /*009c*/ 	.word	0xffffffff


	//   ....[9]....
        /*00a0*/ 	.word	0xffffffff


	//   ....[10]....
        /*00a4*/ 	.word	0xffffffff


	//   ....[11]....
        /*00a8*/ 	.word	0xffffffff


	//   ....[12]....
        /*00ac*/ 	.word	0xffffffff


	//   ....[13]....
        /*00b0*/ 	.word	0xffffffff


	//   ....[14]....
        /*00b4*/ 	.word	0xffffffff


	//   ....[15]....
        /*00b8*/ 	.word	0xffffffff


	//   ....[16]....
        /*00bc*/ 	.word	0xffffffff


	//   ....[17]....
        /*00c0*/ 	.word	0xffffffff


	//   ....[18]....
        /*00c4*/ 	.word	0xffffffff


	//   ....[19]....
        /*00c8*/ 	.word	0xffffffff


	//   ....[20]....
        /*00cc*/ 	.word	0xffffffff


	//   ....[21]....
        /*00d0*/ 	.word	0xffffffff


	//   ....[22]....
        /*00d4*/ 	.word	0xffffffff


	//   ....[23]....
        /*00d8*/ 	.word	0xffffffff


	//   ....[24]....
        /*00dc*/ 	.word	0xffffffff


	//   ....[25]....
        /*00e0*/ 	.word	0xffffffff


	//   ....[26]....
        /*00e4*/ 	.word	0xffffffff


	//   ....[27]....
        /*00e8*/ 	.word	0xffffffff


	//   ....[28]....
        /*00ec*/ 	.word	0xffffffff


	//   ....[29]....
        /*00f0*/ 	.word	0xffffffff


	//----- nvinfo : EIATTR_COOP_GROUP_INSTR_OFFSETS
	.align		4
.L_462:
        /*00f4*/ 	.byte	0x04, 0x28
        /*00f6*/ 	.short	(.L_464 - .L_463)


	//   ....[0]....
.L_463:
        /*00f8*/ 	.word	0x00000d10


	//   ....[1]....
        /*00fc*/ 	.word	0x00000d20


	//   ....[2]....
        /*0100*/ 	.word	0x00000da0


	//   ....[3]....
        /*0104*/ 	.word	0x00000db0


	//   ....[4]....
        /*0108*/ 	.word	0x00000de0


	//   ....[5]....
        /*010c*/ 	.word	0x00000e00


	//   ....[6]....
        /*0110*/ 	.word	0x00000e30


	//   ....[7]....
        /*0114*/ 	.word	0x00000e50


	//   ....[8]....
        /*0118*/ 	.word	0x00000ea0


	//   ....[9]....
        /*011c*/ 	.word	0x00000eb0


	//   ....[10]....
        /*0120*/ 	.word	0x00001180


	//   ....[11]....
        /*0124*/ 	.word	0x00001190


	//   ....[12]....
        /*0128*/ 	.word	0x00001200


	//   ....[13]....
        /*012c*/ 	.word	0x00001230


	//   ....[14]....
        /*0130*/ 	.word	0x00001280


	//   ....[15]....
        /*0134*/ 	.word	0x000012b0


	//   ....[16]....
        /*0138*/ 	.word	0x000012e0


	//   ....[17]....
        /*013c*/ 	.word	0x00001310


	//   ....[18]....
        /*0140*/ 	.word	0x00001340


	//   ....[19]....
        /*0144*/ 	.word	0x00001370


	//   ....[20]....
        /*0148*/ 	.word	0x00002770


	//   ....[21]....
        /*014c*/ 	.word	0x00002780


	//   ....[22]....
        /*0150*/ 	.word	0x000027e0


	//   ....[23]....
        /*0154*/ 	.word	0x000027f0


	//   ....[24]....
        /*0158*/ 	.word	0x00002820


	//   ....[25]....
        /*015c*/ 	.word	0x00002840


	//   ....[26]....
        /*0160*/ 	.word	0x00002870


	//   ....[27]....
        /*0164*/ 	.word	0x00002890


	//   ....[28]....
        /*0168*/ 	.word	0x000028e0


	//   ....[29]....
        /*016c*/ 	.word	0x000028f0


	//----- nvinfo : EIATTR_VRC_CTA_INIT_COUNT
	.align		4
.L_464:
        /*0170*/ 	.byte	0x02, 0x4a
	.zero		1
	.zero		1


	//----- nvinfo : EIATTR_EXIT_INSTR_OFFSETS
	.align		4
        /*0174*/ 	.byte	0x04, 0x1c
        /*0176*/ 	.short	(.L_466 - .L_465)


	//   ....[0]....
.L_465:
        /*0178*/ 	.word	0x00000080


	//   ....[1]....
        /*017c*/ 	.word	0x000000d0


	//   ....[2]....
        /*0180*/ 	.word	0x00002b70


	//   ....[3]....
        /*0184*/ 	.word	0x00002be0


	//----- nvinfo : EIATTR_MAX_THREADS
	.align		4
.L_466:
        /*0188*/ 	.byte	0x04, 0x05
        /*018a*/ 	.short	(.L_468 - .L_467)
.L_467:
        /*018c*/ 	.word	0x00000100
        /*0190*/ 	.word	0x00000001
        /*0194*/ 	.word	0x00000001


	//----- nvinfo : EIATTR_CRS_STACK_SIZE
	.align		4
.L_468:
        /*0198*/ 	.byte	0x04, 0x1e
        /*019a*/ 	.short	(.L_470 - .L_469)
.L_469:
        /*019c*/ 	.word	0x00000000


	//----- nvinfo : EIATTR_CBANK_PARAM_SIZE
	.align		4
.L_470:
        /*01a0*/ 	.byte	0x03, 0x19
        /*01a2*/ 	.short	0x0021


	//----- nvinfo : EIATTR_PARAM_CBANK
	.align		4
        /*01a4*/ 	.byte	0x04, 0x0a
        /*01a6*/ 	.short	(.L_472 - .L_471)
	.align		4
.L_471:
        /*01a8*/ 	.word	index@(.nv.constant0._ZN3cub18CUB_300001_SM_10006detail6reduce28DeviceReduceSingleTileKernelINS2_10policy_hubIN12ashvardanian17cuda_thrust_fma_t6pair_tEjNS6_18interleaving_add_tEE10Policy1000EPS7_SB_iS8_S7_S7_N4cuda3std3__410__identityEEEvT0_T1_T2_T3_T4_T6_)
        /*01ac*/ 	.short	0x0380
        /*01ae*/ 	.short	0x0021


	//----- nvinfo : EIATTR_SW_WAR
	.align		4
.L_472:
        /*01b0*/ 	.byte	0x04, 0x36
        /*01b2*/ 	.short	(.L_474 - .L_473)
.L_473:
        /*01b4*/ 	.word	0x00000008
.L_474:


//--------------------- .nv.info._ZN3cub18CUB_300001_SM_10006detail6reduce18DeviceReduceKernelINS2_10policy_hubIN12ashvardanian17cuda_thrust_fma_t6pair_tEjNS6_18interleaving_add_tEE10Policy1000EN6thrust24THRUST_300001_SM_1000_NS10device_ptrIKS7_EEjS8_S7_N4cuda3std3__410__identityEEEvT0_PT3_T1_NS0_13GridEvenShareISN_EET2_T4_ --------------------------
	.section	.nv.info._ZN3cub18CUB_300001_SM_10006detail6reduce18DeviceReduceKernelINS2_10policy_hubIN12ashvardanian17cuda_thrust_fma_t6pair_tEjNS6_18interleaving_add_tEE10Policy1000EN6thrust24THRUST_300001_SM_1000_NS10device_ptrIKS7_EEjS8_S7_N4cuda3std3__410__identityEEEvT0_PT3_T1_NS0_13GridEvenShareISN_EET2_T4_,"",@"SHT_CUDA_INFO"
	.sectionflags	@""
	.align	4


	//----- nvinfo : EIATTR_CUDA_API_VERSION
	.align		4
        /*0000*/ 	.byte	0x04, 0x37
        /*0002*/ 	.short	(.L_476 - .L_475)
.L_475:
        /*0004*/ 	.word	0x00000082


	//----- nvinfo : EIATTR_KPARAM_INFO
	.align		4
.L_476:
        /*0008*/ 	.byte	0x04, 0x17
        /*000a*/ 	.short	(.L_478 - .L_477)
.L_477:
        /*000c*/ 	.word	0x00000000
        /*0010*/ 	.short	0x0005
        /*0012*/ 	.short	0x003d
        /*0014*/ 	.byte	0x00, 0xf0, 0x05, 0x00


	//----- nvinfo : EIATTR_KPARAM_INFO
	.align		4
.L_478:
        /*0018*/ 	.byte	0x04, 0x17
        /*001a*/ 	.short	(.L_480 - .L_479)
.L_479:
        /*001c*/ 	.word	0x00000000
        /*0020*/ 	.short	0x0004
        /*0022*/ 	.short	0x003c
        /*0024*/ 	.byte	0x00, 0xf0, 0x05, 0x00


	//----- nvinfo : EIATTR_KPARAM_INFO
	.align		4
.L_480:
        /*0028*/ 	.byte	0x04, 0x17
        /*002a*/ 	.short	(.L_482 - .L_481)
.L_481:
        /*002c*/ 	.word	0x00000000
        /*0030*/ 	.short	0x0003
        /*0032*/ 	.short	0x0014
        /*0034*/ 	.byte	0x00, 0xf0, 0xa1, 0x00


	//----- nvinfo : EIATTR_KPARAM_INFO
	.align		4
.L_482:
        /*0038*/ 	.byte	0x04, 0x17
        /*003a*/ 	.short	(.L_484 - .L_483)
.L_483:
        /*003c*/ 	.word	0x00000000
        /*0040*/ 	.short	0x0002
        /*0042*/ 	.short	0x0010
        /*0044*/ 	.byte	0x00, 0xf0, 0x11, 0x00


	//----- nvinfo : EIATTR_KPARAM_INFO
	.align		4
.L_484:
        /*0048*/ 	.byte	0x04, 0x17
        /*004a*/ 	.short	(.L_486 - .L_485)
.L_485:
        /*004c*/ 	.word	0x00000000
        /*0050*/ 	.short	0x0001
        /*0052*/ 	.short	0x0008
        /*0054*/ 	.byte	0x00, 0xf5, 0x21, 0x00


	//----- nvinfo : EIATTR_KPARAM_INFO
	.align		4
.L_486:
        /*0058*/ 	.byte	0x04, 0x17
        /*005a*/ 	.short	(.L_488 - .L_487)
.L_487:
        /*005c*/ 	.word	0x00000000
        /*0060*/ 	.short	0x0000
        /*0062*/ 	.short	0x0000
        /*0064*/ 	.byte	0x00, 0xf0, 0x21, 0x00


	//----- nvinfo : EIATTR_SPARSE_MMA_MASK
	.align		4
.L_488:
        /*0068*/ 	.byte	0x03, 0x50
        /*006a*/ 	.short	0x0000


	//----- nvinfo : EIATTR_MAXREG_COUNT
	.align		4
        /*006c*/ 	.byte	0x03, 0x1b
        /*006e*/ 	.short	0x00ff


	//----- nvinfo : EIATTR_NUM_BARRIERS
	.align		4
        /*0070*/ 	.byte	0x02, 0x4c
        /*0072*/ 	.byte	0x01
	.zero		1


	//----- nvinfo : EIATTR_MERCURY_ISA_VERSION
	.align		4
        /*0074*/ 	.byte	0x03, 0x5f
        /*0076*/ 	.short	0x0101


	//----- nvinfo : EIATTR_COOP_GROUP_MASK_REGIDS
	.align		4
        /*0078*/ 	.byte	0x04, 0x29
        /*007a*/ 	.short	(.L_490 - .L_489)


	//   ....[0]....
.L_489:
        /*007c*/ 	.word	0xffffffff


	//   ....[1]....
        /*0080*/ 	.word	0xffffffff


	//   ....[2]....
        /*0084*/ 	.word	0xffffffff


	//   ....[3]....
        /*0088*/ 	.word	0xffffffff


	//   ....[4]....
        /*008c*/ 	.word	0xffffffff


	//   ....[5]....
        /*0090*/ 	.word	0xffffffff


	//   ....[6]....
        /*0094*/ 	.word	0xffffffff


	//   ....[7]....
        /*0098*/ 	.word	0xffffffff


	//   ....[8]....
        /*009c*/ 	.word	0xffffffff


	//   ....[9]....
        /*00a0*/ 	.word	0xffffffff


	//   ....[10]....
        /*00a4*/ 	.word	0xffffffff


	//   ....[11]....
        /*00a8*/ 	.word	0xffffffff


	//   ....[12]....
        /*00ac*/ 	.word	0xffffffff


	//   ....[13]....
        /*00b0*/ 	.word	0xffffffff


	//   ....[14]....
        /*00b4*/ 	.word	0xffffffff


	//   ....[15]....
        /*00b8*/ 	.word	0xffffffff


	//   ....[16]....
        /*00bc*/ 	.word	0xffffffff


	//   ....[17]....
        /*00c0*/ 	.word	0xffffffff


	//   ....[18]....
        /*00c4*/ 	.word	0xffffffff


	//   ....[19]....
        /*00c8*/ 	.word	0xffffffff


	//   ....[20]....
        /*00cc*/ 	.word	0xffffffff


	//   ....[21]....
        /*00d0*/ 	.word	0xffffffff


	//   ....[22]....
        /*00d4*/ 	.word	0xffffffff


	//   ....[23]....
        /*00d8*/ 	.word	0xffffffff


	//   ....[24]....
        /*00dc*/ 	.word	0xffffffff


	//   ....[25]....
        /*00e0*/ 	.word	0xffffffff


	//   ....[26]....
        /*00e4*/ 	.word	0xffffffff


	//   ....[27]....
        /*00e8*/ 	.word	0xffffffff


	//   ....[28]....
        /*00ec*/ 	.word	0xffffffff


	//   ....[29]....
        /*00f0*/ 	.word	0xffffffff


	//----- nvinfo : EIATTR_COOP_GROUP_INSTR_OFFSETS
	.align		4
.L_490:
        /*00f4*/ 	.byte	0x04, 0x28
        /*00f6*/ 	.short	(.L_492 - .L_491)


	//   ....[0]....
.L_491:
        /*00f8*/ 	.word	0x00000ff0


	//   ....[1]....
        /*00fc*/ 	.word	0x00001000


	//   ....[2]....
        /*0100*/ 	.word	0x00001080


	//   ....[3]....
        /*0104*/ 	.word	0x00001090


	//   ....[4]....
        /*0108*/ 	.word	0x000010c0


	//   ....[5]....
        /*010c*/ 	.word	0x000010e0


	//   ....[6]....
        /*0110*/ 	.word	0x00001110


	//   ....[7]....
        /*0114*/ 	.word	0x00001130


	//   ....[8]....
        /*0118*/ 	.word	0x00001180


	//   ....[9]....
        /*011c*/ 	.word	0x00001190


	//   ....[10]....
        /*0120*/ 	.word	0x00001460


	//   ....[11]....
        /*0124*/ 	.word	0x00001470


	//   ....[12]....
        /*0128*/ 	.word	0x000014d0


	//   ....[13]....
        /*012c*/ 	.word	0x000014f0


	//   ....[14]....
        /*0130*/ 	.word	0x00001520


	//   ....[15]....
        /*0134*/ 	.word	0x00001550


	//   ....[16]....
        /*0138*/ 	.word	0x000015a0


	//   ....[17]....
        /*013c*/ 	.word	0x000015c0


	//   ....[18]....
        /*0140*/ 	.word	0x00001610


	//   ....[19]....
        /*0144*/ 	.word	0x00001640


	//   ....[20]....
        /*0148*/ 	.word	0x00002da0


	//   ....[21]....
        /*014c*/ 	.word	0x00002db0


	//   ....[22]....
        /*0150*/ 	.word	0x00002e10


	//   ....[23]....
        /*0154*/ 	.word	0x00002e20


	//   ....[24]....
        /*0158*/ 	.word	0x00002e50


	//   ....[25]....
        /*015c*/ 	.word	0x00002e70


	//   ....[26]....
        /*0160*/ 	.word	0x00002ea0


	//   ....[27]....
        /*0164*/ 	.word	0x00002ec0


	//   ....[28]....
        /*0168*/ 	.word	0x00002f10


	//   ....[29]....
        /*016c*/ 	.word	0x00002f20


	//----- nvinfo : EIATTR_VRC_CTA_INIT_COUNT
	.align		4
.L_492:
        /*0170*/ 	.byte	0x02, 0x4a
	.zero		1
	.zero		1


	//----- nvinfo : EIATTR_EXIT_INSTR_OFFSETS
	.align		4
        /*0174*/ 	.byte	0x04, 0x1c
        /*0176*/ 	.short	(.L_494 - .L_493)


	//   ....[0]....
.L_493:
        /*0178*/ 	.word	0x000031a0


	//   ....[1]....
        /*017c*/ 	.word	0x00003230


	//----- nvinfo : EIATTR_MAX_THREADS
	.align		4
.L_494:
        /*0180*/ 	.byte	0x04, 0x05
        /*0182*/ 	.short	(.L_496 - .L_495)
.L_495:
        /*0184*/ 	.word	0x00000100
        /*0188*/ 	.word	0x00000001
        /*018c*/ 	.word	0x00000001


	//----- nvinfo : EIATTR_CRS_STACK_SIZE
	.align		4
.L_496:
        /*0190*/ 	.byte	0x04, 0x1e
        /*0192*/ 	.short	(.L_498 - .L_497)
.L_497:
        /*0194*/ 	.word	0x00000000


	//----- nvinfo : EIATTR_CBANK_PARAM_SIZE
	.align		4
.L_498:
        /*0198*/ 	.byte	0x03, 0x19
        /*019a*/ 	.short	0x003e


	//----- nvinfo : EIATTR_PARAM_CBANK
	.align		4
        /*019c*/ 	.byte	0x04, 0x0a
        /*019e*/ 	.short	(.L_500 - .L_499)
	.align		4
.L_499:
        /*01a0*/ 	.word	index@(.nv.constant0._ZN3cub18CUB_300001_SM_10006detail6reduce18DeviceReduceKernelINS2_10policy_hubIN12ashvardanian17cuda_thrust_fma_t6pair_tEjNS6_18interleaving_add_tEE10Policy1000EN6thrust24THRUST_300001_SM_1000_NS10device_ptrIKS7_EEjS8_S7_N4cuda3std3__410__identityEEEvT0_PT3_T1_NS0_13GridEvenShareISN_EET2_T4_)
        /*01a4*/ 	.short	0x0380
        /*01a6*/ 	.short	0x003e


	//----- nvinfo : EIATTR_SW_WAR
	.align		4
.L_500:
        /*01a8*/ 	.byte	0x04, 0x36
        /*01aa*/ 	.short	(.L_502 - .L_501)
.L_501:
        /*01ac*/ 	.word	0x00000008
.L_502:


//--------------------- .nv.info._ZN3cub18CUB_300001_SM_10006detail6reduce28DeviceReduceSingleTileKernelINS2_10policy_hubIN12ashvardanian17cuda_thrust_fma_t6pair_tEjNS6_18interleaving_add_tEE10Policy1000EN6thrust24THRUST_300001_SM_1000_NS10device_ptrIKS7_EEPS7_jS8_S7_S7_N4cuda3std3__410__identityEEEvT0_T1_T2_T3_T4_T6_ --------------------------
	.section	.nv.info._ZN3cub18CUB_300001_SM_10006detail6reduce28DeviceReduceSingleTileKernelINS2_10policy_hubIN12ashvardanian17cuda_thrust_fma_t6pair_tEjNS6_18interleaving_add_tEE10Policy1000EN6thrust24THRUST_300001_SM_1000_NS10device_ptrIKS7_EEPS7_jS8_S7_S7_N4cuda3std3__410__identityEEEvT0_T1_T2_T3_T4_T6_,"",@"SHT_CUDA_INFO"
	.sectionflags	@""
	.align	4


	//----- nvinfo : EIATTR_CUDA_API_VERSION
	.align		4
        /*0000*/ 	.byte	0x04, 0x37
        /*0002*/ 	.short	(.L_504 - .L_503)
.L_503:
        /*0004*/ 	.word	0x00000082


	//----- nvinfo : EIATTR_KPARAM_INFO
	.align		4
.L_504:
        /*0008*/ 	.byte	0x04, 0x17
        /*000a*/ 	.short	(.L_506 - .L_505)
.L_505:
        /*000c*/ 	.word	0x00000000
        /*0010*/ 	.short	0x0005
        /*0012*/ 	.short	0x0020
        /*0014*/ 	.byte	0x00, 0xf0, 0x05, 0x00


	//----- nvinfo : EIATTR_KPARAM_INFO
	.align		4
.L_506:
        /*0018*/ 	.byte	0x04, 0x17
        /*001a*/ 	.short	(.L_508 - .L_507)
.L_507:
        /*001c*/ 	.word	0x00000000
        /*0020*/ 	.short	0x0004
        /*0022*/ 	.short	0x0018
        /*0024*/ 	.byte	0x00, 0xf0, 0x21, 0x00


	//----- nvinfo : EIATTR_KPARAM_INFO
	.align		4
.L_508:
        /*0028*/ 	.byte	0x04, 0x17
        /*002a*/ 	.short	(.L_510 - .L_509)
.L_509:
        /*002c*/ 	.word	0x00000000
        /*0030*/ 	.short	0x0003
        /*0032*/ 	.short	0x0014
        /*0034*/ 	.byte	0x00, 0xf0, 0x05, 0x00


	//----- nvinfo : EIATTR_KPARAM_INFO
	.align		4
.L_510:
        /*0038*/ 	.byte	0x04, 0x17
        /*003a*/ 	.short	(.L_512 - .L_511)
.L_511:
        /*003c*/ 	.word	0x00000000
        /*0040*/ 	.short	0x0002
        /*0042*/ 	.short	0x0010
        /*0044*/ 	.byte	0x00, 0xf0, 0x11, 0x00


	//----- nvinfo : EIATTR_KPARAM_INFO
	.align		4
.L_512:
        /*0048*/ 	.byte	0x04, 0x17
        /*004a*/ 	.short	(.L_514 - .L_513)
.L_513:
        /*004c*/ 	.word	0x00000000
        /*0050*/ 	.short	0x0001
        /*0052*/ 	.short	0x0008
        /*0054*/ 	.byte	0x00, 0xf5, 0x21, 0x00


	//----- nvinfo : EIATTR_KPARAM_INFO
	.align		4
.L_514:
        /*0058*/ 	.byte	0x04, 0x17
        /*005a*/ 	.short	(.L_516 - .L_515)
.L_515:
        /*005c*/ 	.word	0x00000000
        /*0060*/ 	.short	0x0000
        /*0062*/ 	.short	0x0000
        /*0064*/ 	.byte	0x00, 0xf0, 0x21, 0x00


	//----- nvinfo : EIATTR_SPARSE_MMA_MASK
	.align		4
.L_516:
        /*0068*/ 	.byte	0x03, 0x50
        /*006a*/ 	.short	0x0000


	//----- nvinfo : EIATTR_MAXREG_COUNT
	.align		4
        /*006c*/ 	.byte	0x03, 0x1b
        /*006e*/ 	.short	0x00ff


	//----- nvinfo : EIATTR_NUM_BARRIERS
	.align		4
        /*0070*/ 	.byte	0x02, 0x4c
        /*0072*/ 	.byte	0x01
	.zero		1


	//----- nvinfo : EIATTR_MERCURY_ISA_VERSION
	.align		4
        /*0074*/ 	.byte	0x03, 0x5f
        /*0076*/ 	.short	0x0101


	//----- nvinfo : EIATTR_COOP_GROUP_MASK_REGIDS
	.align		4
        /*0078*/ 	.byte	0x04, 0x29
        /*007a*/ 	.short	(.L_518 - .L_517)


	//   ....[0]....
.L_517:
        /*007c*/ 	.word	0xffffffff


	//   ....[1]....
        /*0080*/ 	.word	0xffffffff


	//   ....[2]....
        /*0084*/ 	.word	0xffffffff


	//   ....[3]....
        /*0088*/ 	.word	0xffffffff


	//   ....[4]....
        /*008c*/ 	.word	0xffffffff


	//   ....[5]....
        /*0090*/ 	.word	0xffffffff


	//   ....[6]....
        /*0094*/ 	.word	0xffffffff


	//   ....[7]....
        /*0098*/ 	.word	0xffffffff


	//   ....[8]....
        /*009c*/ 	.word	0xffffffff


	//   ....[9]....
        /*00a0*/ 	.word	0xffffffff


	//   ....[10]....
        /*00a4*/ 	.word	0xffffffff


	//   ....[11]....
        /*00a8*/ 	.word	0xffffffff


	//   ....[12]....
        /*00ac*/ 	.word	0xffffffff


	//   ....[13]....
        /*00b0*/ 	.word	0xffffffff


	//   ....[14]....
        /*00b4*/ 	.word	0xffffffff


	//   ....[15]....
        /*00b8*/ 	.word	0xffffffff


	//   ....[16]....
        /*00bc*/ 	.word	0xffffffff


	//   ....[17]....
        /*00c0*/ 	.word	0xffffffff


	//   ....[18]....
        /*00c4*/ 	.word	0xffffffff


	//   ....[19]....
        /*00c8*/ 	.word	0xffffffff


	//   ....[20]....
        /*00cc*/ 	.word	0xffffffff


	//   ....[21]....
        /*00d0*/ 	.word	0xffffffff


	//   ....[22]....
        /*00d4*/ 	.word	0xffffffff


	//   ....[23]....
        /*00d8*/ 	.word	0xffffffff


	//   ....[24]....
        /*00dc*/ 	.word	0xffffffff


	//   ....[25]....
        /*00e0*/ 	.word	0xffffffff


	//   ....[26]....
        /*00e4*/ 	.word	0xffffffff


	//   ....[27]....
        /*00e8*/ 	.word	0xffffffff


	//   ....[28]....
        /*00ec*/ 	.word	0xffffffff


	//   ....[29]....
        /*00f0*/ 	.word	0xffffffff


	//----- nvinfo : EIATTR_COOP_GROUP_INSTR_OFFSETS
	.align		4
.L_518:
        /*00f4*/ 	.byte	0x04, 0x28
        /*00f6*/ 	.short	(.L_520 - .L_519)


	//   ....[0]....
.L_519:
        /*00f8*/ 	.word	0x00000d20


	//   ....[1]....
        /*00fc*/ 	.word	0x00000d30


	//   ....[2]....
        /*0100*/ 	.word	0x00000db0


	//   ....[3]....
        /*0104*/ 	.word	0x00000dc0


	//   ....[4]....
        /*0108*/ 	.word	0x00000df0


	//   ....[5]....
        /*010c*/ 	.word	0x00000e10


	//   ....[6]....
        /*0110*/ 	.word	0x00000e40


	//   ....[7]....
        /*0114*/ 	.word	0x00000e60


	//   ....[8]....
        /*0118*/ 	.word	0x00000eb0


	//   ....[9]....
        /*011c*/ 	.word	0x00000ec0


	//   ....[10]....
        /*0120*/ 	.word	0x00001190


	//   ....[11]....
        /*0124*/ 	.word	0x000011a0


	//   ....[12]....
        /*0128*/ 	.word	0x00001210


	//   ....[13]....
        /*012c*/ 	.word	0x00001240


	//   ....[14]....
        /*0130*/ 	.word	0x00001290


	//   ....[15]....
        /*0134*/ 	.word	0x000012c0


	//   ....[16]....
        /*0138*/ 	.word	0x000012f0


	//   ....[17]....
        /*013c*/ 	.word	0x00001320


	//   ....[18]....
        /*0140*/ 	.word	0x00001350


	//   ....[19]....
        /*0144*/ 	.word	0x00001380


	//   ....[20]....
        /*0148*/ 	.word	0x000029b0


	//   ....[21]....
        /*014c*/ 	.word	0x000029c0


	//   ....[22]....
        /*0150*/ 	.word	0x00002a20


	//   ....[23]....
        /*0154*/ 	.word	0x00002a30


	//   ....[24]....
        /*0158*/ 	.word	0x00002a60


	//   ....[25]....
        /*015c*/ 	.word	0x00002a80


	//   ....[26]....
        /*0160*/ 	.word	0x00002ab0


	//   ....[27]....
        /*0164*/ 	.word	0x00002ad0


	//   ....[28]....
        /*0168*/ 	.word	0x00002b20


	//   ....[29]....
        /*016c*/ 	.word	0x00002b30


	//----- nvinfo : EIATTR_VRC_CTA_INIT_COUNT
	.align		4
.L_520:
        /*0170*/ 	.byte	0x02, 0x4a
	.zero		1
	.zero		1


	//----- nvinfo : EIATTR_EXIT_INSTR_OFFSETS
	.align		4
        /*0174*/ 	.byte	0x04, 0x1c
        /*0176*/ 	.short	(.L_522 - .L_521)


	//   ....[0]....
.L_521:
        /*0178*/ 	.word	0x00000080


	//   ....[1]....
        /*017c*/ 	.word	0x000000d0


	//   ....[2]....
        /*0180*/ 	.word	0x00002db0


	//   ....[3]....
        /*0184*/ 	.word	0x00002e20


	//----- nvinfo : EIATTR_MAX_THREADS
	.align		4
.L_522:
        /*0188*/ 	.byte	0x04, 0x05
        /*018a*/ 	.short	(.L_524 - .L_523)
.L_523:
        /*018c*/ 	.word	0x00000100
        /*0190*/ 	.word	0x00000001
        /*0194*/ 	.word	0x00000001


	//----- nvinfo : EIATTR_CRS_STACK_SIZE
	.align		4
.L_524:
        /*0198*/ 	.byte	0x04, 0x1e
        /*019a*/ 	.short	(.L_526 - .L_525)
.L_525:
        /*019c*/ 	.word	0x00000000


	//----- nvinfo : EIATTR_CBANK_PARAM_SIZE
	.align		4
.L_526:
        /*01a0*/ 	.byte	0x03, 0x19
        /*01a2*/ 	.short	0x0021


	//----- nvinfo : EIATTR_PARAM_CBANK
	.align		4
        /*01a4*/ 	.byte	0x04, 0x0a
        /*01a6*/ 	.short	(.L_528 - .L_527)
	.align		4
.L_527:
        /*01a8*/ 	.word	index@(.nv.constant0._ZN3cub18CUB_300001_SM_10006detail6reduce28DeviceReduceSingleTileKernelINS2_10policy_hubIN12ashvardanian17cuda_thrust_fma_t6pair_tEjNS6_18interleaving_add_tEE10Policy1000EN6thrust24THRUST_300001_SM_1000_NS10device_ptrIKS7_EEPS7_jS8_S7_S7_N4cuda3std3__410__identityEEEvT0_T1_T2_T3_T4_T6_)
        /*01ac*/ 	.short	0x0380
        /*01ae*/ 	.short	0x0021


	//----- nvinfo : EIATTR_SW_WAR
	.align		4
.L_528:
        /*01b0*/ 	.byte	0x04, 0x36
        /*01b2*/ 	.short	(.L_530 - .L_529)
.L_529:
        /*01b4*/ 	.word	0x00000008
.L_530:


//--------------------- .nv.info._ZN3cub18CUB_300001_SM_10006detail6reduce28DeviceReduceSingleTileKernelINS2_10policy_hubIfyN4cuda3std3__44plusIfEEE10Policy1000EPfSC_iS9_ffNS7_10__identityEEEvT0_T1_T2_T3_T4_T6_ --------------------------
	.section	.nv.info._ZN3cub18CUB_300001_SM_10006detail6reduce28DeviceReduceSingleTileKernelINS2_10policy_hubIfyN4cuda3std3__44plusIfEEE10Policy1000EPfSC_iS9_ffNS7_10__identityEEEvT0_T1_T2_T3_T4_T6_,"",@"SHT_CUDA_INFO"
	.sectionflags	@""
	.align	4


	//----- nvinfo : EIATTR_CUDA_API_VERSION
	.align		4
        /*0000*/ 	.byte	0x04, 0x37
        /*0002*/ 	.short	(.L_532 - .L_531)
.L_531:
        /*0004*/ 	.word	0x00000082


	//----- nvinfo : EIATTR_KPARAM_INFO
	.align		4
.L_532:
        /*0008*/ 	.byte	0x04, 0x17
        /*000a*/ 	.short	(.L_534 - .L_533)
.L_533:
        /*000c*/ 	.word	0x00000000
        /*0010*/ 	.short	0x0005
        /*0012*/ 	.short	0x001c
        /*0014*/ 	.byte	0x00, 0xf0, 0x05, 0x00


	//----- nvinfo : EIATTR_KPARAM_INFO
	.align		4
.L_534:
        /*0018*/ 	.byte	0x04, 0x17
        /*001a*/ 	.short	(.L_536 - .L_535)
.L_535:
        /*001c*/ 	.word	0x00000000
        /*0020*/ 	.short	0x0004
        /*0022*/ 	.short	0x0018
        /*0024*/ 	.byte	0x00, 0xf0, 0x11, 0x00


	//----- nvinfo : EIATTR_KPARAM_INFO
	.align		4
.L_536:
        /*0028*/ 	.byte	0x04, 0x17
        /*002a*/ 	.short	(.L_538 - .L_537)
.L_537:
        /*002c*/ 	.word	0x00000000
        /*0030*/ 	.short	0x0003
        /*0032*/ 	.short	0x0014
        /*0034*/ 	.byte	0x00, 0xf0, 0x05, 0x00


	//----- nvinfo : EIATTR_KPARAM_INFO
	.align		4
.L_538:
        /*0038*/ 	.byte	0x04, 0x17
        /*003a*/ 	.short	(.L_540 - .L_539)
.L_539:
        /*003c*/ 	.word	0x00000000
        /*0040*/ 	.short	0x0002
        /*0042*/ 	.short	0x0010
        /*0044*/ 	.byte	0x00, 0xf0, 0x11, 0x00


	//----- nvinfo : EIATTR_KPARAM_INFO
	.align		4
.L_540:
        /*0048*/ 	.byte	0x04, 0x17
        /*004a*/ 	.short	(.L_542 - .L_541)
.L_541:
        /*004c*/ 	.word	0x00000000
        /*0050*/ 	.short	0x0001
        /*0052*/ 	.short	0x0008
        /*0054*/ 	.byte	0x00, 0xf5, 0x21, 0x00


	//----- nvinfo : EIATTR_KPARAM_INFO
	.align		4
.L_542:
        /*0058*/ 	.byte	0x04, 0x17
        /*005a*/ 	.short	(.L_544 - .L_543)
.L_543:
        /*005c*/ 	.word	0x00000000
        /*0060*/ 	.short	0x0000
        /*0062*/ 	.short	0x0000
        /*0064*/ 	.byte	0x00, 0xf5, 0x21, 0x00


	//----- nvinfo : EIATTR_SPARSE_MMA_MASK
	.align		4
.L_544:
        /*0068*/ 	.byte	0x03, 0x50
        /*006a*/ 	.short	0x0000


	//----- nvinfo : EIATTR_MAXREG_COUNT
	.align		4
        /*006c*/ 	.byte	0x03, 0x1b
        /*006e*/ 	.short	0x00ff


	//----- nvinfo : EIATTR_NUM_BARRIERS
	.align		4
        /*0070*/ 	.byte	0x02, 0x4c
        /*0072*/ 	.byte	0x01
	.zero		1


	//----- nvinfo : EIATTR_MERCURY_ISA_VERSION
	.align		4
        /*0074*/ 	.byte	0x03, 0x5f
        /*0076*/ 	.short	0x0101


	//----- nvinfo : EIATTR_COOP_GROUP_MASK_REGIDS
	.align		4
        /*0078*/ 	.byte	0x04, 0x29
        /*007a*/ 	.short	(.L_546 - .L_545)


	//   ....[0]....
.L_545:
        /*007c*/ 	.word	0xffffffff


	//   ....[1]....
        /*0080*/ 	.word	0xffffffff


	//   ....[2]....
        /*0084*/ 	.word	0xffffffff


	//   ....[3]....
        /*0088*/ 	.word	0xffffffff


	//   ....[4]....
        /*008c*/ 	.word	0xffffffff


	//   ....[5]....
        /*0090*/ 	.word	0xffffffff


	//   ....[6]....
        /*0094*/ 	.word	0xffffffff


	//   ....[7]....
        /*0098*/ 	.word	0xffffffff


	//   ....[8]....
        /*009c*/ 	.word	0xffffffff


	//   ....[9]....
        /*00a0*/ 	.word	0xffffffff


	//   ....[10]....
        /*00a4*/ 	.word	0xffffffff


	//   ....[11]....
        /*00a8*/ 	.word	0xffffffff


	//   ....[12]....
        /*00ac*/ 	.word	0xffffffff


	//   ....[13]....
        /*00b0*/ 	.word	0xffffffff


	//   ....[14]....
        /*00b4*/ 	.word	0xffffffff


	//   ....[15]....
        /*00b8*/ 	.word	0xffffffff


	//   ....[16]....
        /*00bc*/ 	.word	0xffffffff


	//   ....[17]....
        /*00c0*/ 	.word	0xffffffff


	//   ....[18]....
        /*00c4*/ 	.word	0xffffffff


	//   ....[19]....
        /*00c8*/ 	.word	0xffffffff


	//   ....[20]....
        /*00cc*/ 	.word	0xffffffff


	//   ....[21]....
        /*00d0*/ 	.word	0xffffffff


	//   ....[22]....
        /*00d4*/ 	.word	0xffffffff


	//   ....[23]....
        /*00d8*/ 	.word	0xffffffff


	//   ....[24]....
        /*00dc*/ 	.word	0xffffffff


	//   ....[25]....
        /*00e0*/ 	.word	0xffffffff


	//   ....[26]....
        /*00e4*/ 	.word	0xffffffff


	//   ....[27]....
        /*00e8*/ 	.word	0xffffffff


	//   ....[28]....
        /*00ec*/ 	.word	0xffffffff


	//   ....[29]....
        /*00f0*/ 	.word	0xffffffff


	//----- nvinfo : EIATTR_COOP_GROUP_INSTR_OFFSETS
	.align		4
.L_546:
        /*00f4*/ 	.byte	0x04, 0x28
        /*00f6*/ 	.short	(.L_548 - .L_547)


	//   ....[0]....
.L_547:
        /*00f8*/ 	.word	0x00000980


	//   ....[1]....
        /*00fc*/ 	.word	0x000009e0


	//   ....[2]....
        /*0100*/ 	.word	0x00000a50


	//   ....[3]....
        /*0104*/ 	.word	0x00000aa0


	//   ....[4]....
        /*0108*/ 	.word	0x00000ad0


	//   ....[5]....
        /*010c*/ 	.word	0x00000c90


	//   ....[6]....
        /*0110*/ 	.word	0x00000d20


	//   ....[7]....
        /*0114*/ 	.word	0x00000d60


	//   ....[8]....
        /*0118*/ 	.word	0x00000db0


	//   ....[9]....
        /*011c*/ 	.word	0x00000df0


	//   ....[10]....
        /*0120*/ 	.word	0x00001c00


	//   ....[11]....
        /*0124*/ 	.word	0x00001c80


	//   ....[12]....
        /*0128*/ 	.word	0x00001cd0


	//   ....[13]....
        /*012c*/ 	.word	0x00001d10


	//   ....[14]....
        /*0130*/ 	.word	0x00001d40


	//   ....[15]....
        /*0134*/ 	.word	0x00002700


	//   ....[16]....
        /*0138*/ 	.word	0x00002760


	//   ....[17]....
        /*013c*/ 	.word	0x000027d0


	//   ....[18]....
        /*0140*/ 	.word	0x00002820


	//   ....[19]....
        /*0144*/ 	.word	0x00002850


	//   ....[20]....
        /*0148*/ 	.word	0x00002a10


	//   ....[21]....
        /*014c*/ 	.word	0x00002a90


	//   ....[22]....
        /*0150*/ 	.word	0x00002ad0


	//   ....[23]....
        /*0154*/ 	.word	0x00002b10


	//   ....[24]....
        /*0158*/ 	.word	0x00002b70


	//   ....[25]....
        /*015c*/ 	.word	0x00003b00


	//   ....[26]....
        /*0160*/ 	.word	0x00003b80


	//   ....[27]....
        /*0164*/ 	.word	0x00003bd0


	//   ....[28]....
        /*0168*/ 	.word	0x00003c10


	//   ....[29]....
        /*016c*/ 	.word	0x00003c40


	//----- nvinfo : EIATTR_VRC_CTA_INIT_COUNT
	.align		4
.L_548:
        /*0170*/ 	.byte	0x02, 0x4a
	.zero		1
	.zero		1


	//----- nvinfo : EIATTR_EXIT_INSTR_OFFSETS
	.align		4
        /*0174*/ 	.byte	0x04, 0x1c
        /*0176*/ 	.short	(.L_550 - .L_549)


	//   ....[0]....
.L_549:
        /*0178*/ 	.word	0x00000080


	//   ....[1]....
        /*017c*/ 	.word	0x000000c0


	//   ....[2]....
        /*0180*/ 	.word	0x00003d90


	//   ....[3]....
        /*0184*/ 	.word	0x00003de0


	//----- nvinfo : EIATTR_MAX_THREADS
	.align		4
.L_550:
        /*0188*/ 	.byte	0x04, 0x05
        /*018a*/ 	.short	(.L_552 - .L_551)
.L_551:
        /*018c*/ 	.word	0x00000100
        /*0190*/ 	.word	0x00000001
        /*0194*/ 	.word	0x00000001


	//----- nvinfo : EIATTR_CRS_STACK_SIZE
	.align		4
.L_552:
        /*0198*/ 	.byte	0x04, 0x1e
        /*019a*/ 	.short	(.L_554 - .L_553)
.L_553:
        /*019c*/ 	.word	0x00000000


	//----- nvinfo : EIATTR_CBANK_PARAM_SIZE
	.align		4
.L_554:
        /*01a0*/ 	.byte	0x03, 0x19
        /*01a2*/ 	.short	0x001d


	//----- nvinfo : EIATTR_PARAM_CBANK
	.align		4
        /*01a4*/ 	.byte	0x04, 0x0a
        /*01a6*/ 	.short	(.L_556 - .L_555)
	.align		4
.L_555:
        /*01a8*/ 	.word	index@(.nv.constant0._ZN3cub18CUB_300001_SM_10006detail6reduce28DeviceReduceSingleTileKernelINS2_10policy_hubIfyN4cuda3std3__44plusIfEEE10Policy1000EPfSC_iS9_ffNS7_10__identityEEEvT0_T1_T2_T3_T4_T6_)
        /*01ac*/ 	.short	0x0380
        /*01ae*/ 	.short	0x001d


	//----- nvinfo : EIATTR_SW_WAR
	.align		4
.L_556:
        /*01b0*/ 	.byte	0x04, 0x36
        /*01b2*/ 	.short	(.L_558 - .L_557)
.L_557:
        /*01b4*/ 	.word	0x00000008
.L_558:


//--------------------- .nv.info._ZN3cub18CUB_300001_SM_10006detail6reduce18DeviceReduceKernelINS2_10policy_hubIfyN4cuda3std3__44plusIfEEE10Policy1000EN6thrust24THRUST_300001_SM_1000_NS6detail15normal_iteratorINSD_10device_ptrIKfEEEEyS9_fNS7_10__identityEEEvT0_PT3_T1_NS0_13GridEvenShareISO_EET2_T4_ --------------------------
	.section	.nv.info._ZN3cub18CUB_300001_SM_10006detail6reduce18DeviceReduceKernelINS2_10policy_hubIfyN4cuda3std3__44plusIfEEE10Policy1000EN6thrust24THRUST_300001_SM_1000_NS6detail15normal_iteratorINSD_10device_ptrIKfEEEEyS9_fNS7_10__identityEEEvT0_PT3_T1_NS0_13GridEvenShareISO_EET2_T4_,"",@"SHT_CUDA_INFO"
	.sectionflags	@""
	.align	4


	//----- nvinfo : EIATTR_CUDA_API_VERSION
	.align		4
        /*0000*/ 	.byte	0x04, 0x37
        /*0002*/ 	.short	(.L_560 - .L_559)
.L_559:
        /*0004*/ 	.word	0x00000082


	//----- nvinfo : EIATTR_KPARAM_INFO
	.align		4
.L_560:
        /*0008*/ 	.byte	0x04, 0x17
        /*000a*/ 	.short	(.L_562 - .L_561)
.L_561:
        /*000c*/ 	.word	0x00000000
        /*0010*/ 	.short	0x0005
        /*0012*/ 	.short	0x0061
        /*0014*/ 	.byte	0x00, 0xf0, 0x05, 0x00


	//----- nvinfo : EIATTR_KPARAM_INFO
	.align		4
.L_562:
        /*0018*/ 	.byte	0x04, 0x17
        /*001a*/ 	.short	(.L_564 - .L_563)
.L_563:
        /*001c*/ 	.word	0x00000000
        /*0020*/ 	.short	0x0004
        /*0022*/ 	.short	0x0060
        /*0024*/ 	.byte	0x00, 0xf0, 0x05, 0x00


	//----- nvinfo : EIATTR_KPARAM_INFO
	.align		4
.L_564:
        /*0028*/ 	.byte	0x04, 0x17
        /*002a*/ 	.short	(.L_566 - .L_565)
.L_565:
        /*002c*/ 	.word	0x00000000
        /*0030*/ 	.short	0x0003
        /*0032*/ 	.short	0x0018
        /*0034*/ 	.byte	0x00, 0xf0, 0x21, 0x01


	//----- nvinfo : EIATTR_KPARAM_INFO
	.align		4
.L_566:
        /*0038*/ 	.byte	0x04, 0x17
        /*003a*/ 	.short	(.L_568 - .L_567)
.L_567:
        /*003c*/ 	.word	0x00000000
        /*0040*/ 	.short	0x0002
        /*0042*/ 	.short	0x0010
        /*0044*/ 	.byte	0x00, 0xf0, 0x21, 0x00


	//----- nvinfo : EIATTR_KPARAM_INFO
	.align		4
.L_568:
        /*0048*/ 	.byte	0x04, 0x17
        /*004a*/ 	.short	(.L_570 - .L_569)
.L_569:
        /*004c*/ 	.word	0x00000000
        /*0050*/ 	.short	0x0001
        /*0052*/ 	.short	0x0008
        /*0054*/ 	.byte	0x00, 0xf5, 0x21, 0x00


	//----- nvinfo : EIATTR_KPARAM_INFO
	.align		4
.L_570:
        /*0058*/ 	.byte	0x04, 0x17
        /*005a*/ 	.short	(.L_572 - .L_571)
.L_571:
        /*005c*/ 	.word	0x00000000
        /*0060*/ 	.short	0x0000
        /*0062*/ 	.short	0x0000
        /*0064*/ 	.byte	0x00, 0xf0, 0x21, 0x00


	//----- nvinfo : EIATTR_SPARSE_MMA_MASK
	.align		4
.L_572:
        /*0068*/ 	.byte	0x03, 0x50
        /*006a*/ 	.short	0x0000


	//----- nvinfo : EIATTR_MAXREG_COUNT
	.align		4
        /*006c*/ 	.byte	0x03, 0x1b
        /*006e*/ 	.short	0x00ff


	//----- nvinfo : EIATTR_NUM_BARRIERS
	.align		4
        /*0070*/ 	.byte	0x02, 0x4c
        /*0072*/ 	.byte	0x01
	.zero		1


	//----- nvinfo : EIATTR_MERCURY_ISA_VERSION
	.align		4
        /*0074*/ 	.byte	0x03, 0x5f
        /*0076*/ 	.short	0x0101


	//----- nvinfo : EIATTR_COOP_GROUP_MASK_REGIDS
	.align		4
        /*0078*/ 	.byte	0x04, 0x29
        /*007a*/ 	.short	(.L_574 - .L_573)


	//   ....[0]....
.L_573:
        /*007c*/ 	.word	0xffffffff


	//   ....[1]....
        /*0080*/ 	.word	0xffffffff


	//   ....[2]....
        /*0084*/ 	.word	0xffffffff


	//   ....[3]....
        /*0088*/ 	.word	0xffffffff


	//   ....[4]....
        /*008c*/ 	.word	0xffffffff


	//   ....[5]....
        /*0090*/ 	.word	0xffffffff


	//   ....[6]....
        /*0094*/ 	.word	0xffffffff


	//   ....[7]....
        /*0098*/ 	.word	0xffffffff


	//   ....[8]....
        /*009c*/ 	.word	0xffffffff


	//   ....[9]....
        /*00a0*/ 	.word	0xffffffff


	//   ....[10]....
        /*00a4*/ 	.word	0xffffffff


	//   ....[11]....
        /*00a8*/ 	.word	0xffffffff


	//   ....[12]....
        /*00ac*/ 	.word	0xffffffff


	//   ....[13]....
        /*00b0*/ 	.word	0xffffffff


	//   ....[14]....
        /*00b4*/ 	.word	0xffffffff


	//----- nvinfo : EIATTR_COOP_GROUP_INSTR_OFFSETS
	.align		4
.L_574:
        /*00b8*/ 	.byte	0x04, 0x28
        /*00ba*/ 	.short	(.L_576 - .L_575)


	//   ....[0]....
.L_575:
        /*00bc*/ 	.word	0x000009c0


	//   ....[1]....
        /*00c0*/ 	.word	0x00000a20


	//   ....[2]....
        /*00c4*/ 	.word	0x00000a90


	//   ....[3]....
        /*00c8*/ 	.word	0x00000ae0


	//   ....[4]....
        /*00cc*/ 	.word	0x00000b10


	//   ....[5]....
        /*00d0*/ 	.word	0x00000cd0


	//   ....[6]....
        /*00d4*/ 	.word	0x00000d60


	//   ....[7]....
        /*00d8*/ 	.word	0x00000dd0


	//   ....[8]....
        /*00dc*/ 	.word	0x00000e20


	//   ....[9]....
        /*00e0*/ 	.word	0x00000e50


	//   ....[10]....
        /*00e4*/ 	.word	0x00002030


	//   ....[11]....
        /*00e8*/ 	.word	0x000020c0


	//   ....[12]....
        /*00ec*/ 	.word	0x00002110


	//   ....[13]....
        /*00f0*/ 	.word	0x00002150


	//   ....[14]....
        /*00f4*/ 	.word	0x00002180


	//----- nvinfo : EIATTR_VRC_CTA_INIT_COUNT
	.align		4
.L_576:
        /*00f8*/ 	.byte	0x02, 0x4a
	.zero		1
	.zero		1


	//----- nvinfo : EIATTR_EXIT_INSTR_OFFSETS
	.align		4
        /*00fc*/ 	.byte	0x04, 0x1c
        /*00fe*/ 	.short	(.L_578 - .L_577)


	//   ....[0]....
.L_577:
        /*0100*/ 	.word	0x000022d0


	//   ....[1]....
        /*0104*/ 	.word	0x00002330


	//----- nvinfo : EIATTR_MAX_THREADS
	.align		4
.L_578:
        /*0108*/ 	.byte	0x04, 0x05
        /*010a*/ 	.short	(.L_580 - .L_579)
.L_579:
        /*010c*/ 	.word	0x00000100
        /*0110*/ 	.word	0x00000001
        /*0114*/ 	.word	0x00000001


	//----- nvinfo : EIATTR_CRS_STACK_SIZE
	.align		4
.L_580:
        /*0118*/ 	.byte	0x04, 0x1e
        /*011a*/ 	.short	(.L_582 - .L_581)
.L_581:
        /*011c*/ 	.word	0x00000000


	//----- nvinfo : EIATTR_CBANK_PARAM_SIZE
	.align		4
.L_582:
        /*0120*/ 	.byte	0x03, 0x19
        /*0122*/ 	.short	0x0062


	//----- nvinfo : EIATTR_PARAM_CBANK
	.align		4
        /*0124*/ 	.byte	0x04, 0x0a
        /*0126*/ 	.short	(.L_584 - .L_583)
	.align		4
.L_583:
        /*0128*/ 	.word	index@(.nv.constant0._ZN3cub18CUB_300001_SM_10006detail6reduce18DeviceReduceKernelINS2_10policy_hubIfyN4cuda3std3__44plusIfEEE10Policy1000EN6thrust24THRUST_300001_SM_1000_NS6detail15normal_iteratorINSD_10device_ptrIKfEEEEyS9_fNS7_10__identityEEEvT0_PT3_T1_NS0_13GridEvenShareISO_EET2_T4_)
        /*012c*/ 	.short	0x0380
        /*012e*/ 	.short	0x0062


	//----- nvinfo : EIATTR_SW_WAR
	.align		4
.L_584:
        /*0130*/ 	.byte	0x04, 0x36
        /*0132*/ 	.short	(.L_586 - .L_585)
.L_585:
        /*0134*/ 	.word	0x00000008
.L_586:


//--------------------- .nv.info._ZN3cub18CUB_300001_SM_10006detail6reduce28DeviceReduceSingleTileKernelINS2_10policy_hubIfyN4cuda3std3__44plusIfEEE10Policy1000EN6thrust24THRUST_300001_SM_1000_NS6detail15normal_iteratorINSD_10device_ptrIKfEEEEPfyS9_ffNS7_10__identityEEEvT0_T1_T2_T3_T4_T6_ --------------------------
	.section	.nv.info._ZN3cub18CUB_300001_SM_10006detail6reduce28DeviceReduceSingleTileKernelINS2_10policy_hubIfyN4cuda3std3__44plusIfEEE10Policy1000EN6thrust24THRUST_300001_SM_1000_NS6detail15normal_iteratorINSD_10device_ptrIKfEEEEPfyS9_ffNS7_10__identityEEEvT0_T1_T2_T3_T4_T6_,"",@"SHT_CUDA_INFO"
	.sectionflags	@""
	.align	4


	//----- nvinfo : EIATTR_CUDA_API_VERSION
	.align		4
        /*0000*/ 	.byte	0x04, 0x37
        /*0002*/ 	.short	(.L_588 - .L_587)
.L_587:
        /*0004*/ 	.word	0x00000082


	//----- nvinfo : EIATTR_KPARAM_INFO
	.align		4
.L_588:
        /*0008*/ 	.byte	0x04, 0x17
        /*000a*/ 	.short	(.L_590 - .L_589)
.L_589:
        /*000c*/ 	.word	0x00000000
        /*0010*/ 	.short	0x0005
        /*0012*/ 	.short	0x0020
        /*0014*/ 	.byte	0x00, 0xf0, 0x05, 0x00


	//----- nvinfo : EIATTR_KPARAM_INFO
	.align		4
.L_590:
        /*0018*/ 	.byte	0x04, 0x17
        /*001a*/ 	.short	(.L_592 - .L_591)
.L_591:
        /*001c*/ 	.word	0x00000000
        /*0020*/ 	.short	0x0004
        /*0022*/ 	.short	0x001c
        /*0024*/ 	.byte	0x00, 0xf0, 0x11, 0x00


	//----- nvinfo : EIATTR_KPARAM_INFO
	.align		4
.L_592:
        /*0028*/ 	.byte	0x04, 0x17
        /*002a*/ 	.short	(.L_594 - .L_593)
.L_593:
        /*002c*/ 	.word	0x00000000
        /*0030*/ 	.short	0x0003
        /*0032*/ 	.short	0x0018
        /*0034*/ 	.byte	0x00, 0xf0, 0x05, 0x00


	//----- nvinfo : EIATTR_KPARAM_INFO
	.align		4
.L_594:
        /*0038*/ 	.byte	0x04, 0x17
        /*003a*/ 	.short	(.L_596 - .L_595)
.L_595:
        /*003c*/ 	.word	0x00000000
        /*0040*/ 	.short	0x0002
        /*0042*/ 	.short	0x0010
        /*0044*/ 	.byte	0x00, 0xf0, 0x21, 0x00


	//----- nvinfo : EIATTR_KPARAM_INFO
	.align		4
.L_596:
        /*0048*/ 	.byte	0x04, 0x17
        /*004a*/ 	.short	(.L_598 - .L_597)
.L_597:
        /*004c*/ 	.word	0x00000000
        /*0050*/ 	.short	0x0001
        /*0052*/ 	.short	0x0008
        /*0054*/ 	.byte	0x00, 0xf5, 0x21, 0x00


	//----- nvinfo : EIATTR_KPARAM_INFO
	.align		4
.L_598:
        /*0058*/ 	.byte	0x04, 0x17
        /*005a*/ 	.short	(.L_600 - .L_599)
.L_599:
        /*005c*/ 	.word	0x00000000
        /*0060*/ 	.short	0x0000
        /*0062*/ 	.short	0x0000
        /*0064*/ 	.byte	0x00, 0xf0, 0x21, 0x00


	//----- nvinfo : EIATTR_SPARSE_MMA_MASK
	.align		4
.L_600:
        /*0068*/ 	.byte	0x03, 0x50
        /*006a*/ 	.short	0x0000


	//----- nvinfo : EIATTR_MAXREG_COUNT
	.align		4
        /*006c*/ 	.byte	0x03, 0x1b
        /*006e*/ 	.short	0x00ff


	//----- nvinfo : EIATTR_NUM_BARRIERS
	.align		4
        /*0070*/ 	.byte	0x02, 0x4c
        /*0072*/ 	.byte	0x01
	.zero		1


	//----- nvinfo : EIATTR_MERCURY_ISA_VERSION
	.align		4
        /*0074*/ 	.byte	0x03, 0x5f
        /*0076*/ 	.short	0x0101


	//----- nvinfo : EIATTR_COOP_GROUP_MASK_REGIDS
	.align		4
        /*0078*/ 	.byte	0x04, 0x29
        /*007a*/ 	.short	(.L_602 - .L_601)


	//   ....[0]....
.L_601:
        /*007c*/ 	.word	0xffffffff


	//   ....[1]....
        /*0080*/ 	.word	0xffffffff


	//   ....[2]....
        /*0084*/ 	.word	0xffffffff


	//   ....[3]....
        /*0088*/ 	.word	0xffffffff


	//   ....[4]....
        /*008c*/ 	.word	0xffffffff


	//   ....[5]....
        /*0090*/ 	.word	0xffffffff


	//   ....[6]....
        /*0094*/ 	.word	0xffffffff


	//   ....[7]....
        /*0098*/ 	.word	0xffffffff


	//   ....[8]....
        /*009c*/ 	.word	0xffffffff


	//   ....[9]....
        /*00a0*/ 	.word	0xffffffff


	//   ....[10]....
        /*00a4*/ 	.word	0xffffffff


	//   ....[11]....
        /*00a8*/ 	.word	0xffffffff


	//   ....[12]....
        /*00ac*/ 	.word	0xffffffff


	//   ....[13]....
        /*00b0*/ 	.word	0xffffffff


	//   ....[14]....
        /*00b4*/ 	.word	0xffffffff


	//----- nvinfo : EIATTR_COOP_GROUP_INSTR_OFFSETS
	.align		4
.L_602:
        /*00b8*/ 	.byte	0x04, 0x28
        /*00ba*/ 	.short	(.L_604 - .L_603)


	//   ....[0]....
.L_603:
        /*00bc*/ 	.word	0x00000930


	//   ....[1]....
        /*00c0*/ 	.word	0x00000990


	//   ....[2]....
        /*00c4*/ 	.word	0x00000a00


	//   ....[3]....
        /*00c8*/ 	.word	0x00000a50


	//   ....[4]....
        /*00cc*/ 	.word	0x00000a80


	//   ....[5]....
        /*00d0*/ 	.word	0x00000c40


	//   ....[6]....
        /*00d4*/ 	.word	0x00000cd0


	//   ....[7]....
        /*00d8*/ 	.word	0x00000d20


	//   ....[8]....
        /*00dc*/ 	.word	0x00000d60


	//   ....[9]....
        /*00e0*/ 	.word	0x00000da0


	//   ....[10]....
        /*00e4*/ 	.word	0x00001dc0


	//   ....[11]....
        /*00e8*/ 	.word	0x00001e40


	//   ....[12]....
        /*00ec*/ 	.word	0x00001e90


	//   ....[13]....
        /*00f0*/ 	.word	0x00001ed0


	//   ....[14]....
        /*00f4*/ 	.word	0x00001f00


	//----- nvinfo : EIATTR_VRC_CTA_INIT_COUNT
	.align		4
.L_604:
        /*00f8*/ 	.byte	0x02, 0x4a
	.zero		1
	.zero		1


	//----- nvinfo : EIATTR_EXIT_INSTR_OFFSETS
	.align		4
        /*00fc*/ 	.byte	0x04, 0x1c
        /*00fe*/ 	.short	(.L_606 - .L_605)


	//   ....[0]....
.L_605:
        /*0100*/ 	.word	0x000000a0


	//   ....[1]....
        /*0104*/ 	.word	0x000000e0


	//   ....[2]....
        /*0108*/ 	.word	0x00002040


	//   ....[3]....
        /*010c*/ 	.word	0x00002090


	//----- nvinfo : EIATTR_MAX_THREADS
	.align		4
.L_606:
        /*0110*/ 	.byte	0x04, 0x05
        /*0112*/ 	.short	(.L_608 - .L_607)
.L_607:
        /*0114*/ 	.word	0x00000100
        /*0118*/ 	.word	0x00000001
        /*011c*/ 	.word	0x00000001


	//----- nvinfo : EIATTR_CRS_STACK_SIZE
	.align		4
.L_608:
        /*0120*/ 	.byte	0x04, 0x1e
        /*0122*/ 	.short	(.L_610 - .L_609)
.L_609:
        /*0124*/ 	.word	0x00000000


	//----- nvinfo : EIATTR_CBANK_PARAM_SIZE
	.align		4
.L_610:
        /*0128*/ 	.byte	0x03, 0x19
        /*012a*/ 	.short	0x0021


	//----- nvinfo : EIATTR_PARAM_CBANK
	.align		4
        /*012c*/ 	.byte	0x04, 0x0a
        /*012e*/ 	.short	(.L_612 - .L_611)
	.align		4
.L_611:
        /*0130*/ 	.word	index@(.nv.constant0._ZN3cub18CUB_300001_SM_10006detail6reduce28DeviceReduceSingleTileKernelINS2_10policy_hubIfyN4cuda3std3__44plusIfEEE10Policy1000EN6thrust24THRUST_300001_SM_1000_NS6detail15normal_iteratorINSD_10device_ptrIKfEEEEPfyS9_ffNS7_10__identityEEEvT0_T1_T2_T3_T4_T6_)
        /*0134*/ 	.short	0x0380
        /*0136*/ 	.short	0x0021


	//----- nvinfo : EIATTR_SW_WAR
	.align		4
.L_612:
        /*0138*/ 	.byte	0x04, 0x36
        /*013a*/ 	.short	(.L_614 - .L_613)
.L_613:
        /*013c*/ 	.word	0x00000008
.L_614:


//--------------------- .nv.info._ZN3cub18CUB_300001_SM_10006detail6reduce28DeviceReduceSingleTileKernelINS2_10policy_hubIfjN4cuda3std3__44plusIfEEE10Policy1000EPfSC_iS9_ffNS7_10__identityEEEvT0_T1_T2_T3_T4_T6_ --------------------------
	.section	.nv.info._ZN3cub18CUB_300001_SM_10006detail6reduce28DeviceReduceSingleTileKernelINS2_10policy_hubIfjN4cuda3std3__44plusIfEEE10Policy1000EPfSC_iS9_ffNS7_10__identityEEEvT0_T1_T2_T3_T4_T6_,"",@"SHT_CUDA_INFO"
	.sectionflags	@""
	.align	4


	//----- nvinfo : EIATTR_CUDA_API_VERSION
	.align		4
        /*0000*/ 	.byte	0x04, 0x37
        /*0002*/ 	.short	(.L_616 - .L_615)
.L_615:
        /*0004*/ 	.word	0x00000082


	//----- nvinfo : EIATTR_KPARAM_INFO
	.align		4
.L_616:
        /*0008*/ 	.byte	0x04, 0x17
        /*000a*/ 	.short	(.L_618 - .L_617)
.L_617:
        /*000c*/ 	.word	0x00000000
        /*0010*/ 	.short	0x0005
        /*0012*/ 	.short	0x001c
        /*0014*/ 	.byte	0x00, 0xf0, 0x05, 0x00


	//----- nvinfo : EIATTR_KPARAM_INFO
	.align		4
.L_618:
        /*0018*/ 	.byte	0x04, 0x17
        /*001a*/ 	.short	(.L_620 - .L_619)
.L_619:
        /*001c*/ 	.word	0x00000000
        /*0020*/ 	.short	0x0004
        /*0022*/ 	.short	0x0018
        /*0024*/ 	.byte	0x00, 0xf0, 0x11, 0x00


	//----- nvinfo : EIATTR_KPARAM_INFO
	.align		4
.L_620:
        /*0028*/ 	.byte	0x04, 0x17
        /*002a*/ 	.short	(.L_622 - .L_621)
.L_621:
        /*002c*/ 	.word	0x00000000
        /*0030*/ 	.short	0x0003
        /*0032*/ 	.short	0x0014
        /*0034*/ 	.byte	0x00, 0xf0, 0x05, 0x00


	//----- nvinfo : EIATTR_KPARAM_INFO
	.align		4
.L_622:
        /*0038*/ 	.byte	0x04, 0x17
        /*003a*/ 	.short	(.L_624 - .L_623)
.L_623:
        /*003c*/ 	.word	0x00000000
        /*0040*/ 	.short	0x0002
        /*0042*/ 	.short	0x0010
        /*0044*/ 	.byte	0x00, 0xf0, 0x11, 0x00


	//----- nvinfo : EIATTR_KPARAM_INFO
	.align		4
.L_624:
        /*0048*/ 	.byte	0x04, 0x17
        /*004a*/ 	.short	(.L_626 - .L_625)
.L_625:
        /*004c*/ 	.word	0x00000000
        /*0050*/ 	.short	0x0001
        /*0052*/ 	.short	0x0008
        /*0054*/ 	.byte	0x00, 0xf5, 0x21, 0x00


	//----- nvinfo : EIATTR_KPARAM_INFO
	.align		4
.L_626:
        /*0058*/ 	.byte	0x04, 0x17
        /*005a*/ 	.short	(.L_628 - .L_627)
.L_627:
        /*005c*/ 	.word	0x00000000
        /*0060*/ 	.short	0x0000
        /*0062*/ 	.short	0x0000
        /*0064*/ 	.byte	0x00, 0xf5, 0x21, 0x00


	//----- nvinfo : EIATTR_SPARSE_MMA_MASK
	.align		4
.L_628:
        /*0068*/ 	.byte	0x03, 0x50
        /*006a*/ 	.short	0x0000


	//----- nvinfo : EIATTR_MAXREG_COUNT
	.align		4
        /*006c*/ 	.byte	0x03, 0x1b
        /*006e*/ 	.short	0x0080


	//----- nvinfo : EIATTR_NUM_BARRIERS
	.align		4
        /*0070*/ 	.byte	0x02, 0x4c
        /*0072*/ 	.byte	0x01
	.zero		1


	//----- nvinfo : EIATTR_MERCURY_ISA_VERSION
	.align		4
        /*0074*/ 	.byte	0x03, 0x5f
        /*0076*/ 	.short	0x0101


	//----- nvinfo : EIATTR_UNUSED_LOAD_BYTE_OFFSET
	.align		4
        /*0078*/ 	.byte	0x04, 0x44
        /*007a*/ 	.short	(.L_630 - .L_629)


	//   ....[0]....
.L_629:
        /*007c*/ 	.word	0x00000b70
        /*0080*/ 	.word	0x0000fff0


	//   ....[1]....
        /*0084*/ 	.word	0x00000f80
        /*0088*/ 	.word	0x0000fff0


	//   ....[2]....
        /*008c*/ 	.word	0x00002010
        /*0090*/ 	.word	0x0000fff0


	//   ....[3]....
        /*0094*/ 	.word	0x00002bb0
        /*0098*/ 	.word	0x0000fff0


	//   ....[4]....
        /*009c*/ 	.word	0x00002fc0
        /*00a0*/ 	.word	0x0000fff0


	//   ....[5]....
        /*00a4*/ 	.word	0x00004140
        /*00a8*/ 	.word	0x0000fff0


	//----- nvinfo : EIATTR_COOP_GROUP_MASK_REGIDS
	.align		4
.L_630:
        /*00ac*/ 	.byte	0x04, 0x29
        /*00ae*/ 	.short	(.L_632 - .L_631)


	//   ....[0]....
.L_631:
        /*00b0*/ 	.word	0xffffffff


	//   ....[1]....
        /*00b4*/ 	.word	0xffffffff


	//   ....[2]....
        /*00b8*/ 	.word	0xffffffff


	//   ....[3]....
        /*00bc*/ 	.word	0xffffffff


	//   ....[4]....
        /*00c0*/ 	.word	0xffffffff


	//   ....[5]....
        /*00c4*/ 	.word	0xffffffff


	//   ....[6]....
        /*00c8*/ 	.word	0xffffffff


	//   ....[7]....
        /*00cc*/ 	.word	0xffffffff


	//   ....[8]....
        /*00d0*/ 	.word	0xffffffff


	//   ....[9]....
        /*00d4*/ 	.word	0xffffffff


	//   ....[10]....
        /*00d8*/ 	.word	0xffffffff


	//   ....[11]....
        /*00dc*/ 	.word	0xffffffff


	//   ....[12]....
        /*00e0*/ 	.word	0xffffffff


	//   ....[13]....
        /*00e4*/ 	.word	0xffffffff


	//   ....[14]....
        /*00e8*/ 	.word	0xffffffff


	//   ....[15]....
        /*00ec*/ 	.word	0xffffffff


	//   ....[16]....
        /*00f0*/ 	.word	0xffffffff


	//   ....[17]....
        /*00f4*/ 	.word	0xffffffff


	//   ....[18]....
        /*00f8*/ 	.word	0xffffffff


	//   ....[19]....
        /*00fc*/ 	.word	0xffffffff


	//   ....[20]....
        /*0100*/ 	.word	0xffffffff


	//   ....[21]....
        /*0104*/ 	.word	0xffffffff


	//   ....[22]....
        /*0108*/ 	.word	0xffffffff


	//   ....[23]....
        /*010c*/ 	.word	0xffffffff


	//   ....[24]....
        /*0110*/ 	.word	0xffffffff


	//   ....[25]....
        /*0114*/ 	.word	0xffffffff


	//   ....[26]....
        /*0118*/ 	.word	0xffffffff


	//   ....[27]....
        /*011c*/ 	.word	0xffffffff


	//   ....[28]....
        /*0120*/ 	.word	0xffffffff


	//   ....[29]....
        /*0124*/ 	.word	0xffffffff


	//----- nvinfo : EIATTR_COOP_GROUP_INSTR_OFFSETS
	.align		4
.L_632:
        /*0128*/ 	.byte	0x04, 0x28
        /*012a*/ 	.short	(.L_634 - .L_633)


	//   ....[0]....
.L_633:
        /*012c*/ 	.word	0x00000980


	//   ....[1]....
        /*0130*/ 	.word	0x000009e0


	//   ....[2]....
        /*0134*/ 	.word	0x00000a50


	//   ....[3]....
        /*0138*/ 	.word	0x00000aa0


	//   ....[4]....
        /*013c*/ 	.word	0x00000ad0


	//   ....[5]....
        /*0140*/ 	.word	0x00000d20


	//   ....[6]....
        /*0144*/ 	.word	0x00000db0


	//   ....[7]....
        /*0148*/ 	.word	0x00000df0


	//   ....[8]....
        /*014c*/ 	.word	0x00000e40


	//   ....[9]....
        /*0150*/ 	.word	0x00000e80


	//   ....[10]....
        /*0154*/ 	.word	0x00001e30


	//   ....[11]....
        /*0158*/ 	.word	0x00001eb0


	//   ....[12]....
        /*015c*/ 	.word	0x00001f00


	//   ....[13]....
        /*0160*/ 	.word	0x00001f40


	//   ....[14]....
        /*0164*/ 	.word	0x00001f70


	//   ....[15]....
        /*0168*/ 	.word	0x000029c0


	//   ....[16]....
        /*016c*/ 	.word	0x00002a20


	//   ....[17]....
        /*0170*/ 	.word	0x00002a90


	//   ....[18]....
        /*0174*/ 	.word	0x00002ae0


	//   ....[19]....
        /*0178*/ 	.word	0x00002b10


	//   ....[20]....
        /*017c*/ 	.word	0x00002d60


	//   ....[21]....
        /*0180*/ 	.word	0x00002de0


	//   ....[22]....
        /*0184*/ 	.word	0x00002e20


	//   ....[23]....
        /*0188*/ 	.word	0x00002e60


	//   ....[24]....
        /*018c*/ 	.word	0x00002ec0


	//   ....[25]....
        /*0190*/ 	.word	0x00003f60


	//   ....[26]....
        /*0194*/ 	.word	0x00003fe0


	//   ....[27]....
        /*0198*/ 	.word	0x00004030


	//   ....[28]....
        /*019c*/ 	.word	0x00004070


	//   ....[29]....
        /*01a0*/ 	.word	0x000040a0


	//----- nvinfo : EIATTR_VRC_CTA_INIT_COUNT
	.align		4
.L_634:
        /*01a4*/ 	.byte	0x02, 0x4a
	.zero		1
	.zero		1


	//----- nvinfo : EIATTR_EXIT_INSTR_OFFSETS
	.align		4
        /*01a8*/ 	.byte	0x04, 0x1c
        /*01aa*/ 	.short	(.L_636 - .L_635)


	//   ....[0]....
.L_635:
        /*01ac*/ 	.word	0x00000080


	//   ....[1]....
        /*01b0*/ 	.word	0x000000c0


	//   ....[2]....
        /*01b4*/ 	.word	0x00004280


	//   ....[3]....
        /*01b8*/ 	.word	0x000042d0


	//----- nvinfo : EIATTR_MAX_THREADS
	.align		4
.L_636:
        /*01bc*/ 	.byte	0x04, 0x05
        /*01be*/ 	.short	(.L_638 - .L_637)
.L_637:
        /*01c0*/ 	.word	0x00000200
        /*01c4*/ 	.word	0x00000001
        /*01c8*/ 	.word	0x00000001


	//----- nvinfo : EIATTR_CRS_STACK_SIZE
	.align		4
.L_638:
        /*01cc*/ 	.byte	0x04, 0x1e
        /*01ce*/ 	.short	(.L_640 - .L_639)
.L_639:
        /*01d0*/ 	.word	0x00000000


	//----- nvinfo : EIATTR_CBANK_PARAM_SIZE
	.align		4
.L_640:
        /*01d4*/ 	.byte	0x03, 0x19
        /*01d6*/ 	.short	0x001d


	//----- nvinfo : EIATTR_PARAM_CBANK
	.align		4
        /*01d8*/ 	.byte	0x04, 0x0a
        /*01da*/ 	.short	(.L_642 - .L_641)
	.align		4
.L_641:
        /*01dc*/ 	.word	index@(.nv.constant0._ZN3cub18CUB_300001_SM_10006detail6reduce28DeviceReduceSingleTileKernelINS2_10policy_hubIfjN4cuda3std3__44plusIfEEE10Policy1000EPfSC_iS9_ffNS7_10__identityEEEvT0_T1_T2_T3_T4_T6_)
        /*01e0*/ 	.short	0x0380
        /*01e2*/ 	.short	0x001d


	//----- nvinfo : EIATTR_SW_WAR
	.align		4
.L_642:
        /*01e4*/ 	.byte	0x04, 0x36
        /*01e6*/ 	.short	(.L_644 - .L_643)
.L_643:
        /*01e8*/ 	.word	0x00000008
.L_644:


//--------------------- .nv.info._ZN3cub18CUB_300001_SM_10006detail6reduce18DeviceReduceKernelINS2_10policy_hubIfjN4cuda3std3__44plusIfEEE10Policy1000EN6thrust24THRUST_300001_SM_1000_NS6detail15normal_iteratorINSD_10device_ptrIKfEEEEjS9_fNS7_10__identityEEEvT0_PT3_T1_NS0_13GridEvenShareISO_EET2_T4_ --------------------------
	.section	.nv.info._ZN3cub18CUB_300001_SM_10006detail6reduce18DeviceReduceKernelINS2_10policy_hubIfjN4cuda3std3__44plusIfEEE10Policy1000EN6thrust24THRUST_300001_SM_1000_NS6detail15normal_iteratorINSD_10device_ptrIKfEEEEjS9_fNS7_10__identityEEEvT0_PT3_T1_NS0_13GridEvenShareISO_EET2_T4_,"",@"SHT_CUDA_INFO"
	.sectionflags	@""
	.align	4


	//----- nvinfo : EIATTR_CUDA_API_VERSION
	.align		4
        /*0000*/ 	.byte	0x04, 0x37
        /*0002*/ 	.short	(.L_646 - .L_645)
.L_645:
        /*0004*/ 	.word	0x00000082


	//----- nvinfo : EIATTR_KPARAM_INFO
	.align		4
.L_646:
        /*0008*/ 	.byte	0x04, 0x17
        /*000a*/ 	.short	(.L_648 - .L_647)
.L_647:
        /*000c*/ 	.word	0x00000000
        /*0010*/ 	.short	0x0005
        /*0012*/ 	.short	0x003d
        /*0014*/ 	.byte	0x00, 0xf0, 0x05, 0x00


	//----- nvinfo : EIATTR_KPARAM_INFO
	.align		4
.L_648:
        /*0018*/ 	.byte	0x04, 0x17
        /*001a*/ 	.short	(.L_650 - .L_649)
.L_649:
        /*001c*/ 	.word	0x00000000
        /*0020*/ 	.short	0x0004
        /*0022*/ 	.short	0x003c
        /*0024*/ 	.byte	0x00, 0xf0, 0x05, 0x00


	//----- nvinfo : EIATTR_KPARAM_INFO
	.align		4
.L_650:
        /*0028*/ 	.byte	0x04, 0x17
        /*002a*/ 	.short	(.L_652 - .L_651)
.L_651:
        /*002c*/ 	.word	0x00000000
        /*0030*/ 	.short	0x0003
        /*0032*/ 	.short	0x0014
        /*0034*/ 	.byte	0x00, 0xf0, 0xa1, 0x00


	//----- nvinfo : EIATTR_KPARAM_INFO
	.align		4
.L_652:
        /*0038*/ 	.byte	0x04, 0x17
        /*003a*/ 	.short	(.L_654 - .L_653)
.L_653:
        /*003c*/ 	.word	0x00000000
        /*0040*/ 	.short	0x0002
        /*0042*/ 	.short	0x0010
        /*0044*/ 	.byte	0x00, 0xf0, 0x11, 0x00


	//----- nvinfo : EIATTR_KPARAM_INFO
	.align		4
.L_654:
        /*0048*/ 	.byte	0x04, 0x17
        /*004a*/ 	.short	(.L_656 - .L_655)
.L_655:
        /*004c*/ 	.word	0x00000000
        /*0050*/ 	.short	0x0001
        /*0052*/ 	.short	0x0008
        /*0054*/ 	.byte	0x00, 0xf5, 0x21, 0x00


	//----- nvinfo : EIATTR_KPARAM_INFO
	.align		4
.L_656:
        /*0058*/ 	.byte	0x04, 0x17
        /*005a*/ 	.short	(.L_658 - .L_657)
.L_657:
        /*005c*/ 	.word	0x00000000
        /*0060*/ 	.short	0x0000
        /*0062*/ 	.short	0x0000
        /*0064*/ 	.byte	0x00, 0xf0, 0x21, 0x00


	//----- nvinfo : EIATTR_SPARSE_MMA_MASK
	.align		4
.L_658:
        /*0068*/ 	.byte	0x03, 0x50
        /*006a*/ 	.short	0x0000


	//----- nvinfo : EIATTR_MAXREG_COUNT
	.align		4
        /*006c*/ 	.byte	0x03, 0x1b
        /*006e*/ 	.short	0x0080


	//----- nvinfo : EIATTR_NUM_BARRIERS
	.align		4
        /*0070*/ 	.byte	0x02, 0x4c
        /*0072*/ 	.byte	0x01
	.zero		1


	//----- nvinfo : EIATTR_MERCURY_ISA_VERSION
	.align		4
        /*0074*/ 	.byte	0x03, 0x5f
        /*0076*/ 	.short	0x0101


	//----- nvinfo : EIATTR_UNUSED_LOAD_BYTE_OFFSET
	.align		4
        /*0078*/ 	.byte	0x04, 0x44
        /*007a*/ 	.short	(.L_660 - .L_659)


	//   ....[0]....
.L_659:
        /*007c*/ 	.word	0x00000de0
        /*0080*/ 	.word	0x0000fff0


	//   ....[1]....
        /*0084*/ 	.word	0x000011f0
        /*0088*/ 	.word	0x0000fff0


	//   ....[2]....
        /*008c*/ 	.word	0x000026b0
        /*0090*/ 	.word	0x0000fff0


	//----- nvinfo : EIATTR_COOP_GROUP_MASK_REGIDS
	.align		4
.L_660:
        /*0094*/ 	.byte	0x04, 0x29
        /*0096*/ 	.short	(.L_662 - .L_661)


	//   ....[0]....
.L_661:
        /*0098*/ 	.word	0xffffffff


	//   ....[1]....
        /*009c*/ 	.word	0xffffffff


	//   ....[2]....
        /*00a0*/ 	.word	0xffffffff


	//   ....[3]....
        /*00a4*/ 	.word	0xffffffff


	//   ....[4]....
        /*00a8*/ 	.word	0xffffffff


	//   ....[5]....
        /*00ac*/ 	.word	0xffffffff


	//   ....[6]....
        /*00b0*/ 	.word	0xffffffff


	//   ....[7]....
        /*00b4*/ 	.word	0xffffffff


	//   ....[8]....
        /*00b8*/ 	.word	0xffffffff


	//   ....[9]....
        /*00bc*/ 	.word	0xffffffff


	//   ....[10]....
        /*00c0*/ 	.word	0xffffffff


	//   ....[11]....
        /*00c4*/ 	.word	0xffffffff


	//   ....[12]....
        /*00c8*/ 	.word	0xffffffff


	//   ....[13]....
        /*00cc*/ 	.word	0xffffffff


	//   ....[14]....
        /*00d0*/ 	.word	0xffffffff


	//----- nvinfo : EIATTR_COOP_GROUP_INSTR_OFFSETS
	.align		4
.L_662:
        /*00d4*/ 	.byte	0x04, 0x28
        /*00d6*/ 	.short	(.L_664 - .L_663)


	//   ....[0]....
.L_663:
        /*00d8*/ 	.word	0x00000bf0


	//   ....[1]....
        /*00dc*/ 	.word	0x00000c50


	//   ....[2]....
        /*00e0*/ 	.word	0x00000cc0


	//   ....[3]....
        /*00e4*/ 	.word	0x00000d10


	//   ....[4]....
        /*00e8*/ 	.word	0x00000d40


	//   ....[5]....
        /*00ec*/ 	.word	0x00000f90


	//   ....[6]....
        /*00f0*/ 	.word	0x00001020


	//   ....[7]....
        /*00f4*/ 	.word	0x00001070


	//   ....[8]....
        /*00f8*/ 	.word	0x000010b0


	//   ....[9]....
        /*00fc*/ 	.word	0x000010f0


	//   ....[10]....
        /*0100*/ 	.word	0x000024c0


	//   ....[11]....
        /*0104*/ 	.word	0x00002550


	//   ....[12]....
        /*0108*/ 	.word	0x000025a0


	//   ....[13]....
        /*010c*/ 	.word	0x000025e0


	//   ....[14]....
        /*0110*/ 	.word	0x00002610


	//----- nvinfo : EIATTR_VRC_CTA_INIT_COUNT
	.align		4
.L_664:
        /*0114*/ 	.byte	0x02, 0x4a
	.zero		1
	.zero		1


	//----- nvinfo : EIATTR_EXIT_INSTR_OFFSETS
	.align		4
        /*0118*/ 	.byte	0x04, 0x1c
        /*011a*/ 	.short	(.L_666 - .L_665)


	//   ....[0]....
.L_665:
        /*011c*/ 	.word	0x000027f0


	//   ....[1]....
        /*0120*/ 	.word	0x00002830


	//----- nvinfo : EIATTR_MAX_THREADS
	.align		4
.L_666:
        /*0124*/ 	.byte	0x04, 0x05
        /*0126*/ 	.short	(.L_668 - .L_667)
.L_667:
        /*0128*/ 	.word	0x00000200
        /*012c*/ 	.word	0x00000001
        /*0130*/ 	.word	0x00000001


	//----- nvinfo : EIATTR_CRS_STACK_SIZE
	.align		4
.L_668:
        /*0134*/ 	.byte	0x04, 0x1e
        /*0136*/ 	.short	(.L_670 - .L_669)
.L_669:
        /*0138*/ 	.word	0x00000000


	//----- nvinfo : EIATTR_CBANK_PARAM_SIZE
	.align		4
.L_670:
        /*013c*/ 	.byte	0x03, 0x19
        /*013e*/ 	.short	0x003e


	//----- nvinfo : EIATTR_PARAM_CBANK
	.align		4
        /*0140*/ 	.byte	0x04, 0x0a
        /*0142*/ 	.short	(.L_672 - .L_671)
	.align		4
.L_671:
        /*0144*/ 	.word	index@(.nv.constant0._ZN3cub18CUB_300001_SM_10006detail6reduce18DeviceReduceKernelINS2_10policy_hubIfjN4cuda3std3__44plusIfEEE10Policy1000EN6thrust24THRUST_300001_SM_1000_NS6detail15normal_iteratorINSD_10device_ptrIKfEEEEjS9_fNS7_10__identityEEEvT0_PT3_T1_NS0_13GridEvenShareISO_EET2_T4_)
        /*0148*/ 	.short	0x0380
        /*014a*/ 	.short	0x003e


	//----- nvinfo : EIATTR_SW_WAR
	.align		4
.L_672:
        /*014c*/ 	.byte	0x04, 0x36
        /*014e*/ 	.short	(.L_674 - .L_673)
.L_673:
        /*0150*/ 	.word	0x00000008
.L_674:


//--------------------- .nv.info._ZN3cub18CUB_300001_SM_10006detail6reduce28DeviceReduceSingleTileKernelINS2_10policy_hubIfjN4cuda3std3__44plusIfEEE10Policy1000EN6thrust24THRUST_300001_SM_1000_NS6detail15normal_iteratorINSD_10device_ptrIKfEEEEPfjS9_ffNS7_10__identityEEEvT0_T1_T2_T3_T4_T6_ --------------------------
	.section	.nv.info._ZN3cub18CUB_300001_SM_10006detail6reduce28DeviceReduceSingleTileKernelINS2_10policy_hubIfjN4cuda3std3__44plusIfEEE10Policy1000EN6thrust24THRUST_300001_SM_1000_NS6detail15normal_iteratorINSD_10device_ptrIKfEEEEPfjS9_ffNS7_10__identityEEEvT0_T1_T2_T3_T4_T6_,"",@"SHT_CUDA_INFO"
	.sectionflags	@""
	.align	4


	//----- nvinfo : EIATTR_CUDA_API_VERSION
	.align		4
        /*0000*/ 	.byte	0x04, 0x37
        /*0002*/ 	.short	(.L_676 - .L_675)
.L_675:
        /*0004*/ 	.word	0x00000082


	//----- nvinfo : EIATTR_KPARAM_INFO
	.align		4
.L_676:
        /*0008*/ 	.byte	0x04, 0x17
        /*000a*/ 	.short	(.L_678 - .L_677)
.L_677:
        /*000c*/ 	.word	0x00000000
        /*0010*/ 	.short	0x0005
        /*0012*/ 	.short	0x001c
        /*0014*/ 	.byte	0x00, 0xf0, 0x05, 0x00


	//----- nvinfo : EIATTR_KPARAM_INFO
	.align		4
.L_678:
        /*0018*/ 	.byte	0x04, 0x17
        /*001a*/ 	.short	(.L_680 - .L_679)
.L_679:
        /*001c*/ 	.word	0x00000000
        /*0020*/ 	.short	0x0004
        /*0022*/ 	.short	0x0018
        /*0024*/ 	.byte	0x00, 0xf0, 0x11, 0x00


	//----- nvinfo : EIATTR_KPARAM_INFO
	.align		4
.L_680:
        /*0028*/ 	.byte	0x04, 0x17
        /*002a*/ 	.short	(.L_682 - .L_681)
.L_681:
        /*002c*/ 	.word	0x00000000
        /*0030*/ 	.short	0x0003
        /*0032*/ 	.short	0x0014
        /*0034*/ 	.byte	0x00, 0xf0, 0x05, 0x00


	//----- nvinfo : EIATTR_KPARAM_INFO
	.align		4
.L_682:
        /*0038*/ 	.byte	0x04, 0x17
        /*003a*/ 	.short	(.L_684 - .L_683)
.L_683:
        /*003c*/ 	.word	0x00000000
        /*0040*/ 	.short	0x0002
        /*0042*/ 	.short	0x0010
        /*0044*/ 	.byte	0x00, 0xf0, 0x11, 0x00


	//----- nvinfo : EIATTR_KPARAM_INFO
	.align		4
.L_684:
        /*0048*/ 	.byte	0x04, 0x17
        /*004a*/ 	.short	(.L_686 - .L_685)
.L_685:
        /*004c*/ 	.word	0x00000000
        /*0050*/ 	.short	0x0001
        /*0052*/ 	.short	0x0008
        /*0054*/ 	.byte	0x00, 0xf5, 0x21, 0x00


	//----- nvinfo : EIATTR_KPARAM_INFO
	.align		4
.L_686:
        /*0058*/ 	.byte	0x04, 0x17
        /*005a*/ 	.short	(.L_688 - .L_687)
.L_687:
        /*005c*/ 	.word	0x00000000
        /*0060*/ 	.short	0x0000
        /*0062*/ 	.short	0x0000
        /*0064*/ 	.byte	0x00, 0xf0, 0x21, 0x00


	//----- nvinfo : EIATTR_SPARSE_MMA_MASK
	.align		4
.L_688:
        /*0068*/ 	.byte	0x03, 0x50
        /*006a*/ 	.short	0x0000


	//----- nvinfo : EIATTR_MAXREG_COUNT
	.align		4
        /*006c*/ 	.byte	0x03, 0x1b
        /*006e*/ 	.short	0x0080


	//----- nvinfo : EIATTR_NUM_BARRIERS
	.align		4
        /*0070*/ 	.byte	0x02, 0x4c
        /*0072*/ 	.byte	0x01
	.zero		1


	//----- nvinfo : EIATTR_MERCURY_ISA_VERSION
	.align		4
        /*0074*/ 	.byte	0x03, 0x5f
        /*0076*/ 	.short	0x0101


	//----- nvinfo : EIATTR_UNUSED_LOAD_BYTE_OFFSET
	.align		4
        /*0078*/ 	.byte	0x04, 0x44
        /*007a*/ 	.short	(.L_690 - .L_689)


	//   ....[0]....
.L_689:
        /*007c*/ 	.word	0x00000b00
        /*0080*/ 	.word	0x0000fff0


	//   ....[1]....
        /*0084*/ 	.word	0x00000f10
        /*0088*/ 	.word	0x0000fff0


	//   ....[2]....
        /*008c*/ 	.word	0x00002270
        /*0090*/ 	.word	0x0000fff0


	//----- nvinfo : EIATTR_COOP_GROUP_MASK_REGIDS
	.align		4
.L_690:
        /*0094*/ 	.byte	0x04, 0x29
        /*0096*/ 	.short	(.L_692 - .L_691)


	//   ....[0]....
.L_691:
        /*0098*/ 	.word	0xffffffff


	//   ....[1]....
        /*009c*/ 	.word	0xffffffff


	//   ....[2]....
        /*00a0*/ 	.word	0xffffffff


	//   ....[3]....
        /*00a4*/ 	.word	0xffffffff


	//   ....[4]....
        /*00a8*/ 	.word	0xffffffff


	//   ....[5]....
        /*00ac*/ 	.word	0xffffffff


	//   ....[6]....
        /*00b0*/ 	.word	0xffffffff


	//   ....[7]....
        /*00b4*/ 	.word	0xffffffff


	//   ....[8]....
        /*00b8*/ 	.word	0xffffffff


	//   ....[9]....
        /*00bc*/ 	.word	0xffffffff


	//   ....[10]....
        /*00c0*/ 	.word	0xffffffff


	//   ....[11]....
        /*00c4*/ 	.word	0xffffffff


	//   ....[12]....
        /*00c8*/ 	.word	0xffffffff


	//   ....[13]....
        /*00cc*/ 	.word	0xffffffff


	//   ....[14]....
        /*00d0*/ 	.word	0xffffffff


	//----- nvinfo : EIATTR_COOP_GROUP_INSTR_OFFSETS
	.align		4
.L_692:
        /*00d4*/ 	.byte	0x04, 0x28
        /*00d6*/ 	.short	(.L_694 - .L_693)


	//   ....[0]....
.L_693:
        /*00d8*/ 	.word	0x00000910


	//   ....[1]....
        /*00dc*/ 	.word	0x00000970


	//   ....[2]....
        /*00e0*/ 	.word	0x000009e0


	//   ....[3]....
        /*00e4*/ 	.word	0x00000a30


	//   ....[4]....
        /*00e8*/ 	.word	0x00000a60


	//   ....[5]....
        /*00ec*/ 	.word	0x00000cb0


	//   ....[6]....
        /*00f0*/ 	.word	0x00000d40


	//   ....[7]....
        /*00f4*/ 	.word	0x00000d80


	//   ....[8]....
        /*00f8*/ 	.word	0x00000dd0


	//   ....[9]....
        /*00fc*/ 	.word	0x00000e10


	//   ....[10]....
        /*0100*/ 	.word	0x00002090


	//   ....[11]....
        /*0104*/ 	.word	0x00002110


	//   ....[12]....
        /*0108*/ 	.word	0x00002160


	//   ....[13]....
        /*010c*/ 	.word	0x000021a0


	//   ....[14]....
        /*0110*/ 	.word	0x000021d0


	//----- nvinfo : EIATTR_VRC_CTA_INIT_COUNT
	.align		4
.L_694:
        /*0114*/ 	.byte	0x02, 0x4a
	.zero		1
	.zero		1


	//----- nvinfo : EIATTR_EXIT_INSTR_OFFSETS
	.align		4
        /*0118*/ 	.byte	0x04, 0x1c
        /*011a*/ 	.short	(.L_696 - .L_695)


	//   ....[0]....
.L_695:
        /*011c*/ 	.word	0x00000080


	//   ....[1]....
        /*0120*/ 	.word	0x000000c0


	//   ....[2]....
        /*0124*/ 	.word	0x000023b0


	//   ....[3]....
        /*0128*/ 	.word	0x00002400


	//----- nvinfo : EIATTR_MAX_THREADS
	.align		4
.L_696:
        /*012c*/ 	.byte	0x04, 0x05
        /*012e*/ 	.short	(.L_698 - .L_697)
.L_697:
        /*0130*/ 	.word	0x00000200
        /*0134*/ 	.word	0x00000001
        /*0138*/ 	.word	0x00000001


	//----- nvinfo : EIATTR_CRS_STACK_SIZE
	.align		4
.L_698:
        /*013c*/ 	.byte	0x04, 0x1e
        /*013e*/ 	.short	(.L_700 - .L_699)
.L_699:
        /*0140*/ 	.word	0x00000000


	//----- nvinfo : EIATTR_CBANK_PARAM_SIZE
	.align		4
.L_700:
        /*0144*/ 	.byte	0x03, 0x19
        /*0146*/ 	.short	0x001d


	//----- nvinfo : EIATTR_PARAM_CBANK
	.align		4
        /*0148*/ 	.byte	0x04, 0x0a
        /*014a*/ 	.short	(.L_702 - .L_701)
	.align		4
.L_701:
        /*014c*/ 	.word	index@(.nv.constant0._ZN3cub18CUB_300001_SM_10006detail6reduce28DeviceReduceSingleTileKernelINS2_10policy_hubIfjN4cuda3std3__44plusIfEEE10Policy1000EN6thrust24THRUST_300001_SM_1000_NS6detail15normal_iteratorINSD_10device_ptrIKfEEEEPfjS9_ffNS7_10__identityEEEvT0_T1_T2_T3_T4_T6_)
        /*0150*/ 	.short	0x0380
        /*0152*/ 	.short	0x001d


	//----- nvinfo : EIATTR_SW_WAR
	.align		4
.L_702:
        /*0154*/ 	.byte	0x04, 0x36
        /*0156*/ 	.short	(.L_704 - .L_703)
.L_703:
        /*0158*/ 	.word	0x00000008
.L_704:


//--------------------- .nv.info._ZN3cub18CUB_300001_SM_10006detail8for_each13static_kernelINS2_12policy_hub_t12policy_500_tEmN6thrust24THRUST_300001_SM_1000_NS8cuda_cub20__uninitialized_fill7functorINS7_10device_ptrIcEEcEEEEvT0_T1_ --------------------------
	.section	.nv.info._ZN3cub18CUB_300001_SM_10006detail8for_each13static_kernelINS2_12policy_hub_t12policy_500_tEmN6thrust24THRUST_300001_SM_1000_NS8cuda_cub20__uninitialized_fill7functorINS7_10device_ptrIcEEcEEEEvT0_T1_,"",@"SHT_CUDA_INFO"
	.sectionflags	@""
	.align	4


	//----- nvinfo : EIATTR_CUDA_API_VERSION
	.align		4
        /*0000*/ 	.byte	0x04, 0x37
        /*0002*/ 	.short	(.L_706 - .L_705)
.L_705:
        /*0004*/ 	.word	0x00000082


	//----- nvinfo : EIATTR_KPARAM_INFO
	.align		4
.L_706:
        /*0008*/ 	.byte	0x04, 0x17
        /*000a*/ 	.short	(.L_708 - .L_707)
.L_707:
        /*000c*/ 	.word	0x00000000
        /*0010*/ 	.short	0x0001
        /*0012*/ 	.short	0x0008
        /*0014*/ 	.byte	0x00, 0xf0, 0x41, 0x00


	//----- nvinfo : EIATTR_KPARAM_INFO
	.align		4
.L_708:
        /*0018*/ 	.byte	0x04, 0x17
        /*001a*/ 	.short	(.L_710 - .L_709)
.L_709:
        /*001c*/ 	.word	0x00000000
        /*0020*/ 	.short	0x0000
        /*0022*/ 	.short	0x0000
        /*0024*/ 	.byte	0x00, 0xf0, 0x21, 0x00


	//----- nvinfo : EIATTR_SPARSE_MMA_MASK
	.align		4
.L_710:
        /*0028*/ 	.byte	0x03, 0x50
        /*002a*/ 	.short	0x0000


	//----- nvinfo : EIATTR_MAXREG_COUNT
	.align		4
        /*002c*/ 	.byte	0x03, 0x1b
        /*002e*/ 	.short	0x00ff


	//----- nvinfo : EIATTR_MERCURY_ISA_VERSION
	.align		4
        /*0030*/ 	.byte	0x03, 0x5f
        /*0032*/ 	.short	0x0101


	//----- nvinfo : EIATTR_VRC_CTA_INIT_COUNT
	.align		4
        /*0034*/ 	.byte	0x02, 0x4a
	.zero		1
	.zero		1


	//----- nvinfo : EIATTR_EXIT_INSTR_OFFSETS
	.align		4
        /*0038*/ 	.byte	0x04, 0x1c
        /*003a*/ 	.short	(.L_712 - .L_711)


	//   ....[0]....
.L_711:
        /*003c*/ 	.word	0x00000120


	//   ....[1]....
        /*0040*/ 	.word	0x000001f0


	//   ....[2]....
        /*0044*/ 	.word	0x00000210


	//----- nvinfo : EIATTR_MAX_THREADS
	.align		4
.L_712:
        /*0048*/ 	.byte	0x04, 0x05
        /*004a*/ 	.short	(.L_714 - .L_713)
.L_713:
        /*004c*/ 	.word	0x00000100
        /*0050*/ 	.word	0x00000001
        /*0054*/ 	.word	0x00000001


	//----- nvinfo : EIATTR_CBANK_PARAM_SIZE
	.align		4
.L_714:
        /*0058*/ 	.byte	0x03, 0x19
        /*005a*/ 	.short	0x0018


	//----- nvinfo : EIATTR_PARAM_CBANK
	.align		4
        /*005c*/ 	.byte	0x04, 0x0a
        /*005e*/ 	.short	(.L_716 - .L_715)
	.align		4
.L_715:
        /*0060*/ 	.word	index@(.nv.constant0._ZN3cub18CUB_300001_SM_10006detail8for_each13static_kernelINS2_12policy_hub_t12policy_500_tEmN6thrust24THRUST_300001_SM_1000_NS8cuda_cub20__uninitialized_fill7functorINS7_10device_ptrIcEEcEEEEvT0_T1_)
        /*0064*/ 	.short	0x0380
        /*0066*/ 	.short	0x0018


	//----- nvinfo : EIATTR_SW_WAR
	.align		4
.L_716:
        /*0068*/ 	.byte	0x04, 0x36
        /*006a*/ 	.short	(.L_718 - .L_717)
.L_717:
        /*006c*/ 	.word	0x00000008
.L_718:


//--------------------- .nv.info._ZN3cub18CUB_300001_SM_10006detail8for_each13static_kernelINS2_12policy_hub_t12policy_500_tEmN6thrust24THRUST_300001_SM_1000_NS8cuda_cub20__uninitialized_fill7functorINS7_10device_ptrIfEEfEEEEvT0_T1_ --------------------------
	.section	.nv.info._ZN3cub18CUB_300001_SM_10006detail8for_each13static_kernelINS2_12policy_hub_t12policy_500_tEmN6thrust24THRUST_300001_SM_1000_NS8cuda_cub20__uninitialized_fill7functorINS7_10device_ptrIfEEfEEEEvT0_T1_,"",@"SHT_CUDA_INFO"
	.sectionflags	@""
	.align	4


	//----- nvinfo : EIATTR_CUDA_API_VERSION
	.align		4
        /*0000*/ 	.byte	0x04, 0x37
        /*0002*/ 	.short	(.L_720 - .L_719)
.L_719:
        /*0004*/ 	.word	0x00000082


	//----- nvinfo : EIATTR_KPARAM_INFO
	.align		4
.L_720:
        /*0008*/ 	.byte	0x04, 0x17
        /*000a*/ 	.short	(.L_722 - .L_721)
.L_721:
        /*000c*/ 	.word	0x00000000
        /*0010*/ 	.short	0x0001
        /*0012*/ 	.short	0x0008
        /*0014*/ 	.byte	0x00, 0xf0, 0x41, 0x00


	//----- nvinfo : EIATTR_KPARAM_INFO
	.align		4
.L_722:
        /*0018*/ 	.byte	0x04, 0x17
        /*001a*/ 	.short	(.L_724 - .L_723)
.L_723:
        /*001c*/ 	.word	0x00000000
        /*0020*/ 	.short	0x0000
        /*0022*/ 	.short	0x0000
        /*0024*/ 	.byte	0x00, 0xf0, 0x21, 0x00


	//----- nvinfo : EIATTR_SPARSE_MMA_MASK
	.align		4
.L_724:
        /*0028*/ 	.byte	0x03, 0x50
        /*002a*/ 	.short	0x0000


	//----- nvinfo : EIATTR_MAXREG_COUNT
	.align		4
        /*002c*/ 	.byte	0x03, 0x1b
        /*002e*/ 	.short	0x00ff


	//----- nvinfo : EIATTR_MERCURY_ISA_VERSION
	.align		4
        /*0030*/ 	.byte	0x03, 0x5f
        /*0032*/ 	.short	0x0101


	//----- nvinfo : EIATTR_VRC_CTA_INIT_COUNT
	.align		4
        /*0034*/ 	.byte	0x02, 0x4a
	.zero		1
	.zero		1


	//----- nvinfo : EIATTR_EXIT_INSTR_OFFSETS
	.align		4
        /*0038*/ 	.byte	0x04, 0x1c
        /*003a*/ 	.short	(.L_726 - .L_725)


	//   ....[0]....
.L_725:
        /*003c*/ 	.word	0x00000130


	//   ....[1]....
        /*0040*/ 	.word	0x00000230


	//   ....[2]....
        /*0044*/ 	.word	0x00000260


	//----- nvinfo : EIATTR_MAX_THREADS
	.align		4
.L_726:
        /*0048*/ 	.byte	0x04, 0x05
        /*004a*/ 	.short	(.L_728 - .L_727)
.L_727:
        /*004c*/ 	.word	0x00000100
        /*0050*/ 	.word	0x00000001
        /*0054*/ 	.word	0x00000001


	//----- nvinfo : EIATTR_CBANK_PARAM_SIZE
	.align		4
.L_728:
        /*0058*/ 	.byte	0x03, 0x19
        /*005a*/ 	.short	0x0018


	//----- nvinfo : EIATTR_PARAM_CBANK
	.align		4
        /*005c*/ 	.byte	0x04, 0x0a
        /*005e*/ 	.short	(.L_730 - .L_729)
	.align		4
.L_729:
        /*0060*/ 	.word	index@(.nv.constant0._ZN3cub18CUB_300001_SM_10006detail8for_each13static_kernelINS2_12policy_hub_t12policy_500_tEmN6thrust24THRUST_300001_SM_1000_NS8cuda_cub20__uninitialized_fill7functorINS7_10device_ptrIfEEfEEEEvT0_T1_)
        /*0064*/ 	.short	0x0380
        /*0066*/ 	.short	0x0018


	//----- nvinfo : EIATTR_SW_WAR
	.align		4
.L_730:
        /*0068*/ 	.byte	0x04, 0x36
        /*006a*/ 	.short	(.L_732 - .L_731)
.L_731:
        /*006c*/ 	.word	0x00000008
.L_732:


//--------------------- .nv.info._ZN3cub18CUB_300001_SM_10006detail11EmptyKernelIvEEvv --------------------------
	.section	.nv.info._ZN3cub18CUB_300001_SM_10006detail11EmptyKernelIvEEvv,"",@"SHT_CUDA_INFO"
	.sectionflags	@""
	.align	4


	//----- nvinfo : EIATTR_CUDA_API_VERSION
	.align		4
        /*0000*/ 	.byte	0x04, 0x37
        /*0002*/ 	.short	(.L_734 - .L_733)
.L_733:
        /*0004*/ 	.word	0x00000082


	//----- nvinfo : EIATTR_SPARSE_MMA_MASK
	.align		4
.L_734:
        /*0008*/ 	.byte	0x03, 0x50
        /*000a*/ 	.short	0x0000


	//----- nvinfo : EIATTR_MAXREG_COUNT
	.align		4
        /*000c*/ 	.byte	0x03, 0x1b
        /*000e*/ 	.short	0x00ff


	//----- nvinfo : EIATTR_MERCURY_ISA_VERSION
	.align		4
        /*0010*/ 	.byte	0x03, 0x5f
        /*0012*/ 	.short	0x0101


	//----- nvinfo : EIATTR_VRC_CTA_INIT_COUNT
	.align		4
        /*0014*/ 	.byte	0x02, 0x4a
	.zero		1
	.zero		1


	//----- nvinfo : EIATTR_EXIT_INSTR_OFFSETS
	.align		4
        /*0018*/ 	.byte	0x04, 0x1c
        /*001a*/ 	.short	(.L_736 - .L_735)


	//   ....[0]....
.L_735:
        /*001c*/ 	.word	0x00000010


	//----- nvinfo : EIATTR_SW_WAR
	.align		4
.L_736:
        /*0020*/ 	.byte	0x04, 0x36
        /*0022*/ 	.short	(.L_738 - .L_737)
.L_737:
        /*0024*/ 	.word	0x00000008
.L_738:


//--------------------- .nv.callgraph             --------------------------
	.section	.nv.callgraph,"",@"SHT_CUDA_CALLGRAPH"
	.align	4
	.sectionentsize	8
	.align		4
        /*0000*/ 	.word	0x00000000
	.align		4
        /*0004*/ 	.word	0xffffffff
	.align		4
        /*0008*/ 	.word	0x00000000
	.align		4
        /*000c*/ 	.word	0xfffffffe
	.align		4
        /*0010*/ 	.word	0x00000000
	.align		4
        /*0014*/ 	.word	0xfffffffd
	.align		4
        /*0018*/ 	.word	0x00000000
	.align		4
        /*001c*/ 	.word	0xfffffffc


//--------------------- .nv.constant4             --------------------------
	.section	.nv.constant4,"a",@progbits
	.align	8
	.align		8
.nv.constant4:
        /*0000*/ 	.dword	_ZN34_INTERNAL_315beb79_4_k_cu_a09895554cuda3std3__45__cpo5beginE
	.align		8
        /*0008*/ 	.dword	_ZN34_INTERNAL_315beb79_4_k_cu_a09895554cuda3std3__45__cpo3endE
	.align		8
        /*0010*/ 	.dword	_ZN34_INTERNAL_315beb79_4_k_cu_a09895554cuda3std3__45__cpo6cbeginE
	.align		8
        /*0018*/ 	.dword	_ZN34_INTERNAL_315beb79_4_k_cu_a09895554cuda3std3__45__cpo4cendE
	.align		8
        /*0020*/ 	.dword	_ZN34_INTERNAL_315beb79_4_k_cu_a09895554cuda3std3__45__cpo6rbeginE
	.align		8
        /*0028*/ 	.dword	_ZN34_INTERNAL_315beb79_4_k_cu_a09895554cuda3std3__45__cpo4rendE
	.align		8
        /*0030*/ 	.dword	_ZN34_INTERNAL_315beb79_4_k_cu_a09895554cuda3std3__45__cpo7crbeginE
	.align		8
        /*0038*/ 	.dword	_ZN34_INTERNAL_315beb79_4_k_cu_a09895554cuda3std3__45__cpo5crendE
	.align		8
        /*0040*/ 	.dword	_ZN34_INTERNAL_315beb79_4_k_cu_a09895554cuda3std3__436_GLOBAL__N__315beb79_4_k_cu_a09895556ignoreE
	.align		8
        /*0048*/ 	.dword	_ZN34_INTERNAL_315beb79_4_k_cu_a09895554cuda3std3__419piecewise_constructE
	.align		8
        /*0050*/ 	.dword	_ZN34_INTERNAL_315beb79_4_k_cu_a09895554cuda3std3__48in_placeE
	.align		8
        /*0058*/ 	.dword	_ZN34_INTERNAL_315beb79_4_k_cu_a09895554cuda3std3__420unreachable_sentinelE
	.align		8
        /*0060*/ 	.dword	_ZN34_INTERNAL_315beb79_4_k_cu_a09895554cuda3std3__47nulloptE
	.align		8
        /*0068*/ 	.dword	_ZN34_INTERNAL_315beb79_4_k_cu_a09895554cuda3std3__48unexpectE
	.align		8
        /*0070*/ 	.dword	_ZN34_INTERNAL_315beb79_4_k_cu_a09895554cuda3std6ranges3__45__cpo4swapE
	.align		8
        /*0078*/ 	.dword	_ZN34_INTERNAL_315beb79_4_k_cu_a09895554cuda3std6ranges3__45__cpo9iter_moveE
	.align		8
        /*0080*/ 	.dword	_ZN34_INTERNAL_315beb79_4_k_cu_a09895554cuda3std6ranges3__45__cpo5beginE
	.align		8
        /*0088*/ 	.dword	_ZN34_INTERNAL_315beb79_4_k_cu_a09895554cuda3std6ranges3__45__cpo3endE
	.align		8
        /*0090*/ 	.dword	_ZN34_INTERNAL_315beb79_4_k_cu_a09895554cuda3std6ranges3__45__cpo6cbeginE
	.align		8
        /*0098*/ 	.dword	_ZN34_INTERNAL_315beb79_4_k_cu_a09895554cuda3std6ranges3__45__cpo4cendE
	.align		8
        /*00a0*/ 	.dword	_ZN34_INTERNAL_315beb79_4_k_cu_a09895554cuda3std6ranges3__45__cpo7advanceE
	.align		8
        /*00a8*/ 	.dword	_ZN34_INTERNAL_315beb79_4_k_cu_a09895554cuda3std6ranges3__45__cpo9iter_swapE
	.align		8
        /*00b0*/ 	.dword	_ZN34_INTERNAL_315beb79_4_k_cu_a09895554cuda3std6ranges3__45__cpo4nextE
	.align		8
        /*00b8*/ 	.dword	_ZN34_INTERNAL_315beb79_4_k_cu_a09895554cuda3std6ranges3__45__cpo4prevE
	.align		8
        /*00c0*/ 	.dword	_ZN34_INTERNAL_315beb79_4_k_cu_a09895554cuda3std6ranges3__45__cpo4dataE
	.align		8
        /*00c8*/ 	.dword	_ZN34_INTERNAL_315beb79_4_k_cu_a09895554cuda3std6ranges3__45__cpo5cdataE
	.align		8
        /*00d0*/ 	.dword	_ZN34_INTERNAL_315beb79_4_k_cu_a09895554cuda3std6ranges3__45__cpo4sizeE
	.align		8
        /*00d8*/ 	.dword	_ZN34_INTERNAL_315beb79_4_k_cu_a09895554cuda3std6ranges3__45__cpo5ssizeE
	.align		8
        /*00e0*/ 	.dword	_ZN34_INTERNAL_315beb79_4_k_cu_a09895554cuda3std6ranges3__45__cpo8distanceE
	.align		8
        /*00e8*/ 	.dword	_ZN34_INTERNAL_315beb79_4_k_cu_a09895556thrust24THRUST_300001_SM_1000_NS8cuda_cub3parE
	.align		8
        /*00f0*/ 	.dword	_ZN34_INTERNAL_315beb79_4_k_cu_a09895556thrust24THRUST_300001_SM_1000_NS8cuda_cub10par_nosyncE
	.align		8
        /*00f8*/ 	.dword	_ZN34_INTERNAL_315beb79_4_k_cu_a09895556thrust24THRUST_300001_SM_1000_NS6system6detail10sequential3seqE
	.align		8
        /*0100*/ 	.dword	_ZN34_INTERNAL_315beb79_4_k_cu_a09895556thrust24THRUST_300001_SM_1000_NS6system3cpp3parE
	.align		8
        /*0108*/ 	.dword	_ZN34_INTERNAL_315beb79_4_k_cu_a09895556thrust24THRUST_300001_SM_1000_NS12placeholders2_1E
	.align		8
        /*0110*/ 	.dword	_ZN34_INTERNAL_315beb79_4_k_cu_a09895556thrust24THRUST_300001_SM_1000_NS12placeholders2_2E
	.align		8
        /*0118*/ 	.dword	_ZN34_INTERNAL_315beb79_4_k_cu_a09895556thrust24THRUST_300001_SM_1000_NS12placeholders2_3E
	.align		8
        /*0120*/ 	.dword	_ZN34_INTERNAL_315beb79_4_k_cu_a09895556thrust24THRUST_300001_SM_1000_NS12placeholders2_4E
	.align		8
        /*0128*/ 	.dword	_ZN34_INTERNAL_315beb79_4_k_cu_a09895556thrust24THRUST_300001_SM_1000_NS12placeholders2_5E
	.align		8
        /*0130*/ 	.dword	_ZN34_INTERNAL_315beb79_4_k_cu_a09895556thrust24THRUST_300001_SM_1000_NS12placeholders2_6E
	.align		8
        /*0138*/ 	.dword	_ZN34_INTERNAL_315beb79_4_k_cu_a09895556thrust24THRUST_300001_SM_1000_NS12placeholders2_7E
	.align		8
        /*0140*/ 	.dword	_ZN34_INTERNAL_315beb79_4_k_cu_a09895556thrust24THRUST_300001_SM_1000_NS12placeholders2_8E
	.align		8
        /*0148*/ 	.dword	_ZN34_INTERNAL_315beb79_4_k_cu_a09895556thrust24THRUST_300001_SM_1000_NS12placeholders2_9E
	.align		8
        /*0150*/ 	.dword	_ZN34_INTERNAL_315beb79_4_k_cu_a09895556thrust24THRUST_300001_SM_1000_NS12placeholders3_10E
	.align		8
        /*0158*/ 	.dword	_ZN34_INTERNAL_315beb79_4_k_cu_a09895556thrust24THRUST_300001_SM_1000_NS3seqE
	.align		8
        /*0160*/ 	.dword	_ZN34_INTERNAL_315beb79_4_k_cu_a09895556thrust24THRUST_300001_SM_1000_NS6deviceE


//--------------------- .text._ZN12ashvardanian17cuda_warps_kernelEPKfmPf --------------------------
	.section	.text._ZN12ashvardanian17cuda_warps_kernelEPKfmPf,"ax",@progbits
	.align	128
        .global         _ZN12ashvardanian17cuda_warps_kernelEPKfmPf
        .type           _ZN12ashvardanian17cuda_warps_kernelEPKfmPf,@function
        .size           _ZN12ashvardanian17cuda_warps_kernelEPKfmPf,(.L_x_690 - _ZN12ashvardanian17cuda_warps_kernelEPKfmPf)
        .other          _ZN12ashvardanian17cuda_warps_kernelEPKfmPf,@"STO_CUDA_ENTRY STV_DEFAULT"
_ZN12ashvardanian17cuda_warps_kernelEPKfmPf:
.text._ZN12ashvardanian17cuda_warps_kernelEPKfmPf:
[----:B------:R-:W-:Y:S01]  /*0000*/  LDC R1, c[0x0][0x37c] ;  /* 0x0000df00ff017b82 */ /* 0x000fe20000000800 */
[----:B------:R-:W0:Y:S01]  /*0010*/  S2R R3, SR_TID.X ;  /* 0x0000000000037919 */ /* 0x000e220000002100 */
[----:B------:R-:W0:Y:S01]  /*0020*/  LDCU UR5, c[0x0][0x360] ;  /* 0x00006c00ff0577ac */ /* 0x000e220008000800 */
[----:B------:R-:W-:Y:S01]  /*0030*/  BSSY.RECONVERGENT B0, `(.L_x_0) ;  /* 0x0000018000007945 */ /* 0x000fe20003800200 */
[----:B------:R-:W-:Y:S01]  /*0040*/  IMAD.MOV.U32 R6, RZ, RZ, RZ ;  /* 0x000000ffff067224 */ /* 0x000fe200078e00ff */
[----:B------:R-:W0:Y:S01]  /*0050*/  S2R R0, SR_CTAID.X ;  /* 0x0000000000007919 */ /* 0x000e220000002500 */
[----:B------:R-:W1:Y:S01]  /*0060*/  LDCU.64 UR8, c[0x0][0x388] ;  /* 0x00007100ff0877ac */ /* 0x000e620008000a00 */
[----:B------:R-:W2:Y:S01]  /*0070*/  LDCU.64 UR6, c[0x0][0x358] ;  /* 0x00006b00ff0677ac */ /* 0x000ea20008000a00 */
[----:B------:R-:W3:Y:S01]  /*0080*/  LDCU.64 UR10, c[0x0][0x380] ;  /* 0x00007000ff0a77ac */ /* 0x000ee20008000a00 */
[----:B0-----:R-:W-:-:S05]  /*0090*/  IMAD R2, R0, UR5, R3 ;  /* 0x0000000500027c24 */ /* 0x001fca000f8e0203 */
[----:B-1----:R-:W-:-:S04]  /*00a0*/  ISETP.GE.U32.AND P0, PT, R2, UR8, PT ;  /* 0x0000000802007c0c */ /* 0x002fc8000bf06070 */
[----:B------:R-:W-:-:S13]  /*00b0*/  ISETP.GE.U32.AND.EX P0, PT, RZ, UR9, PT, P0 ;  /* 0x00000009ff007c0c */ /* 0x000fda000bf06100 */
[----:B--23--:R-:W-:Y:S05]  /*00c0*/  @P0 BRA `(.L_x_1) ;  /* 0x0000000000380947 */ /* 0x00cfea0003800000 */
[----:B------:R-:W0:Y:S01]  /*00d0*/  LDC R4, c[0x0][0x370] ;  /* 0x0000dc00ff047b82 */ /* 0x000e220000000800 */
[----:B------:R-:W-:Y:S01]  /*00e0*/  HFMA2 R6, -RZ, RZ, 0, 0 ;  /* 0x00000000ff067431 */ /* 0x000fe200000001ff */
[----:B------:R-:W-:Y:S01]  /*00f0*/  MOV R7, R2 ;  /* 0x0000000200077202 */ /* 0x000fe20000000f00 */
[----:B------:R-:W-:Y:S02]  /*0100*/  IMAD.MOV.U32 R8, RZ, RZ, RZ ;  /* 0x000000ffff087224 */ /* 0x000fe400078e00ff */
[----:B0-----:R-:W-:-:S07]  /*0110*/  IMAD R2, R4, UR5, RZ ;  /* 0x0000000504027c24 */ /* 0x001fce000f8e02ff */
.L_x_2:
[----:B------:R-:W-:-:S04]  /*0120*/  LEA R4, P0, R7, UR10, 0x2 ;  /* 0x0000000a07047c11 */ /* 0x000fc8000f8010ff */
[----:B------:R-:W-:-:S06]  /*0130*/  LEA.HI.X R5, R7, UR11, R8, 0x2, P0 ;  /* 0x0000000b07057c11 */ /* 0x000fcc00080f1408 */
[----:B------:R-:W2:Y:S01]  /*0140*/  LDG.E R5, desc[UR6][R4.64] ;  /* 0x0000000604057981 */ /* 0x000ea2000c1e1900 */
[----:B------:R-:W-:-:S05]  /*0150*/  IADD3 R7, P0, PT, R2, R7, RZ ;  /* 0x0000000702077210 */ /* 0x000fca0007f1e0ff */
[----:B------:R-:W-:Y:S01]  /*0160*/  IMAD.X R8, RZ, RZ, R8, P0 ;  /* 0x000000ffff087224 */ /* 0x000fe200000e0608 */
[----:B------:R-:W-:-:S04]  /*0170*/  ISETP.GE.U32.AND P0, PT, R7, UR8, PT ;  /* 0x0000000807007c0c */ /* 0x000fc8000bf06070 */
[----:B------:R-:W-:Y:S01]  /*0180*/  ISETP.GE.U32.AND.EX P0, PT, R8, UR9, PT, P0 ;  /* 0x0000000908007c0c */ /* 0x000fe2000bf06100 */
[----:B--2---:R-:W-:-:S12]  /*0190*/  FADD R6, R5, R6 ;  /* 0x0000000605067221 */ /* 0x004fd80000000000 */
[----:B------:R-:W-:Y:S05]  /*01a0*/  @!P0 BRA `(.L_x_2) ;  /* 0xfffffffc00dc8947 */ /* 0x000fea000383ffff */
.L_x_1:
[----:B------:R-:W-:Y:S05]  /*01b0*/  BSYNC.RECONVERGENT B0 ;  /* 0x0000000000007941 */ /* 0x000fea0003800200 */
.L_x_0:
[----:B------:R-:W0:Y:S01]  /*01c0*/  SHFL.DOWN PT, R5, R6, 0x10, 0x1f ;  /* 0x0a001f0006057f89 */ /* 0x000e2200000e0000 */
[----:B------:R-:W-:-:S06]  /*01d0*/  USHF.R.U32.HI UR4, URZ, 0x5, UR5 ;  /* 0x00000005ff047899 */ /* 0x000fcc0008011605 */
[----:B------:R-:W-:-:S13]  /*01e0*/  ISETP.GE.U32.AND P1, PT, R3, UR4, PT ;  /* 0x0000000403007c0c */ /* 0x000fda000bf26070 */
[----:B------:R-:W1:Y:S01]  /*01f0*/  @!P1 S2R R11, SR_CgaCtaId ;  /* 0x00000000000b9919 */ /* 0x000e620000008800 */
[----:B0-----:R-:W-:-:S05]  /*0200*/  FADD R5, R5, R6 ;  /* 0x0000000605057221 */ /* 0x001fca0000000000 */
[----:B------:R-:W0:Y:S02]  /*0210*/  SHFL.DOWN PT, R2, R5, 0x8, 0x1f ;  /* 0x09001f0005027f89 */ /* 0x000e2400000e0000 */
[----:B0-----:R-:W-:Y:S01]  /*0220*/  FADD R4, R5, R2 ;  /* 0x0000000205047221 */ /* 0x001fe20000000000 */
[----:B------:R-:W-:-:S04]  /*0230*/  LOP3.LUT P0, R2, R3, 0x1f, RZ, 0xc0, !PT ;  /* 0x0000001f03027812 */ /* 0x000fc8000780c0ff */
[----:B------:R-:W0:Y:S09]  /*0240*/  SHFL.DOWN PT, R7, R4, 0x4, 0x1f ;  /* 0x08801f0004077f89 */ /* 0x000e3200000e0000 */
[----:B------:R-:W2:Y:S01]  /*0250*/  @!P0 S2R R9, SR_CgaCtaId ;  /* 0x0000000000098919 */ /* 0x000ea20000008800 */
[----:B------:R-:W-:Y:S01]  /*0260*/  @!P0 MOV R6, 0x400 ;  /* 0x0000040000068802 */ /* 0x000fe20000000f00 */
[----:B0-----:R-:W-:Y:S01]  /*0270*/  FADD R7, R4, R7 ;  /* 0x0000000704077221 */ /* 0x001fe20000000000 */
[----:B------:R-:W-:-:S04]  /*0280*/  @!P1 MOV R4, 0x400 ;  /* 0x0000040000049802 */ /* 0x000fc80000000f00 */
[----:B------:R-:W0:Y:S01]  /*0290*/  SHFL.DOWN PT, R8, R7, 0x2, 0x1f ;  /* 0x08401f0007087f89 */ /* 0x000e2200000e0000 */
[----:B-1----:R-:W-:-:S04]  /*02a0*/  @!P1 LEA R11, R11, R4, 0x18 ;  /* 0x000000040b0b9211 */ /* 0x002fc800078ec0ff */
[----:B------:R-:W-:Y:S01]  /*02b0*/  @!P1 LEA R4, R2, R11, 0x2 ;  /* 0x0000000b02049211 */ /* 0x000fe200078e10ff */
[----:B------:R-:W-:Y:S01]  /*02c0*/  IMAD.MOV.U32 R2, RZ, RZ, RZ ;  /* 0x000000ffff027224 */ /* 0x000fe200078e00ff */
[----:B--2---:R-:W-:-:S04]  /*02d0*/  @!P0 LEA R6, R9, R6, 0x18 ;  /* 0x0000000609068211 */ /* 0x004fc800078ec0ff */
[----:B------:R-:W-:Y:S01]  /*02e0*/  @!P0 LEA.HI R6, R3, R6, RZ, 0x1d ;  /* 0x0000000603068211 */ /* 0x000fe200078fe8ff */
[----:B0-----:R-:W-:-:S05]  /*02f0*/  FADD R8, R7, R8 ;  /* 0x0000000807087221 */ /* 0x001fca0000000000 */
[----:B------:R-:W0:Y:S02]  /*0300*/  SHFL.DOWN PT, R5, R8, 0x1, 0x1f ;  /* 0x08201f0008057f89 */ /* 0x000e2400000e0000 */
[----:B0-----:R-:W-:-:S05]  /*0310*/  FADD R5, R8, R5 ;  /* 0x0000000508057221 */ /* 0x001fca0000000000 */
[----:B------:R0:W-:Y:S01]  /*0320*/  @!P0 STS [R6], R5 ;  /* 0x0000000506008388 */ /* 0x0001e20000000800 */
[----:B------:R-:W-:Y:S01]  /*0330*/  BAR.SYNC.DEFER_BLOCKING 0x0 ;  /* 0x0000000000007b1d */ /* 0x000fe20000010000 */
[----:B------:R-:W-:-:S05]  /*0340*/  ISETP.GT.U32.AND P0, PT, R3, 0x1f, PT ;  /* 0x0000001f0300780c */ /* 0x000fca0003f04070 */
[----:B------:R0:W1:Y:S08]  /*0350*/  @!P1 LDS R2, [R4] ;  /* 0x0000000004029984 */ /* 0x0000700000000800 */
[----:B0-----:R-:W-:Y:S05]  /*0360*/  @P0 EXIT ;  /* 0x000000000000094d */ /* 0x001fea0003800000 */
[----:B-1----:R-:W0:Y:S01]  /*0370*/  SHFL.DOWN PT, R5, R2, 0x10, 0x1f ;  /* 0x0a001f0002057f89 */ /* 0x002e2200000e0000 */
[----:B------:R-:W-:Y:S01]  /*0380*/  ISETP.NE.AND P0, PT, R3, RZ, PT ;  /* 0x000000ff0300720c */ /* 0x000fe20003f05270 */
[----:B0-----:R-:W-:-:S05]  /*0390*/  FADD R5, R5, R2 ;  /* 0x0000000205057221 */ /* 0x001fca0000000000 */
[----:B------:R-:W0:Y:S02]  /*03a0*/  SHFL.DOWN PT, R4, R5, 0x8, 0x1f ;  /* 0x09001f0005047f89 */ /* 0x000e2400000e0000 */
[----:B0-----:R-:W-:-:S05]  /*03b0*/  FADD R4, R5, R4 ;  /* 0x0000000405047221 */ /* 0x001fca0000000000 */
[----:B------:R-:W0:Y:S02]  /*03c0*/  SHFL.DOWN PT, R7, R4, 0x4, 0x1f ;  /* 0x08801f0004077f89 */ /* 0x000e2400000e0000 */
[----:B0-----:R-:W-:-:S05]  /*03d0*/  FADD R7, R4, R7 ;  /* 0x0000000704077221 */ /* 0x001fca0000000000 */
[----:B------:R-:W0:Y:S02]  /*03e0*/  SHFL.DOWN PT, R6, R7, 0x2, 0x1f ;  /* 0x08401f0007067f89 */ /* 0x000e2400000e0000 */
[----:B0-----:R-:W-:-:S05]  /*03f0*/  FADD R6, R7, R6 ;  /* 0x0000000607067221 */ /* 0x001fca0000000000 */
[----:B------:R0:W1:Y:S01]  /*0400*/  SHFL.DOWN PT, R9, R6, 0x1, 0x1f ;  /* 0x08201f0006097f89 */ /* 0x00006200000e0000 */
[----:B------:R-:W-:Y:S05]  /*0410*/  @P0 EXIT ;  /* 0x000000000000094d */ /* 0x000fea0003800000 */
[----:B------:R-:W2:Y:S01]  /*0420*/  LDC.64 R2, c[0x0][0x390] ;  /* 0x0000e400ff027b82 */ /* 0x000ea20000000a00 */
[----:B-1----:R-:W-:Y:S01]  /*0430*/  FADD R9, R6, R9 ;  /* 0x0000000906097221 */ /* 0x002fe20000000000 */
[----:B--2---:R-:W-:-:S05]  /*0440*/  IMAD.WIDE.U32 R2, R0, 0x4, R2 ;  /* 0x0000000400027825 */ /* 0x004fca00078e0002 */
[----:B------:R-:W-:Y:S01]  /*0450*/  STG.E desc[UR6][R2.64], R9 ;  /* 0x0000000902007986 */ /* 0x000fe2000c101906 */
[----:B------:R-:W-:Y:S05]  /*0460*/  EXIT ;  /* 0x000000000000794d */ /* 0x000fea0003800000 */
.L_x_3:
[----:B------:R-:W-:-:S00]  /*0470*/  BRA `(.L_x_3) ;  /* 0xfffffffc00fc7947 */ /* 0x000fc0000383ffff */
[----:B------:R-:W-:-:S00]  /*0480*/  NOP ;  /* 0x0000000000007918 */ /* 0x000fc00000000000 */
[----:B------:R-:W-:-:S00]  /*0490*/  NOP ;  /* 0x0000000000007918 */ /* 0x000fc00000000000 */
[----:B------:R-:W-:-:S00]  /*04a0*/  NOP ;  /* 0x0000000000007918 */ /* 0x000fc00000000000 */
[----:B------:R-:W-:-:S00]  /*04b0*/  NOP ;  /* 0x0000000000007918 */ /* 0x000fc00000000000 */
[----:B------:R-:W-:-:S00]  /*04c0*/  NOP ;  /* 0x0000000000007918 */ /* 0x000fc00000000000 */
[----:B------:R-:W-:-:S00]  /*04d0*/  NOP ;  /* 0x0000000000007918 */ /* 0x000fc00000000000 */
[----:B------:R-:W-:-:S00]  /*04e0*/  NOP ;  /* 0x0000000000007918 */ /* 0x000fc00000000000 */
[----:B------:R-:W-:-:S00]  /*04f0*/  NOP ;  /* 0x0000000000007918 */ /* 0x000fc00000000000 */
.L_x_690:


//--------------------- .text._ZN12ashvardanian18cuda_blocks_kernelEPKfmPf --------------------------
	.section	.text._ZN12ashvardanian18cuda_blocks_kernelEPKfmPf,"ax",@progbits
	.align	128
        .global         _ZN12ashvardanian18cuda_blocks_kernelEPKfmPf
        .type           _ZN12ashvardanian18cuda_blocks_kernelEPKfmPf,@function
        .size           _ZN12ashvardanian18cuda_blocks_kernelEPKfmPf,(.L_x_691 - _ZN12ashvardanian18cuda_blocks_kernelEPKfmPf)
        .other          _ZN12ashvardanian18cuda_blocks_kernelEPKfmPf,@"STO_CUDA_ENTRY STV_DEFAULT"
_ZN12ashvardanian18cuda_blocks_kernelEPKfmPf:
.text._ZN12ashvardanian18cuda_blocks_kernelEPKfmPf:
[----:B------:R-:W-:Y:S01]  /*0000*/  LDC R1, c[0x0][0x37c] ;  /* 0x0000df00ff017b82 */ /* 0x000fe20000000800 */
[----:B------:R-:W0:Y:S01]  /*0010*/  S2R R6, SR_TID.X ;  /* 0x0000000000067919 */ /* 0x000e220000002100 */
[----:B------:R-:W1:Y:S01]  /*0020*/  LDCU UR4, c[0x0][0x360] ;  /* 0x00006c00ff0477ac */ /* 0x000e620008000800 */
[----:B------:R-:W-:Y:S01]  /*0030*/  BSSY.RECONVERGENT B0, `(.L_x_4) ;  /* 0x0000018000007945 */ /* 0x000fe20003800200 */
[----:B------:R-:W-:Y:S01]  /*0040*/  IMAD.MOV.U32 R5, RZ, RZ, RZ ;  /* 0x000000ffff057224 */ /* 0x000fe200078e00ff */
[----:B------:R-:W0:Y:S01]  /*0050*/  S2R R7, SR_CTAID.X ;  /* 0x0000000000077919 */ /* 0x000e220000002500 */
[----:B------:R-:W2:Y:S01]  /*0060*/  LDCU.64 UR8, c[0x0][0x388] ;  /* 0x00007100ff0877ac */ /* 0x000ea20008000a00 */
[----:B------:R-:W3:Y:S01]  /*0070*/  LDCU.64 UR6, c[0x0][0x358] ;  /* 0x00006b00ff0677ac */ /* 0x000ee20008000a00 */
[----:B------:R-:W4:Y:S01]  /*0080*/  LDCU.64 UR10, c[0x0][0x380] ;  /* 0x00007000ff0a77ac */ /* 0x000f220008000a00 */
[----:B-1----:R-:W-:Y:S02]  /*0090*/  IMAD.U32 R4, RZ, RZ, UR4 ;  /* 0x00000004ff047e24 */ /* 0x002fe4000f8e00ff */
[----:B0-----:R-:W-:-:S05]  /*00a0*/  IMAD R0, R7, UR4, R6 ;  /* 0x0000000407007c24 */ /* 0x001fca000f8e0206 */
[----:B--2---:R-:W-:-:S04]  /*00b0*/  ISETP.GE.U32.AND P0, PT, R0, UR8, PT ;  /* 0x0000000800007c0c */ /* 0x004fc8000bf06070 */
[----:B------:R-:W-:-:S13]  /*00c0*/  ISETP.GE.U32.AND.EX P0, PT, RZ, UR9, PT, P0 ;  /* 0x00000009ff007c0c */ /* 0x000fda000bf06100 */
[----:B---34-:R-:W-:Y:S05]  /*00d0*/  @P0 BRA `(.L_x_5) ;  /* 0x0000000000340947 */ /* 0x018fea0003800000 */
[----:B------:R-:W0:Y:S01]  /*00e0*/  LDCU UR4, c[0x0][0x370] ;  /* 0x00006e00ff0477ac */ /* 0x000e220008000800 */
[----:B------:R-:W-:Y:S02]  /*00f0*/  IMAD.MOV.U32 R9, RZ, RZ, RZ ;  /* 0x000000ffff097224 */ /* 0x000fe400078e00ff */
[----:B------:R-:W-:Y:S02]  /*0100*/  IMAD.MOV.U32 R5, RZ, RZ, RZ ;  /* 0x000000ffff057224 */ /* 0x000fe400078e00ff */
[----:B0-----:R-:W-:-:S07]  /*0110*/  IMAD R11, R4, UR4, RZ ;  /* 0x00000004040b7c24 */ /* 0x001fce000f8e02ff */
.L_x_6:
[----:B------:R-:W-:-:S04]  /*0120*/  LEA R2, P0, R0, UR10, 0x2 ;  /* 0x0000000a00027c11 */ /* 0x000fc8000f8010ff */
[----:B------:R-:W-:-:S05]  /*0130*/  LEA.HI.X R3, R0, UR11, R9, 0x2, P0 ;  /* 0x0000000b00037c11 */ /* 0x000fca00080f1409 */
[----:B------:R-:W2:Y:S01]  /*0140*/  LDG.E R2, desc[UR6][R2.64] ;  /* 0x0000000602027981 */ /* 0x000ea2000c1e1900 */
[----:B------:R-:W-:-:S05]  /*0150*/  IADD3 R0, P0, PT, R11, R0, RZ ;  /* 0x000000000b007210 */ /* 0x000fca0007f1e0ff */
[----:B------:R-:W-:Y:S01]  /*0160*/  IMAD.X R9, RZ, RZ, R9, P0 ;  /* 0x000000ffff097224 */ /* 0x000fe200000e0609 */
[----:B------:R-:W-:-:S04]  /*0170*/  ISETP.GE.U32.AND P0, PT, R0, UR8, PT ;  /* 0x0000000800007c0c */ /* 0x000fc8000bf06070 */
[----:B------:R-:W-:Y:S01]  /*0180*/  ISETP.GE.U32.AND.EX P0, PT, R9, UR9, PT, P0 ;  /* 0x0000000909007c0c */ /* 0x000fe2000bf06100 */
[----:B--2---:R-:W-:-:S12]  /*0190*/  FADD R5, R2, R5 ;  /* 0x0000000502057221 */ /* 0x004fd80000000000 */
[----:B------:R-:W-:Y:S05]  /*01a0*/  @!P0 BRA `(.L_x_6) ;  /* 0xfffffffc00dc8947 */ /* 0x000fea000383ffff */
.L_x_5:
[----:B------:R-:W-:Y:S05]  /*01b0*/  BSYNC.RECONVERGENT B0 ;  /* 0x0000000000007941 */ /* 0x000fea0003800200 */
.L_x_4:
[----:B------:R-:W0:Y:S01]  /*01c0*/  S2UR UR5, SR_CgaCtaId ;  /* 0x00000000000579c3 */ /* 0x000e220000008800 */
[----:B------:R-:W-:Y:S01]  /*01d0*/  UMOV UR4, 0x400 ;  /* 0x0000040000047882 */ /* 0x000fe20000000000 */
[----:B------:R-:W-:Y:S02]  /*01e0*/  ISETP.GE.U32.AND P1, PT, R4, 0x2, PT ;  /* 0x000000020400780c */ /* 0x000fe40003f26070 */
[----:B------:R-:W-:Y:S01]  /*01f0*/  ISETP.NE.AND P0, PT, R6, RZ, PT ;  /* 0x000000ff0600720c */ /* 0x000fe20003f05270 */
[----:B0-----:R-:W-:-:S06]  /*0200*/  ULEA UR4, UR5, UR4, 0x18 ;  /* 0x0000000405047291 */ /* 0x001fcc000f8ec0ff */
[----:B------:R-:W-:-:S05]  /*0210*/  LEA R0, R6, UR4, 0x2 ;  /* 0x0000000406007c11 */ /* 0x000fca000f8e10ff */
[----:B------:R0:W-:Y:S01]  /*0220*/  STS [R0], R5 ;  /* 0x0000000500007388 */ /* 0x0001e20000000800 */
[----:B------:R-:W-:Y:S06]  /*0230*/  BAR.SYNC.DEFER_BLOCKING 0x0 ;  /* 0x0000000000007b1d */ /* 0x000fec0000010000 */
[----:B------:R-:W-:Y:S05]  /*0240*/  @!P1 BRA `(.L_x_7) ;  /* 0x00000000002c9947 */ /* 0x000fea0003800000 */
.L_x_8:
[----:B0-----:R-:W-:-:S04]  /*0250*/  SHF.R.U32.HI R5, RZ, 0x1, R4 ;  /* 0x00000001ff057819 */ /* 0x001fc80000011604 */
[----:B------:R-:W-:-:S13]  /*0260*/  ISETP.GE.U32.AND P1, PT, R6, R5, PT ;  /* 0x000000050600720c */ /* 0x000fda0003f26070 */
[----:B------:R-:W-:Y:S01]  /*0270*/  @!P1 IMAD R2, R5, 0x4, R0 ;  /* 0x0000000405029824 */ /* 0x000fe200078e0200 */
[----:B------:R-:W-:Y:S05]  /*0280*/  @!P1 LDS R3, [R0] ;  /* 0x0000000000039984 */ /* 0x000fea0000000800 */
[----:B------:R-:W0:Y:S02]  /*0290*/  @!P1 LDS R2, [R2] ;  /* 0x0000000002029984 */ /* 0x000e240000000800 */
[----:B0-----:R-:W-:-:S05]  /*02a0*/  @!P1 FADD R3, R2, R3 ;  /* 0x0000000302039221 */ /* 0x001fca0000000000 */
[----:B------:R1:W-:Y:S01]  /*02b0*/  @!P1 STS [R0], R3 ;  /* 0x0000000300009388 */ /* 0x0003e20000000800 */
[----:B------:R-:W-:Y:S01]  /*02c0*/  BAR.SYNC.DEFER_BLOCKING 0x0 ;  /* 0x0000000000007b1d */ /* 0x000fe20000010000 */
[----:B------:R-:W-:Y:S01]  /*02d0*/  ISETP.GT.U32.AND P1, PT, R4, 0x3, PT ;  /* 0x000000030400780c */ /* 0x000fe20003f24070 */
[----:B------:R-:W-:-:S12]  /*02e0*/  IMAD.MOV.U32 R4, RZ, RZ, R5 ;  /* 0x000000ffff047224 */ /* 0x000fd800078e0005 */
[----:B-1----:R-:W-:Y:S05]  /*02f0*/  @P1 BRA `(.L_x_8) ;  /* 0xfffffffc00d41947 */ /* 0x002fea000383ffff */
.L_x_7:
[----:B------:R-:W-:Y:S05]  /*0300*/  @P0 EXIT ;  /* 0x000000000000094d */ /* 0x000fea0003800000 */
[----:B------:R-:W1:Y:S01]  /*0310*/  S2UR UR5, SR_CgaCtaId ;  /* 0x00000000000579c3 */ /* 0x000e620000008800 */
[----:B------:R-:W-:-:S07]  /*0320*/  UMOV UR4, 0x400 ;  /* 0x0000040000047882 */ /* 0x000fce0000000000 */
[----:B------:R-:W2:Y:S01]  /*0330*/  LDC.64 R2, c[0x0][0x390] ;  /* 0x0000e400ff027b82 */ /* 0x000ea20000000a00 */
[----:B-1----:R-:W-:Y:S01]  /*0340*/  ULEA UR4, UR5, UR4, 0x18 ;  /* 0x0000000405047291 */ /* 0x002fe2000f8ec0ff */
[----:B--2---:R-:W-:-:S08]  /*0350*/  IMAD.WIDE.U32 R2, R7, 0x4, R2 ;  /* 0x0000000407027825 */ /* 0x004fd000078e0002 */
[----:B0-----:R-:W0:Y:S04]  /*0360*/  LDS R5, [UR4] ;  /* 0x00000004ff057984 */ /* 0x001e280008000800 */
[----:B0-----:R-:W-:Y:S01]  /*0370*/  STG.E desc[UR6][R2.64], R5 ;  /* 0x0000000502007986 */ /* 0x001fe2000c101906 */
[----:B------:R-:W-:Y:S05]  /*0380*/  EXIT ;  /* 0x000000000000794d */ /* 0x000fea0003800000 */
.L_x_9:
        /* <DEDUP_REMOVED lines=15> */
.L_x_691:


//--------------------- .text._ZN3cub18CUB_300001_SM_10006detail6reduce18DeviceReduceKernelINS2_10policy_hubIfjN4cuda3std3__44plusIvEEE10Policy1000EPKfjS9_fNS7_10__identityEEEvT0_PT3_T1_NS0_13GridEvenShareISI_EET2_T4_ --------------------------
	.section	.text._ZN3cub18CUB_300001_SM_10006detail6reduce18DeviceReduceKernelINS2_10policy_hubIfjN4cuda3std3__44plusIvEEE10Policy1000EPKfjS9_fNS7_10__identityEEEvT0_PT3_T1_NS0_13GridEvenShareISI_EET2_T4_,"ax",@progbits
	.align	128
        .global         _ZN3cub18CUB_300001_SM_10006detail6reduce18DeviceReduceKernelINS2_10policy_hubIfjN4cuda3std3__44plusIvEEE10Policy1000EPKfjS9_fNS7_10__identityEEEvT0_PT3_T1_NS0_13GridEvenShareISI_EET2_T4_
        .type           _ZN3cub18CUB_300001_SM_10006detail6reduce18DeviceReduceKernelINS2_10policy_hubIfjN4cuda3std3__44plusIvEEE10Policy1000EPKfjS9_fNS7_10__identityEEEvT0_PT3_T1_NS0_13GridEvenShareISI_EET2_T4_,@function
        .size           _ZN3cub18CUB_300001_SM_10006detail6reduce18DeviceReduceKernelINS2_10policy_hubIfjN4cuda3std3__44plusIvEEE10Policy1000EPKfjS9_fNS7_10__identityEEEvT0_PT3_T1_NS0_13GridEvenShareISI_EET2_T4_,(.L_x_692 - _ZN3cub18CUB_300001_SM_10006detail6reduce18DeviceReduceKernelINS2_10policy_hubIfjN4cuda3std3__44plusIvEEE10Policy1000EPKfjS9_fNS7_10__identityEEEvT0_PT3_T1_NS0_13GridEvenShareISI_EET2_T4_)
        .other          _ZN3cub18CUB_300001_SM_10006detail6reduce18DeviceReduceKernelINS2_10policy_hubIfjN4cuda3std3__44plusIvEEE10Policy1000EPKfjS9_fNS7_10__identityEEEvT0_PT3_T1_NS0_13GridEvenShareISI_EET2_T4_,@"STO_CUDA_ENTRY STV_DEFAULT"
_ZN3cub18CUB_300001_SM_10006detail6reduce18DeviceReduceKernelINS2_10policy_hubIfjN4cuda3std3__44plusIvEEE10Policy1000EPKfjS9_fNS7_10__identityEEEvT0_PT3_T1_NS0_13GridEvenShareISI_EET2_T4_:
.text._ZN3cub18CUB_300001_SM_10006detail6reduce18DeviceReduceKernelINS2_10policy_hubIfjN4cuda3std3__44plusIvEEE10Policy1000EPKfjS9_fNS7_10__identityEEEvT0_PT3_T1_NS0_13GridEvenShareISI_EET2_T4_:
[----:B------:R-:W-:Y:S01]  /*0000*/  LDC R1, c[0x0][0x37c] ;  /* 0x0000df00ff017b82 */ /* 0x000fe20000000800 */
[----:B------:R-:W0:Y:S01]  /*0010*/  S2R R0, SR_CTAID.X ;  /* 0x0000000000007919 */ /* 0x000e220000002500 */
[----:B------:R-:W1:Y:S01]  /*0020*/  LDCU UR4, c[0x0][0x380] ;  /* 0x00007000ff0477ac */ /* 0x000e620008000800 */
[----:B------:R-:W-:Y:S01]  /*0030*/  BSSY.RECONVERGENT B0, `(.L_x_10) ;  /* 0x00002e0000007945 */ /* 0x000fe20003800200 */
[----:B------:R-:W2:Y:S01]  /*0040*/  LDCU UR5, c[0x0][0x3ac] ;  /* 0x00007580ff0577ac */ /* 0x000ea20008000800 */
[----:B------:R-:W3:Y:S01]  /*0050*/  LDCU.64 UR8, c[0x0][0x358] ;  /* 0x00006b00ff0877ac */ /* 0x000ee20008000a00 */
[----:B-1----:R-:W-:Y:S02]  /*0060*/  ULOP3.LUT UP0, URZ, UR4, 0x7, URZ, 0xc0, !UPT ;  /* 0x0000000704ff7892 */ /* 0x002fe4000f80c0ff */
[----:B--2---:R-:W-:Y:S01]  /*0070*/  USHF.L.U32 UR5, UR5, 0xd, URZ ;  /* 0x0000000d05057899 */ /* 0x004fe200080006ff */
[----:B0-----:R-:W-:-:S06]  /*0080*/  SHF.L.U32 R19, R0, 0xd, RZ ;  /* 0x0000000d00137819 */ /* 0x001fcc00000006ff */
[----:B---3--:R-:W-:Y:S05]  /*0090*/  BRA.U UP0, `(.L_x_11) ;  /* 0x00000015008c7547 */ /* 0x008fea000b800000 */
[----:B------:R-:W0:Y:S02]  /*00a0*/  LDC R22, c[0x0][0x3a8] ;  /* 0x0000ea00ff167b82 */ /* 0x000e240000000800 */
[----:B0-----:R-:W-:-:S05]  /*00b0*/  IMAD R3, R0, -0x2000, R22 ;  /* 0xffffe00000037824 */ /* 0x001fca00078e0216 */
[----:B------:R-:W-:-:S13]  /*00c0*/  ISETP.GT.U32.AND P0, PT, R3, 0x1fff, PT ;  /* 0x00001fff0300780c */ /* 0x000fda0003f04070 */
[----:B------:R-:W-:Y:S05]  /*00d0*/  @P0 BRA `(.L_x_12) ;  /* 0x0000000800bc0947 */ /* 0x000fea0003800000 */
[----:B------:R-:W0:Y:S01]  /*00e0*/  S2R R4, SR_TID.X ;  /* 0x0000000000047919 */ /* 0x000e220000002100 */
[----:B------:R-:W-:Y:S01]  /*00f0*/  BSSY.RECONVERGENT B1, `(.L_x_13) ;  /* 0x000000a000017945 */ /* 0x000fe20003800200 */
[----:B------:R-:W-:Y:S01]  /*0100*/  HFMA2 R2, -RZ, RZ, 0, 0 ;  /* 0x00000000ff027431 */ /* 0x000fe200000001ff */
[----:B0-----:R-:W-:Y:S02]  /*0110*/  ISETP.GE.U32.AND P0, PT, R4, R3, PT ;  /* 0x000000030400720c */ /* 0x001fe40003f06070 */
[----:B------:R-:W-:-:S11]  /*0120*/  MOV R5, R4 ;  /* 0x0000000400057202 */ /* 0x000fd60000000f00 */
[----:B------:R-:W-:Y:S05]  /*0130*/  @P0 BRA `(.L_x_14) ;  /* 0x0000000000140947 */ /* 0x000fea0003800000 */
[----:B------:R-:W0:Y:S01]  /*0140*/  LDC.64 R6, c[0x0][0x380] ;  /* 0x0000e000ff067b82 */ /* 0x000e220000000a00 */
[----:B------:R-:W-:-:S05]  /*0150*/  LEA R5, R0, R4, 0xd ;  /* 0x0000000400057211 */ /* 0x000fca00078e68ff */
[----:B0-----:R-:W-:-:S05]  /*0160*/  IMAD.WIDE.U32 R6, R5, 0x4, R6 ;  /* 0x0000000405067825 */ /* 0x001fca00078e0006 */
[----:B------:R0:W5:Y:S01]  /*0170*/  LDG.E.CONSTANT R2, desc[UR8][R6.64] ;  /* 0x0000000806027981 */ /* 0x000162000c1e9900 */
[----:B------:R-:W-:-:S07]  /*0180*/  IADD3 R5, PT, PT, R4, 0x200, RZ ;  /* 0x0000020004057810 */ /* 0x000fce0007ffe0ff */
.L_x_14:
[----:B------:R-:W-:Y:S05]  /*0190*/  BSYNC.RECONVERGENT B1 ;  /* 0x0000000000017941 */ /* 0x000fea0003800200 */
.L_x_13:
[----:B------:R-:W-:Y:S01]  /*01a0*/  ISETP.GE.U32.AND P0, PT, R5, R3, PT ;  /* 0x000000030500720c */ /* 0x000fe20003f06070 */
[----:B------:R-:W-:-:S12]  /*01b0*/  BSSY.RECONVERGENT B1, `(.L_x_15) ;  /* 0x0000030000017945 */ /* 0x000fd80003800200 */
[----:B------:R-:W-:Y:S05]  /*01c0*/  @P0 BRA `(.L_x_16) ;  /* 0x0000000000b80947 */ /* 0x000fea0003800000 */
[----:B0-----:R-:W-:Y:S01]  /*01d0*/  LOP3.LUT R7, RZ, R5, RZ, 0x33, !PT ;  /* 0x00000005ff077212 */ /* 0x001fe200078e33ff */
[----:B------:R-:W-:Y:S03]  /*01e0*/  BSSY.RECONVERGENT B2, `(.L_x_17) ;  /* 0x0000014000027945 */ /* 0x000fe60003800200 */
[----:B------:R-:W-:-:S04]  /*01f0*/  IADD3 R7, PT, PT, R7, R22, RZ ;  /* 0x0000001607077210 */ /* 0x000fc80007ffe0ff */
[----:B------:R-:W-:Y:S01]  /*0200*/  LOP3.LUT R6, R7, 0x600, RZ, 0xc0, !PT ;  /* 0x0000060007067812 */ /* 0x000fe200078ec0ff */
[----:B------:R-:W-:-:S03]  /*0210*/  IMAD R8, R0, -0x2000, R7 ;  /* 0xffffe00000087824 */ /* 0x000fc600078e0207 */
[----:B------:R-:W-:Y:S02]  /*0220*/  ISETP.NE.AND P0, PT, R6, 0x600, PT ;  /* 0x000006000600780c */ /* 0x000fe40003f05270 */
[----:B------:R-:W-:-:S11]  /*0230*/  ISETP.GE.U32.AND P1, PT, R8, 0x600, PT ;  /* 0x000006000800780c */ /* 0x000fd60003f26070 */
[----:B------:R-:W-:Y:S05]  /*0240*/  @!P0 BRA `(.L_x_18) ;  /* 0x0000000000348947 */ /* 0x000fea0003800000 */
[----:B------:R-:W0:Y:S01]  /*0250*/  LDC.64 R8, c[0x0][0x380] ;  /* 0x0000e000ff087b82 */ /* 0x000e220000000a00 */
[----:B------:R-:W-:Y:S02]  /*0260*/  LEA.HI R6, R7, 0x1, RZ, 0x17 ;  /* 0x0000000107067811 */ /* 0x000fe400078fb8ff */
[----:B------:R-:W-:Y:S02]  /*0270*/  LEA R11, R0, R5, 0xd ;  /* 0x00000005000b7211 */ /* 0x000fe400078e68ff */
[----:B------:R-:W-:-:S04]  /*0280*/  LOP3.LUT R6, R6, 0x3, RZ, 0xc0, !PT ;  /* 0x0000000306067812 */ /* 0x000fc800078ec0ff */
[----:B------:R-:W-:-:S07]  /*0290*/  IADD3 R10, PT, PT, -R6, RZ, RZ ;  /* 0x000000ff060a7210 */ /* 0x000fce0007ffe1ff */
.L_x_19:
[----:B0-----:R-:W-:-:S06]  /*02a0*/  IMAD.WIDE.U32 R6, R11, 0x4, R8 ;  /* 0x000000040b067825 */ /* 0x001fcc00078e0008 */
[----:B------:R-:W2:Y:S01]  /*02b0*/  LDG.E.CONSTANT R7, desc[UR8][R6.64] ;  /* 0x0000000806077981 */ /* 0x000ea2000c1e9900 */
[----:B------:R-:W-:Y:S02]  /*02c0*/  IADD3 R10, PT, PT, R10, 0x1, RZ ;  /* 0x000000010a0a7810 */ /* 0x000fe40007ffe0ff */
[----:B------:R-:W-:Y:S02]  /*02d0*/  IADD3 R5, PT, PT, R5, 0x200, RZ ;  /* 0x0000020005057810 */ /* 0x000fe40007ffe0ff */
[----:B------:R-:W-:Y:S02]  /*02e0*/  ISETP.NE.AND P0, PT, R10, RZ, PT ;  /* 0x000000ff0a00720c */ /* 0x000fe40003f05270 */
[----:B------:R-:W-:Y:S01]  /*02f0*/  IADD3 R11, PT, PT, R11, 0x200, RZ ;  /* 0x000002000b0b7810 */ /* 0x000fe20007ffe0ff */
[----:B--2--5:R-:W-:-:S10]  /*0300*/  FADD R2, R7, R2 ;  /* 0x0000000207027221 */ /* 0x024fd40000000000 */
[----:B------:R-:W-:Y:S05]  /*0310*/  @P0 BRA `(.L_x_19) ;  /* 0xfffffffc00e00947 */ /* 0x000fea000383ffff */
.L_x_18:
[----:B------:R-:W-:Y:S05]  /*0320*/  BSYNC.RECONVERGENT B2 ;  /* 0x0000000000027941 */ /* 0x000fea0003800200 */
.L_x_17:
[----:B------:R-:W-:Y:S05]  /*0330*/  @!P1 BRA `(.L_x_16) ;  /* 0x00000000005c9947 */ /* 0x000fea0003800000 */
[----:B------:R-:W0:Y:S01]  /*0340*/  LDC.64 R6, c[0x0][0x380] ;  /* 0x0000e000ff067b82 */ /* 0x000e220000000a00 */
[----:B------:R-:W-:Y:S02]  /*0350*/  IADD3 R16, PT, PT, R5, 0x400, RZ ;  /* 0x0000040005107810 */ /* 0x000fe40007ffe0ff */
[----:B------:R-:W-:-:S07]  /*0360*/  LEA R5, R0, R5, 0xd ;  /* 0x0000000500057211 */ /* 0x000fce00078e68ff */
.L_x_20:
[C---:B------:R-:W-:Y:S01]  /*0370*/  IADD3 R11, PT, PT, R5.reuse, 0x200, RZ ;  /* 0x00000200050b7810 */ /* 0x040fe20007ffe0ff */
[C---:B0-----:R-:W-:Y:S01]  /*0380*/  IMAD.WIDE.U32 R8, R5.reuse, 0x4, R6 ;  /* 0x0000000405087825 */ /* 0x041fe200078e0006 */
[----:B------:R-:W-:-:S03]  /*0390*/  IADD3 R13, PT, PT, R5, 0x400, RZ ;  /* 0x00000400050d7810 */ /* 0x000fc60007ffe0ff */
[--C-:B------:R-:W-:Y:S01]  /*03a0*/  IMAD.WIDE.U32 R10, R11, 0x4, R6.reuse ;  /* 0x000000040b0a7825 */ /* 0x100fe200078e0006 */
[----:B------:R-:W-:Y:S01]  /*03b0*/  IADD3 R15, PT, PT, R5, 0x600, RZ ;  /* 0x00000600050f7810 */ /* 0x000fe20007ffe0ff */
[----:B------:R-:W2:Y:S02]  /*03c0*/  LDG.E.CONSTANT R9, desc[UR8][R8.64] ;  /* 0x0000000808097981 */ /* 0x000ea4000c1e9900 */
[--C-:B------:R-:W-:Y:S02]  /*03d0*/  IMAD.WIDE.U32 R12, R13, 0x4, R6.reuse ;  /* 0x000000040d0c7825 */ /* 0x100fe400078e0006 */
[----:B------:R-:W3:Y:S02]  /*03e0*/  LDG.E.CONSTANT R11, desc[UR8][R10.64] ;  /* 0x000000080a0b7981 */ /* 0x000ee4000c1e9900 */
[----:B------:R-:W-:Y:S02]  /*03f0*/  IMAD.WIDE.U32 R14, R15, 0x4, R6 ;  /* 0x000000040f0e7825 */ /* 0x000fe400078e0006 */
[----:B------:R-:W4:Y:S04]  /*0400*/  LDG.E.CONSTANT R13, desc[UR8][R12.64] ;  /* 0x000000080c0d7981 */ /* 0x000f28000c1e9900 */
[----:B------:R-:W4:Y:S01]  /*0410*/  LDG.E.CONSTANT R15, desc[UR8][R14.64] ;  /* 0x000000080e0f7981 */ /* 0x000f22000c1e9900 */
[----:B------:R-:W-:-:S02]  /*0420*/  IADD3 R18, PT, PT, R16, 0x400, RZ ;  /* 0x0000040010127810 */ /* 0x000fc40007ffe0ff */
[----:B------:R-:W-:Y:S02]  /*0430*/  IADD3 R16, PT, PT, R16, 0x800, RZ ;  /* 0x0000080010107810 */ /* 0x000fe40007ffe0ff */
[----:B------:R-:W-:Y:S02]  /*0440*/  ISETP.GE.AND P0, PT, R18, R3, PT ;  /* 0x000000031200720c */ /* 0x000fe40003f06270 */
[----:B------:R-:W-:Y:S01]  /*0450*/  IADD3 R5, PT, PT, R5, 0x800, RZ ;  /* 0x0000080005057810 */ /* 0x000fe20007ffe0ff */
[----:B--2--5:R-:W-:-:S04]  /*0460*/  FADD R2, R9, R2 ;  /* 0x0000000209027221 */ /* 0x024fc80000000000 */
[----:B---3--:R-:W-:-:S04]  /*0470*/  FADD R2, R2, R11 ;  /* 0x0000000b02027221 */ /* 0x008fc80000000000 */
[----:B----4-:R-:W-:-:S04]  /*0480*/  FADD R2, R2, R13 ;  /* 0x0000000d02027221 */ /* 0x010fc80000000000 */
[----:B------:R-:W-:Y:S01]  /*0490*/  FADD R2, R2, R15 ;  /* 0x0000000f02027221 */ /* 0x000fe20000000000 */
[----:B------:R-:W-:Y:S06]  /*04a0*/  @!P0 BRA `(.L_x_20) ;  /* 0xfffffffc00b08947 */ /* 0x000fec000383ffff */
.L_x_16:
[----:B------:R-:W-:Y:S05]  /*04b0*/  BSYNC.RECONVERGENT B1 ;  /* 0x0000000000017941 */ /* 0x000fea0003800200 */
.L_x_15:
[----:B------:R-:W-:-:S13]  /*04c0*/  ISETP.GE.U32.AND P0, PT, R3, 0x200, PT ;  /* 0x000002000300780c */ /* 0x000fda0003f06070 */
[----:B------:R-:W-:Y:S05]  /*04d0*/  @!P0 BRA `(.L_x_21) ;  /* 0x0000000000b48947 */ /* 0x000fea0003800000 */
[----:B-----5:R-:W1:Y:S01]  /*04e0*/  SHFL.DOWN P0, R3, R2, 0x1, 0x1f ;  /* 0x08201f0002037f89 */ /* 0x020e620000000000 */
[----:B------:R-:W2:Y:S01]  /*04f0*/  S2R R8, SR_LANEID ;  /* 0x0000000000087919 */ /* 0x000ea20000000000 */
[----:B-1----:R-:W-:-:S05]  /*0500*/  @P0 FADD R3, R3, R2 ;  /* 0x0000000203030221 */ /* 0x002fca0000000000 */
[----:B0-----:R-:W0:Y:S01]  /*0510*/  SHFL.DOWN P0, R6, R3, 0x2, 0x1f ;  /* 0x08401f0003067f89 */ /* 0x001e220000000000 */
[----:B--2---:R-:W-:-:S13]  /*0520*/  ISETP.NE.AND P1, PT, R8, RZ, PT ;  /* 0x000000ff0800720c */ /* 0x004fda0003f25270 */
[----:B------:R-:W1:Y:S01]  /*0530*/  @!P1 S2R R9, SR_CgaCtaId ;  /* 0x0000000000099919 */ /* 0x000e620000008800 */
[----:B------:R-:W-:Y:S01]  /*0540*/  @!P1 MOV R8, 0x400 ;  /* 0x0000040000089802 */ /* 0x000fe20000000f00 */
[----:B0-----:R-:W-:Y:S01]  /*0550*/  @P0 FADD R6, R3, R6 ;  /* 0x0000000603060221 */ /* 0x001fe20000000000 */
[----:B------:R-:W-:-:S04]  /*0560*/  @!P1 SHF.R.U32.HI R3, RZ, 0x3, R4 ;  /* 0x00000003ff039819 */ /* 0x000fc80000011604 */
[----:B------:R-:W0:Y:S01]  /*0570*/  SHFL.DOWN P0, R5, R6, 0x4, 0x1f ;  /* 0x08801f0006057f89 */ /* 0x000e220000000000 */
[----:B------:R-:W-:Y:S02]  /*0580*/  @!P1 LOP3.LUT R3, R3, 0x7c, RZ, 0xc0, !PT ;  /* 0x0000007c03039812 */ /* 0x000fe400078ec0ff */
[----:B-1----:R-:W-:Y:S01]  /*0590*/  @!P1 LEA R8, R9, R8, 0x18 ;  /* 0x0000000809089211 */ /* 0x002fe200078ec0ff */
[----:B0-----:R-:W-:-:S03]  /*05a0*/  @P0 FADD R5, R6, R5 ;  /* 0x0000000506050221 */ /* 0x001fc60000000000 */
[----:B------:R-:W-:Y:S02]  /*05b0*/  @!P1 IADD3 R3, PT, PT, R3, R8, RZ ;  /* 0x0000000803039210 */ /* 0x000fe40007ffe0ff */
[----:B------:R-:W0:Y:S02]  /*05c0*/  SHFL.DOWN P0, R7, R5, 0x8, 0x1f ;  /* 0x09001f0005077f89 */ /* 0x000e240000000000 */
[----:B0-----:R-:W-:-:S05]  /*05d0*/  @P0 FADD R7, R5, R7 ;  /* 0x0000000705070221 */ /* 0x001fca0000000000 */
[----:B------:R-:W0:Y:S02]  /*05e0*/  SHFL.DOWN P0, R2, R7, 0x10, 0x1f ;  /* 0x0a001f0007027f89 */ /* 0x000e240000000000 */
[----:B0-----:R-:W-:Y:S01]  /*05f0*/  @P0 FADD R2, R7, R2 ;  /* 0x0000000207020221 */ /* 0x001fe20000000000 */
[----:B------:R-:W-:-:S04]  /*0600*/  ISETP.NE.AND P0, PT, R4, RZ, PT ;  /* 0x000000ff0400720c */ /* 0x000fc80003f05270 */
[----:B------:R1:W-:Y:S01]  /*0610*/  @!P1 STS [R3+0x10], R2 ;  /* 0x0000100203009388 */ /* 0x0003e20000000800 */
[----:B------:R-:W-:Y:S08]  /*0620*/  BAR.SYNC.DEFER_BLOCKING 0x0 ;  /* 0x0000000000007b1d */ /* 0x000ff00000010000 */
[----:B------:R-:W-:Y:S05]  /*0630*/  @P0 BRA `(.L_x_22) ;  /* 0x0000002400fc0947 */ /* 0x000fea0003800000 */
[----:B------:R-:W0:Y:S01]  /*0640*/  S2UR UR5, SR_CgaCtaId ;  /* 0x00000000000579c3 */ /* 0x000e220000008800 */
[----:B------:R-:W-:Y:S02]  /*0650*/  UMOV UR4, 0x400 ;  /* 0x0000040000047882 */ /* 0x000fe40000000000 */
[----:B0-----:R-:W-:-:S09]  /*0660*/  ULEA UR4, UR5, UR4, 0x18 ;  /* 0x0000000405047291 */ /* 0x001fd2000f8ec0ff */
[----:B------:R-:W0:Y:S04]  /*0670*/  LDS.128 R12, [UR4+0x10] ;  /* 0x00001004ff0c7984 */ /* 0x000e280008000c00 */
[----:B------:R-:W2:Y:S04]  /*0680*/  LDS.128 R8, [UR4+0x20] ;  /* 0x00002004ff087984 */ /* 0x000ea80008000c00 */
[----:B------:R-:W3:Y:S04]  /*0690*/  LDS.128 R4, [UR4+0x30] ;  /* 0x00003004ff047984 */ /* 0x000ee80008000c00 */
[----:B------:R-:W4:Y:S01]  /*06a0*/  LDS.128 R16, [UR4+0x40] ;  /* 0x00004004ff107984 */ /* 0x000f220008000c00 */
[----:B0-----:R-:W-:-:S04]  /*06b0*/  FADD R13, R2, R13 ;  /* 0x0000000d020d7221 */ /* 0x001fc80000000000 */
[----:B------:R-:W-:-:S04]  /*06c0*/  FADD R14, R13, R14 ;  /* 0x0000000e0d0e7221 */ /* 0x000fc80000000000 */
[----:B------:R-:W-:-:S04]  /*06d0*/  FADD R15, R14, R15 ;  /* 0x0000000f0e0f7221 */ /* 0x000fc80000000000 */
[----:B--2---:R-:W-:-:S04]  /*06e0*/  FADD R8, R15, R8 ;  /* 0x000000080f087221 */ /* 0x004fc80000000000 */
[----:B------:R-:W-:-:S04]  /*06f0*/  FADD R9, R8, R9 ;  /* 0x0000000908097221 */ /* 0x000fc80000000000 */
[----:B------:R-:W-:-:S04]  /*0700*/  FADD R10, R9, R10 ;  /* 0x0000000a090a7221 */ /* 0x000fc80000000000 */
[----:B------:R-:W-:-:S04]  /*0710*/  FADD R11, R10, R11 ;  /* 0x0000000b0a0b7221 */ /* 0x000fc80000000000 */
[----:B---3--:R-:W-:-:S04]  /*0720*/  FADD R4, R11, R4 ;  /* 0x000000040b047221 */ /* 0x008fc80000000000 */
[----:B------:R-:W-:-:S04]  /*0730*/  FADD R5, R4, R5 ;  /* 0x0000000504057221 */ /* 0x000fc80000000000 */
[----:B------:R-:W-:-:S04]  /*0740*/  FADD R6, R5, R6 ;  /* 0x0000000605067221 */ /* 0x000fc80000000000 */
[----:B------:R-:W-:-:S04]  /*0750*/  FADD R7, R6, R7 ;  /* 0x0000000706077221 */ /* 0x000fc80000000000 */
[----:B----4-:R-:W-:-:S04]  /*0760*/  FADD R16, R7, R16 ;  /* 0x0000001007107221 */ /* 0x010fc80000000000 */
[----:B------:R-:W-:-:S04]  /*0770*/  FADD R17, R16, R17 ;  /* 0x0000001110117221 */ /* 0x000fc80000000000 */
[----:B------:R-:W-:-:S04]  /*0780*/  FADD R18, R17, R18 ;  /* 0x0000001211127221 */ /* 0x000fc80000000000 */
[----:B-1----:R-:W-:Y:S01]  /*0790*/  FADD R2, R18, R19 ;  /* 0x0000001312027221 */ /* 0x002fe20000000000 */
[----:B------:R-:W-:Y:S06]  /*07a0*/  BRA `(.L_x_22) ;  /* 0x0000002400a07947 */ /* 0x000fec0003800000 */
.L_x_21:
[----:B------:R-:W-:Y:S01]  /*07b0*/  LOP3.LUT R5, R4, 0x3e0, RZ, 0xc0, !PT ;  /* 0x000003e004057812 */ /* 0x000fe200078ec0ff */
[----:B------:R-:W1:Y:S03]  /*07c0*/  S2R R10, SR_LANEID ;  /* 0x00000000000a7919 */ /* 0x000e660000000000 */
[----:B0-----:R-:W-:Y:S02]  /*07d0*/  IADD3 R6, PT, PT, R5, 0x20, RZ ;  /* 0x0000002005067810 */ /* 0x001fe40007ffe0ff */
[----:B------:R-:W-:Y:S02]  /*07e0*/  LOP3.LUT R8, RZ, R5, RZ, 0x33, !PT ;  /* 0x00000005ff087212 */ /* 0x000fe400078e33ff */
[----:B------:R-:W-:Y:S02]  /*07f0*/  ISETP.GT.U32.AND P0, PT, R6, R3, PT ;  /* 0x000000030600720c */ /* 0x000fe40003f04070 */
[----:B------:R-:W-:-:S04]  /*0800*/  IADD3 R8, PT, PT, R3, R8, RZ ;  /* 0x0000000803087210 */ /* 0x000fc80007ffe0ff */
[----:B------:R-:W-:-:S06]  /*0810*/  SEL R5, R8, 0x1f, P0 ;  /* 0x0000001f08057807 */ /* 0x000fcc0000000000 */
[----:B-----5:R-:W0:Y:S01]  /*0820*/  SHFL.DOWN P0, R6, R2, 0x1, R5 ;  /* 0x0820000002067989 */ /* 0x020e220000000005 */
[----:B-1----:R-:W-:Y:S01]  /*0830*/  ISETP.NE.AND P1, PT, R10, RZ, PT ;  /* 0x000000ff0a00720c */ /* 0x002fe20003f25270 */
[----:B0-----:R-:W-:-:S12]  /*0840*/  @P0 FADD R6, R6, R2 ;  /* 0x0000000206060221 */ /* 0x001fd80000000000 */
[----:B------:R-:W0:Y:S01]  /*0850*/  @!P1 S2R R11, SR_CgaCtaId ;  /* 0x00000000000b9919 */ /* 0x000e220000008800 */
[----:B------:R-:W-:Y:S01]  /*0860*/  @!P1 MOV R10, 0x400 ;  /* 0x00000400000a9802 */ /* 0x000fe20000000f00 */
[----:B------:R-:W1:Y:S02]  /*0870*/  SHFL.DOWN P0, R7, R6, 0x2, R5 ;  /* 0x0840000006077989 */ /* 0x000e640000000005 */
[----:B-1----:R-:W-:Y:S01]  /*0880*/  @P0 FADD R7, R6, R7 ;  /* 0x0000000706070221 */ /* 0x002fe20000000000 */
[----:B------:R-:W-:Y:S02]  /*0890*/  @!P1 SHF.R.U32.HI R6, RZ, 0x3, R4 ;  /* 0x00000003ff069819 */ /* 0x000fe40000011604 */
[----:B0-----:R-:W-:Y:S02]  /*08a0*/  @!P1 LEA R11, R11, R10, 0x18 ;  /* 0x0000000a0b0b9211 */ /* 0x001fe400078ec0ff */
[----:B------:R-:W0:Y:S01]  /*08b0*/  SHFL.DOWN P0, R8, R7, 0x4, R5 ;  /* 0x0880000007087989 */ /* 0x000e220000000005 */
[----:B------:R-:W-:-:S04]  /*08c0*/  @!P1 LOP3.LUT R6, R6, 0x7c, RZ, 0xc0, !PT ;  /* 0x0000007c06069812 */ /* 0x000fc800078ec0ff */
[----:B------:R-:W-:Y:S01]  /*08d0*/  @!P1 IADD3 R11, PT, PT, R6, R11, RZ ;  /* 0x0000000b060b9210 */ /* 0x000fe20007ffe0ff */
[----:B0-----:R-:W-:-:S05]  /*08e0*/  @P0 FADD R8, R7, R8 ;  /* 0x0000000807080221 */ /* 0x001fca0000000000 */
[----:B------:R-:W0:Y:S02]  /*08f0*/  SHFL.DOWN P0, R9, R8, 0x8, R5 ;  /* 0x0900000008097989 */ /* 0x000e240000000005 */
[----:B0-----:R-:W-:-:S05]  /*0900*/  @P0 FADD R9, R8, R9 ;  /* 0x0000000908090221 */ /* 0x001fca0000000000 */
[----:B------:R-:W0:Y:S02]  /*0910*/  SHFL.DOWN P0, R2, R9, 0x10, R5 ;  /* 0x0a00000009027989 */ /* 0x000e240000000005 */
[----:B0-----:R-:W-:Y:S01]  /*0920*/  @P0 FADD R2, R9, R2 ;  /* 0x0000000209020221 */ /* 0x001fe20000000000 */
[----:B------:R-:W-:-:S04]  /*0930*/  ISETP.NE.AND P0, PT, R4, RZ, PT ;  /* 0x000000ff0400720c */ /* 0x000fc80003f05270 */
[----:B------:R0:W-:Y:S01]  /*0940*/  @!P1 STS [R11+0x10], R2 ;  /* 0x000010020b009388 */ /* 0x0001e20000000800 */
[----:B------:R-:W-:Y:S08]  /*0950*/  BAR.SYNC.DEFER_BLOCKING 0x0 ;  /* 0x0000000000007b1d */ /* 0x000ff00000010000 */
[----:B------:R-:W-:Y:S05]  /*0960*/  @P0 BRA `(.L_x_22) ;  /* 0x0000002400300947 */ /* 0x000fea0003800000 */
[----:B------:R-:W1:Y:S01]  /*0970*/  S2UR UR5, SR_CgaCtaId ;  /* 0x00000000000579c3 */ /* 0x000e620000008800 */
[----:B------:R-:W-:Y:S01]  /*0980*/  UMOV UR4, 0x400 ;  /* 0x0000040000047882 */ /* 0x000fe20000000000 */
[C---:B------:R-:W-:Y:S02]  /*0990*/  ISETP.GT.U32.AND P2, PT, R3.reuse, 0x20, PT ;  /* 0x000000200300780c */ /* 0x040fe40003f44070 */
[C---:B------:R-:W-:Y:S02]  /*09a0*/  ISETP.GT.U32.AND P3, PT, R3.reuse, 0x40, PT ;  /* 0x000000400300780c */ /* 0x040fe40003f64070 */
[C---:B------:R-:W-:Y:S02]  /*09b0*/  ISETP.GT.U32.AND P1, PT, R3.reuse, 0x60, PT ;  /* 0x000000600300780c */ /* 0x040fe40003f24070 */
[----:B------:R-:W-:Y:S01]  /*09c0*/  ISETP.GT.U32.AND P4, PT, R3, 0xc0, PT ;  /* 0x000000c00300780c */ /* 0x000fe20003f84070 */
[----:B-1----:R-:W-:-:S09]  /*09d0*/  ULEA UR4, UR5, UR4, 0x18 ;  /* 0x0000000405047291 */ /* 0x002fd2000f8ec0ff */
[----:B------:R-:W1:Y:S04]  /*09e0*/  LDS.128 R4, [UR4+0x10] ;  /* 0x00001004ff047984 */ /* 0x000e680008000c00 */
[----:B0-----:R-:W0:Y:S04]  /*09f0*/  LDS.128 R8, [UR4+0x20] ;  /* 0x00002004ff087984 */ /* 0x001e280008000c00 */
[----:B------:R-:W2:Y:S04]  /*0a00*/  LDS.128 R12, [UR4+0x30] ;  /* 0x00003004ff0c7984 */ /* 0x000ea80008000c00 */
[----:B------:R-:W3:Y:S01]  /*0a10*/  LDS.128 R16, [UR4+0x40] ;  /* 0x00004004ff107984 */ /* 0x000ee20008000c00 */
[----:B-1----:R-:W-:Y:S01]  /*0a20*/  @P2 FADD R2, R2, R5 ;  /* 0x0000000502022221 */ /* 0x002fe20000000000 */
[----:B------:R-:W-:-:S03]  /*0a30*/  ISETP.GT.U32.AND P2, PT, R3, 0x80, PT ;  /* 0x000000800300780c */ /* 0x000fc60003f44070 */
[----:B------:R-:W-:Y:S01]  /*0a40*/  @P3 FADD R2, R2, R6 ;  /* 0x0000000602023221 */ /* 0x000fe20000000000 */
[----:B------:R-:W-:-:S03]  /*0a50*/  ISETP.GT.U32.AND P3, PT, R3, 0xa0, PT ;  /* 0x000000a00300780c */ /* 0x000fc60003f64070 */
[----:B------:R-:W-:Y:S01]  /*0a60*/  @P1 FADD R2, R2, R7 ;  /* 0x0000000702021221 */ /* 0x000fe20000000000 */
[----:B------:R-:W-:-:S05]  /*0a70*/  ISETP.GT.U32.AND P1, PT, R3, 0xe0, PT ;  /* 0x000000e00300780c */ /* 0x000fca0003f24070 */
[----:B0-----:R-:W-:Y:S01]  /*0a80*/  @P2 FADD R2, R2, R8 ;  /* 0x0000000802022221 */ /* 0x001fe20000000000 */
[----:B------:R-:W-:-:S03]  /*0a90*/  ISETP.GT.U32.AND P2, PT, R3, 0x100, PT ;  /* 0x000001000300780c */ /* 0x000fc60003f44070 */
[----:B------:R-:W-:Y:S01]  /*0aa0*/  @P3 FADD R2, R2, R9 ;  /* 0x0000000902023221 */ /* 0x000fe20000000000 */
[----:B------:R-:W-:-:S03]  /*0ab0*/  ISETP.GT.U32.AND P3, PT, R3, 0x120, PT ;  /* 0x000001200300780c */ /* 0x000fc60003f64070 */
[----:B------:R-:W-:Y:S01]  /*0ac0*/  @P4 FADD R2, R2, R10 ;  /* 0x0000000a02024221 */ /* 0x000fe20000000000 */
[----:B------:R-:W-:-:S03]  /*0ad0*/  ISETP.GT.U32.AND P4, PT, R3, 0x140, PT ;  /* 0x000001400300780c */ /* 0x000fc60003f84070 */
[----:B------:R-:W-:Y:S01]  /*0ae0*/  @P1 FADD R2, R2, R11 ;  /* 0x0000000b02021221 */ /* 0x000fe20000000000 */
[----:B------:R-:W-:-:S03]  /*0af0*/  ISETP.GT.U32.AND P1, PT, R3, 0x160, PT ;  /* 0x000001600300780c */ /* 0x000fc60003f24070 */
[----:B--2---:R-:W-:Y:S01]  /*0b00*/  @P2 FADD R2, R2, R12 ;  /* 0x0000000c02022221 */ /* 0x004fe20000000000 */
[----:B------:R-:W-:-:S03]  /*0b10*/  ISETP.GT.U32.AND P2, PT, R3, 0x180, PT ;  /* 0x000001800300780c */ /* 0x000fc60003f44070 */
[----:B------:R-:W-:Y:S01]  /*0b20*/  @P3 FADD R2, R2, R13 ;  /* 0x0000000d02023221 */ /* 0x000fe20000000000 */
[----:B------:R-:W-:-:S03]  /*0b30*/  ISETP.GT.U32.AND P3, PT, R3, 0x1a0, PT ;  /* 0x000001a00300780c */ /* 0x000fc60003f64070 */
[----:B------:R-:W-:Y:S01]  /*0b40*/  @P4 FADD R2, R2, R14 ;  /* 0x0000000e02024221 */ /* 0x000fe20000000000 */
[----:B------:R-:W-:-:S03]  /*0b50*/  ISETP.GT.U32.AND P4, PT, R3, 0x1c0, PT ;  /* 0x000001c00300780c */ /* 0x000fc60003f84070 */
[----:B------:R-:W-:Y:S01]  /*0b60*/  @P1 FADD R2, R2, R15 ;  /* 0x0000000f02021221 */ /* 0x000fe20000000000 */
[----:B------:R-:W-:-:S03]  /*0b70*/  ISETP.GT.U32.AND P1, PT, R3, 0x1e0, PT ;  /* 0x000001e00300780c */ /* 0x000fc60003f24070 */
[----:B---3--:R-:W-:-:S04]  /*0b80*/  @P2 FADD R2, R2, R16 ;  /* 0x0000001002022221 */ /* 0x008fc80000000000 */
[----:B------:R-:W-:-:S04]  /*0b90*/  @P3 FADD R2, R2, R17 ;  /* 0x0000001102023221 */ /* 0x000fc80000000000 */
[----:B------:R-:W-:-:S04]  /*0ba0*/  @P4 FADD R2, R2, R18 ;  /* 0x0000001202024221 */ /* 0x000fc80000000000 */
[----:B------:R-:W-:Y:S01]  /*0bb0*/  @P1 FADD R2, R2, R19 ;  /* 0x0000001302021221 */ /* 0x000fe20000000000 */
[----:B------:R-:W-:Y:S06]  /*0bc0*/  BRA `(.L_x_22) ;  /* 0x0000002000987947 */ /* 0x000fec0003800000 */
.L_x_12:
[----:B------:R-:W0:Y:S01]  /*0bd0*/  S2R R18, SR_TID.X ;  /* 0x0000000000127919 */ /* 0x000e220000002100 */
[----:B------:R-:W1:Y:S02]  /*0be0*/  LDCU.64 UR6, c[0x0][0x380] ;  /* 0x00007000ff0677ac */ /* 0x000e640008000a00 */
[----:B-1----:R-:W-:Y:S02]  /*0bf0*/  MOV R12, UR6 ;  /* 0x00000006000c7c02 */ /* 0x002fe40008000f00 */
[----:B------:R-:W-:Y:S02]  /*0c00*/  MOV R13, UR7 ;  /* 0x00000007000d7c02 */ /* 0x000fe40008000f00 */
[----:B0-----:R-:W-:-:S05]  /*0c10*/  LEA R27, R18, R19, 0x1 ;  /* 0x00000013121b7211 */ /* 0x001fca00078e08ff */
[----:B------:R-:W-:-:S05]  /*0c20*/  IMAD.WIDE.U32 R26, R27, 0x4, R12 ;  /* 0x000000041b1a7825 */ /* 0x000fca00078e000c */
[----:B------:R-:W2:Y:S04]  /*0c30*/  LDG.E.64.CONSTANT R4, desc[UR8][R26.64] ;  /* 0x000000081a047981 */ /* 0x000ea8000c1e9b00 */
[----:B------:R-:W3:Y:S04]  /*0c40*/  LDG.E.64.CONSTANT R6, desc[UR8][R26.64+0x1000] ;  /* 0x001000081a067981 */ /* 0x000ee8000c1e9b00 */
[----:B------:R-:W4:Y:S04]  /*0c50*/  LDG.E.64.CONSTANT R8, desc[UR8][R26.64+0x2000] ;  /* 0x002000081a087981 */ /* 0x000f28000c1e9b00 */
[----:B------:R-:W5:Y:S04]  /*0c60*/  LDG.E.64.CONSTANT R10, desc[UR8][R26.64+0x3000] ;  /* 0x003000081a0a7981 */ /* 0x000f68000c1e9b00 */
[----:B------:R-:W5:Y:S04]  /*0c70*/  LDG.E.64.CONSTANT R14, desc[UR8][R26.64+0x4000] ;  /* 0x004000081a0e7981 */ /* 0x000f68000c1e9b00 */
[----:B------:R-:W5:Y:S04]  /*0c80*/  LDG.E.64.CONSTANT R16, desc[UR8][R26.64+0x5000] ;  /* 0x005000081a107981 */ /* 0x000f68000c1e9b00 */
[----:B------:R-:W5:Y:S04]  /*0c90*/  LDG.E.64.CONSTANT R20, desc[UR8][R26.64+0x6000] ;  /* 0x006000081a147981 */ /* 0x000f68000c1e9b00 */
[----:B------:R-:W5:Y:S01]  /*0ca0*/  LDG.E.64.CONSTANT R24, desc[UR8][R26.64+0x7000] ;  /* 0x007000081a187981 */ /* 0x000f62000c1e9b00 */
[----:B------:R-:W-:Y:S01]  /*0cb0*/  ISETP.GE.U32.AND P0, PT, R3, UR5, PT ;  /* 0x0000000503007c0c */ /* 0x000fe2000bf06070 */
[----:B--2---:R-:W-:Y:S01]  /*0cc0*/  FADD R4, R4, R5 ;  /* 0x0000000504047221 */ /* 0x004fe20000000000 */
[----:B---3--:R-:W-:Y:S01]  /*0cd0*/  FADD R7, R6, R7 ;  /* 0x0000000706077221 */ /* 0x008fe20000000000 */
[----:B----4-:R-:W-:-:S03]  /*0ce0*/  FADD R8, R8, R9 ;  /* 0x0000000908087221 */ /* 0x010fc60000000000 */
[----:B------:R-:W-:Y:S01]  /*0cf0*/  FADD R4, R4, R7 ;  /* 0x0000000704047221 */ /* 0x000fe20000000000 */
[----:B-----5:R-:W-:Y:S01]  /*0d00*/  FADD R11, R10, R11 ;  /* 0x0000000b0a0b7221 */ /* 0x020fe20000000000 */
[----:B------:R-:W-:-:S03]  /*0d10*/  FADD R14, R14, R15 ;  /* 0x0000000f0e0e7221 */ /* 0x000fc60000000000 */
[----:B------:R-:W-:Y:S01]  /*0d20*/  FADD R11, R8, R11 ;  /* 0x0000000b080b7221 */ /* 0x000fe20000000000 */
[----:B------:R-:W-:-:S03]  /*0d30*/  FADD R17, R16, R17 ;  /* 0x0000001110117221 */ /* 0x000fc60000000000 */
[----:B------:R-:W-:Y:S01]  /*0d40*/  FADD R4, R4, R11 ;  /* 0x0000000b04047221 */ /* 0x000fe20000000000 */
[----:B------:R-:W-:Y:S01]  /*0d50*/  FADD R20, R20, R21 ;  /* 0x0000001514147221 */ /* 0x000fe20000000000 */
[----:B------:R-:W-:Y:S01]  /*0d60*/  FADD R14, R14, R17 ;  /* 0x000000110e0e7221 */ /* 0x000fe20000000000 */
[----:B------:R-:W-:-:S04]  /*0d70*/  FADD R25, R24, R25 ;  /* 0x0000001918197221 */ /* 0x000fc80000000000 */
[----:B------:R-:W-:-:S04]  /*0d80*/  FADD R25, R20, R25 ;  /* 0x0000001914197221 */ /* 0x000fc80000000000 */
[----:B------:R-:W-:-:S04]  /*0d90*/  FADD R25, R14, R25 ;  /* 0x000000190e197221 */ /* 0x000fc80000000000 */
[----:B------:R-:W-:Y:S01]  /*0da0*/  FADD R17, R4, R25 ;  /* 0x0000001904117221 */ /* 0x000fe20000000000 */
[----:B------:R-:W-:Y:S06]  /*0db0*/  @!P0 BRA `(.L_x_23) ;  /* 0x0000000400908947 */ /* 0x000fec0003800000 */
[----:B------:R-:W-:Y:S01]  /*0dc0*/  IADD3 R19, PT, PT, R19, UR5, RZ ;  /* 0x0000000513137c10 */ /* 0x000fe2000fffe0ff */
[----:B------:R-:W-:Y:S01]  /*0dd0*/  UMOV UR4, URZ ;  /* 0x000000ff00047c82 */ /* 0x000fe20008000000 */
[----:B------:R-:W-:Y:S02]  /*0de0*/  IADD3 R20, PT, PT, R22, -0x2000, RZ ;  /* 0xffffe00016147810 */ /* 0x000fe40007ffe0ff */
[C---:B------:R-:W-:Y:S02]  /*0df0*/  IADD3 R21, PT, PT, R19.reuse, 0x200, RZ ;  /* 0x0000020013157810 */ /* 0x040fe40007ffe0ff */
[C---:B------:R-:W-:Y:S02]  /*0e00*/  ISETP.GT.U32.AND P0, PT, R19.reuse, R20, PT ;  /* 0x000000141300720c */ /* 0x040fe40003f04070 */
[----:B------:R-:W-:Y:S02]  /*0e10*/  IADD3 R23, PT, PT, R19, R18, RZ ;  /* 0x0000001213177210 */ /* 0x000fe40007ffe0ff */
[----:B------:R-:W-:-:S09]  /*0e20*/  MOV R25, R19 ;  /* 0x0000001300197202 */ /* 0x000fd20000000f00 */
[----:B------:R-:W-:Y:S05]  /*0e30*/  @P0 BRA `(.L_x_24) ;  /* 0x0000000000940947 */ /* 0x000fea0003800000 */
[----:B------:R-:W0:Y:S08]  /*0e40*/  LDC R22, c[0x0][0x3a8] ;  /* 0x0000ea00ff167b82 */ /* 0x000e300000000800 */
[----:B------:R-:W1:Y:S02]  /*0e50*/  LDC.64 R12, c[0x0][0x380] ;  /* 0x0000e000ff0c7b82 */ /* 0x000e640000000a00 */
.L_x_25:
[----:B------:R-:W-:-:S05]  /*0e60*/  LEA R15, R18, R25, 0x1 ;  /* 0x00000019120f7211 */ /* 0x000fca00078e08ff */
[----:B-1----:R-:W-:-:S05]  /*0e70*/  IMAD.WIDE.U32 R14, R15, 0x4, R12 ;  /* 0x000000040f0e7825 */ /* 0x002fca00078e000c */
[----:B------:R-:W2:Y:S04]  /*0e80*/  LDG.E.64.CONSTANT R4, desc[UR8][R14.64] ;  /* 0x000000080e047981 */ /* 0x000ea8000c1e9b00 */
[----:B------:R-:W3:Y:S04]  /*0e90*/  LDG.E.64.CONSTANT R6, desc[UR8][R14.64+0x1000] ;  /* 0x001000080e067981 */ /* 0x000ee8000c1e9b00 */
[----:B------:R-:W4:Y:S04]  /*0ea0*/  LDG.E.64.CONSTANT R2, desc[UR8][R14.64+0x2000] ;  /* 0x002000080e027981 */ /* 0x000f28000c1e9b00 */
[----:B------:R-:W5:Y:S01]  /*0eb0*/  LDG.E.64.CONSTANT R10, desc[UR8][R14.64+0x6000] ;  /* 0x006000080e0a7981 */ /* 0x000f62000c1e9b00 */
[----:B--2---:R-:W-:-:S03]  /*0ec0*/  FADD R24, R4, R17 ;  /* 0x0000001104187221 */ /* 0x004fc60000000000 */
[----:B------:R-:W5:Y:S01]  /*0ed0*/  LDG.E.64.CONSTANT R16, desc[UR8][R14.64+0x7000] ;  /* 0x007000080e107981 */ /* 0x000f62000c1e9b00 */
[----:B---3--:R-:W-:-:S03]  /*0ee0*/  FADD R9, R5, R6 ;  /* 0x0000000605097221 */ /* 0x008fc60000000000 */
[----:B------:R-:W2:Y:S01]  /*0ef0*/  LDG.E.64.CONSTANT R4, desc[UR8][R14.64+0x3000] ;  /* 0x003000080e047981 */ /* 0x000ea2000c1e9b00 */
[----:B----4-:R-:W-:Y:S01]  /*0f00*/  FADD R2, R7, R2 ;  /* 0x0000000207027221 */ /* 0x010fe20000000000 */
[----:B------:R-:W-:Y:S02]  /*0f10*/  FADD R24, R24, R9 ;  /* 0x0000000918187221 */ /* 0x000fe40000000000 */
[----:B------:R-:W3:Y:S04]  /*0f20*/  LDG.E.64.CONSTANT R6, desc[UR8][R14.64+0x4000] ;  /* 0x004000080e067981 */ /* 0x000ee8000c1e9b00 */
[----:B------:R-:W4:Y:S01]  /*0f30*/  LDG.E.64.CONSTANT R8, desc[UR8][R14.64+0x5000] ;  /* 0x005000080e087981 */ /* 0x000f22000c1e9b00 */
[----:B--2---:R-:W-:-:S04]  /*0f40*/  FADD R3, R3, R4 ;  /* 0x0000000403037221 */ /* 0x004fc80000000000 */
[----:B------:R-:W-:Y:S01]  /*0f50*/  FADD R3, R2, R3 ;  /* 0x0000000302037221 */ /* 0x000fe20000000000 */
[----:B0-----:R-:W-:Y:S01]  /*0f60*/  IADD3 R2, PT, PT, -R25, R22, RZ ;  /* 0x0000001619027210 */ /* 0x001fe20007ffe1ff */
[----:B---3--:R-:W-:Y:S01]  /*0f70*/  FADD R4, R5, R6 ;  /* 0x0000000605047221 */ /* 0x008fe20000000000 */
[----:B-----5:R-:W-:Y:S01]  /*0f80*/  FADD R11, R11, R16 ;  /* 0x000000100b0b7221 */ /* 0x020fe20000000000 */
[----:B----4-:R-:W-:Y:S01]  /*0f90*/  FADD R7, R7, R8 ;  /* 0x0000000807077221 */ /* 0x010fe20000000000 */
[----:B------:R-:W-:Y:S01]  /*0fa0*/  FADD R8, R9, R10 ;  /* 0x0000000a09087221 */ /* 0x000fe20000000000 */
[----:B------:R-:W-:Y:S02]  /*0fb0*/  ISETP.GE.U32.AND P0, PT, R2, UR5, PT ;  /* 0x0000000502007c0c */ /* 0x000fe4000bf06070 */
[----:B------:R-:W-:Y:S01]  /*0fc0*/  FADD R4, R4, R7 ;  /* 0x0000000704047221 */ /* 0x000fe20000000000 */
[----:B------:R-:W-:Y:S01]  /*0fd0*/  FADD R11, R8, R11 ;  /* 0x0000000b080b7221 */ /* 0x000fe20000000000 */
[----:B------:R-:W-:-:S03]  /*0fe0*/  FADD R3, R24, R3 ;  /* 0x0000000318037221 */ /* 0x000fc60000000000 */
[----:B------:R-:W-:-:S04]  /*0ff0*/  FADD R4, R4, R11 ;  /* 0x0000000b04047221 */ /* 0x000fc80000000000 */
[----:B------:R-:W-:-:S04]  /*1000*/  FADD R3, R3, R4 ;  /* 0x0000000403037221 */ /* 0x000fc80000000000 */
[----:B------:R-:W-:Y:S01]  /*1010*/  FADD R17, R17, R3 ;  /* 0x0000000311117221 */ /* 0x000fe20000000000 */
[----:B------:R-:W-:Y:S06]  /*1020*/  @!P0 BRA `(.L_x_23) ;  /* 0x0000000000f48947 */ /* 0x000fec0003800000 */
[----:B------:R-:W-:Y:S01]  /*1030*/  IADD3 R25, PT, PT, R25, UR5, RZ ;  /* 0x0000000519197c10 */ /* 0x000fe2000fffe0ff */
[----:B------:R-:W-:Y:S01]  /*1040*/  UIADD3 UR4, UPT, UPT, UR4, 0x1, URZ ;  /* 0x0000000104047890 */ /* 0x000fe2000fffe0ff */
[----:B------:R-:W-:Y:S02]  /*1050*/  IADD3 R21, PT, PT, R21, UR5, RZ ;  /* 0x0000000515157c10 */ /* 0x000fe4000fffe0ff */
[----:B------:R-:W-:Y:S02]  /*1060*/  ISETP.GT.U32.AND P0, PT, R25, R20, PT ;  /* 0x000000141900720c */ /* 0x000fe40003f04070 */
[----:B------:R-:W-:-:S11]  /*1070*/  IADD3 R23, PT, PT, R23, UR5, RZ ;  /* 0x0000000517177c10 */ /* 0x000fd6000fffe0ff */
[----:B------:R-:W-:Y:S05]  /*1080*/  @!P0 BRA `(.L_x_25) ;  /* 0xfffffffc00748947 */ /* 0x000fea000383ffff */
.L_x_24:
[----:B------:R-:W-:-:S13]  /*1090*/  ISETP.GE.U32.AND P0, PT, R25, R22, PT ;  /* 0x000000161900720c */ /* 0x000fda0003f06070 */
[----:B------:R-:W-:Y:S05]  /*10a0*/  @P0 BRA `(.L_x_23) ;  /* 0x0000000000d40947 */ /* 0x000fea0003800000 */
[----:B------:R-:W-:Y:S01]  /*10b0*/  IADD3 R3, PT, PT, -R25, R22, RZ ;  /* 0x0000001619037210 */ /* 0x000fe20007ffe1ff */
[----:B------:R-:W-:Y:S03]  /*10c0*/  BSSY.RECONVERGENT B1, `(.L_x_23) ;  /* 0x0000033000017945 */ /* 0x000fe60003800200 */
[----:B------:R-:W-:-:S13]  /*10d0*/  ISETP.GE.AND P0, PT, R18, R3, PT ;  /* 0x000000031200720c */ /* 0x000fda0003f06270 */
[----:B------:R-:W-:Y:S05]  /*10e0*/  @P0 BRA `(.L_x_26) ;  /* 0x0000000000c00947 */ /* 0x000fea0003800000 */
[----:B------:R-:W0:Y:S01]  /*10f0*/  LDC R2, c[0x0][0x3ac] ;  /* 0x0000eb00ff027b82 */ /* 0x000e220000000800 */
[----:B------:R-:W-:Y:S01]  /*1100*/  LOP3.LUT R5, RZ, R18, RZ, 0x33, !PT ;  /* 0x00000012ff057212 */ /* 0x000fe200078e33ff */
[----:B------:R-:W-:Y:S03]  /*1110*/  BSSY.RECONVERGENT B2, `(.L_x_27) ;  /* 0x0000016000027945 */ /* 0x000fe60003800200 */
[----:B------:R-:W-:-:S04]  /*1120*/  IADD3 R22, PT, PT, R5, R22, RZ ;  /* 0x0000001605167210 */ /* 0x000fc80007ffe0ff */
[----:B------:R-:W-:Y:S02]  /*1130*/  LOP3.LUT R4, R22, 0x600, RZ, 0xc0, !PT ;  /* 0x0000060016047812 */ /* 0x000fe400078ec0ff */
[----:B------:R-:W-:Y:S02]  /*1140*/  IADD3 R19, PT, PT, -R19, R22, RZ ;  /* 0x0000001613137210 */ /* 0x000fe40007ffe1ff */
[----:B------:R-:W-:Y:S02]  /*1150*/  ISETP.NE.AND P0, PT, R4, 0x600, PT ;  /* 0x000006000400780c */ /* 0x000fe40003f05270 */
[----:B------:R-:W-:Y:S01]  /*1160*/  LEA.HI R22, R22, 0x1, RZ, 0x17 ;  /* 0x0000000116167811 */ /* 0x000fe200078fb8ff */
[----:B0-----:R-:W-:-:S04]  /*1170*/  IMAD R2, R2, UR4, RZ ;  /* 0x0000000402027c24 */ /* 0x001fc8000f8e02ff */
[----:B------:R-:W-:-:S05]  /*1180*/  IMAD R2, R2, -0x2000, R19 ;  /* 0xffffe00002027824 */ /* 0x000fca00078e0213 */
[----:B------:R-:W-:Y:S02]  /*1190*/  ISETP.GE.U32.AND P1, PT, R2, 0x600, PT ;  /* 0x000006000200780c */ /* 0x000fe40003f26070 */
[----:B------:R-:W-:Y:S01]  /*11a0*/  MOV R2, R18 ;  /* 0x0000001200027202 */ /* 0x000fe20000000f00 */
[----:B------:R-:W-:Y:S10]  /*11b0*/  @!P0 BRA `(.L_x_28) ;  /* 0x00000000002c8947 */ /* 0x000ff40003800000 */
[----:B------:R-:W-:Y:S02]  /*11c0*/  LOP3.LUT R22, R22, 0x3, RZ, 0xc0, !PT ;  /* 0x0000000316167812 */ /* 0x000fe400078ec0ff */
[----:B------:R-:W-:Y:S02]  /*11d0*/  MOV R2, R18 ;  /* 0x0000001200027202 */ /* 0x000fe40000000f00 */
[----:B------:R-:W-:-:S07]  /*11e0*/  IADD3 R22, PT, PT, -R22, RZ, RZ ;  /* 0x000000ff16167210 */ /* 0x000fce0007ffe1ff */
.L_x_29:
[----:B------:R-:W-:-:S06]  /*11f0*/  IMAD.WIDE.U32 R4, R23, 0x4, R12 ;  /* 0x0000000417047825 */ /* 0x000fcc00078e000c */
[----:B------:R-:W2:Y:S01]  /*1200*/  LDG.E.CONSTANT R4, desc[UR8][R4.64] ;  /* 0x0000000804047981 */ /* 0x000ea2000c1e9900 */
[----:B------:R-:W-:Y:S02]  /*1210*/  IADD3 R22, PT, PT, R22, 0x1, RZ ;  /* 0x0000000116167810 */ /* 0x000fe40007ffe0ff */
[----:B------:R-:W-:Y:S02]  /*1220*/  IADD3 R2, PT, PT, R2, 0x200, RZ ;  /* 0x0000020002027810 */ /* 0x000fe40007ffe0ff */
[----:B------:R-:W-:Y:S02]  /*1230*/  ISETP.NE.AND P0, PT, R22, RZ, PT ;  /* 0x000000ff1600720c */ /* 0x000fe40003f05270 */
[----:B------:R-:W-:Y:S01]  /*1240*/  IADD3 R23, PT, PT, R23, 0x200, RZ ;  /* 0x0000020017177810 */ /* 0x000fe20007ffe0ff */
[----:B--2---:R-:W-:-:S10]  /*1250*/  FADD R17, R4, R17 ;  /* 0x0000001104117221 */ /* 0x004fd40000000000 */
[----:B------:R-:W-:Y:S05]  /*1260*/  @P0 BRA `(.L_x_29) ;  /* 0xfffffffc00e00947 */ /* 0x000fea000383ffff */
.L_x_28:
[----:B------:R-:W-:Y:S05]  /*1270*/  BSYNC.RECONVERGENT B2 ;  /* 0x0000000000027941 */ /* 0x000fea0003800200 */
.L_x_27:
[----:B------:R-:W-:Y:S05]  /*1280*/  @!P1 BRA `(.L_x_26) ;  /* 0x0000000000589947 */ /* 0x000fea0003800000 */
[C---:B------:R-:W-:Y:S02]  /*1290*/  IADD3 R21, PT, PT, R2.reuse, R21, RZ ;  /* 0x0000001502157210 */ /* 0x040fe40007ffe0ff */
[----:B------:R-:W-:-:S07]  /*12a0*/  IADD3 R2, PT, PT, R2, 0x400, RZ ;  /* 0x0000040002027810 */ /* 0x000fce0007ffe0ff */
.L_x_30:
[C---:B------:R-:W-:Y:S01]  /*12b0*/  IADD3 R5, PT, PT, R21.reuse, -0x200, RZ ;  /* 0xfffffe0015057810 */ /* 0x040fe20007ffe0ff */
[C---:B------:R-:W-:Y:S01]  /*12c0*/  IMAD.WIDE.U32 R6, R21.reuse, 0x4, R12 ;  /* 0x0000000415067825 */ /* 0x040fe200078e000c */
        /* <DEDUP_REMOVED lines=8> */
[----:B------:R-:W5:Y:S01]  /*1350*/  LDG.E.CONSTANT R10, desc[UR8][R10.64] ;  /* 0x000000080a0a7981 */ /* 0x000f62000c1e9900 */
[----:B------:R-:W-:-:S04]  /*1360*/  IADD3 R14, PT, PT, R2, 0x400, RZ ;  /* 0x00000400020e7810 */ /* 0x000fc80007ffe0ff */
[----:B------:R-:W-:Y:S02]  /*1370*/  ISETP.GE.AND P0, PT, R14, R3, PT ;  /* 0x000000030e00720c */ /* 0x000fe40003f06270 */
[----:B------:R-:W-:Y:S02]  /*1380*/  IADD3 R2, PT, PT, R2, 0x800, RZ ;  /* 0x0000080002027810 */ /* 0x000fe40007ffe0ff */
[----:B------:R-:W-:Y:S01]  /*1390*/  IADD3 R21, PT, PT, R21, 0x800, RZ ;  /* 0x0000080015157810 */ /* 0x000fe20007ffe0ff */
[----:B---3--:R-:W-:-:S04]  /*13a0*/  FADD R17, R4, R17 ;  /* 0x0000001104117221 */ /* 0x008fc80000000000 */
[----:B--2---:R-:W-:-:S04]  /*13b0*/  FADD R17, R17, R6 ;  /* 0x0000000611117221 */ /* 0x004fc80000000000 */
[----:B----4-:R-:W-:-:S04]  /*13c0*/  FADD R17, R17, R8 ;  /* 0x0000000811117221 */ /* 0x010fc80000000000 */
[----:B-----5:R-:W-:Y:S01]  /*13d0*/  FADD R17, R17, R10 ;  /* 0x0000000a11117221 */ /* 0x020fe20000000000 */
[----:B------:R-:W-:Y:S06]  /*13e0*/  @!P0 BRA `(.L_x_30) ;  /* 0xfffffffc00b08947 */ /* 0x000fec000383ffff */
.L_x_26:
[----:B------:R-:W-:Y:S05]  /*13f0*/  BSYNC.RECONVERGENT B1 ;  /* 0x0000000000017941 */ /* 0x000fea0003800200 */
.L_x_23:
[----:B------:R-:W0:Y:S01]  /*1400*/  SHFL.DOWN P0, R4, R17, 0x1, 0x1f ;  /* 0x08201f0011047f89 */ /* 0x000e220000000000 */
[----:B------:R-:W1:Y:S01]  /*1410*/  S2R R2, SR_LANEID ;  /* 0x0000000000027919 */ /* 0x000e620000000000 */
[----:B0-----:R-:W-:-:S05]  /*1420*/  @P0 FADD R4, R4, R17 ;  /* 0x0000001104040221 */ /* 0x001fca0000000000 */
[----:B------:R-:W0:Y:S01]  /*1430*/  SHFL.DOWN P0, R3, R4, 0x2, 0x1f ;  /* 0x08401f0004037f89 */ /* 0x000e220000000000 */
[----:B-1----:R-:W-:-:S13]  /*1440*/  ISETP.NE.AND P1, PT, R2, RZ, PT ;  /* 0x000000ff0200720c */ /* 0x002fda0003f25270 */
        /* <DEDUP_REMOVED lines=21> */
[----:B------:R-:W1:Y:S04]  /*15a0*/  LDS.128 R8, [UR4+0x20] ;  /* 0x00002004ff087984 */ /* 0x000e680008000c00 */
[----:B--2---:R-:W2:Y:S04]  /*15b0*/  LDS.128 R4, [UR4+0x30] ;  /* 0x00003004ff047984 */ /* 0x004ea80008000c00 */
[----:B------:R-:W3:Y:S01]  /*15c0*/  LDS.128 R16, [UR4+0x40] ;  /* 0x00004004ff107984 */ /* 0x000ee20008000c00 */
[----:B0-----:R-:W-:-:S04]  /*15d0*/  FADD R13, R2, R13 ;  /* 0x0000000d020d7221 */ /* 0x001fc80000000000 */
[----:B------:R-:W-:-:S04]  /*15e0*/  FADD R14, R13, R14 ;  /* 0x0000000e0d0e7221 */ /* 0x000fc80000000000 */
[----:B------:R-:W-:-:S04]  /*15f0*/  FADD R15, R14, R15 ;  /* 0x0000000f0e0f7221 */ /* 0x000fc80000000000 */
[----:B-1----:R-:W-:-:S04]  /*1600*/  FADD R8, R15, R8 ;  /* 0x000000080f087221 */ /* 0x002fc80000000000 */
[----:B------:R-:W-:-:S04]  /*1610*/  FADD R9, R8, R9 ;  /* 0x0000000908097221 */ /* 0x000fc80000000000 */
        /* <DEDUP_REMOVED lines=9> */
[----:B------:R-:W-:Y:S01]  /*16b0*/  FADD R2, R18, R19 ;  /* 0x0000001312027221 */ /* 0x000fe20000000000 */
[----:B------:R-:W-:Y:S06]  /*16c0*/  BRA `(.L_x_22) ;  /* 0x0000001400d87947 */ /* 0x000fec0003800000 */
.L_x_11:
[----:B------:R-:W0:Y:S02]  /*16d0*/  LDCU UR6, c[0x0][0x3a8] ;  /* 0x00007500ff0677ac */ /* 0x000e240008000800 */
[----:B0-----:R-:W-:-:S04]  /*16e0*/  IADD3 R3, PT, PT, -R19, UR6, RZ ;  /* 0x0000000613037c10 */ /* 0x001fc8000fffe1ff */
        /* <DEDUP_REMOVED lines=9> */
[----:B------:R-:W-:-:S05]  /*1780*/  IADD3 R5, PT, PT, R19, R4, RZ ;  /* 0x0000000413057210 */ /* 0x000fca0007ffe0ff */
[----:B0-----:R-:W-:-:S05]  /*1790*/  IMAD.WIDE.U32 R6, R5, 0x4, R6 ;  /* 0x0000000405067825 */ /* 0x001fca00078e0006 */
[----:B------:R0:W5:Y:S01]  /*17a0*/  LDG.E.CONSTANT R2, desc[UR8][R6.64] ;  /* 0x0000000806027981 */ /* 0x000162000c1e9900 */
[----:B------:R-:W-:-:S07]  /*17b0*/  IADD3 R10, PT, PT, R4, 0x200, RZ ;  /* 0x00000200040a7810 */ /* 0x000fce0007ffe0ff */
.L_x_33:
[----:B------:R-:W-:Y:S05]  /*17c0*/  BSYNC.RECONVERGENT B1 ;  /* 0x0000000000017941 */ /* 0x000fea0003800200 */
.L_x_32:
[----:B------:R-:W-:Y:S01]  /*17d0*/  ISETP.GE.U32.AND P0, PT, R10, R3, PT ;  /* 0x000000030a00720c */ /* 0x000fe20003f06070 */
[----:B------:R-:W-:-:S12]  /*17e0*/  BSSY.RECONVERGENT B1, `(.L_x_34) ;  /* 0x0000030000017945 */ /* 0x000fd80003800200 */
[----:B------:R-:W-:Y:S05]  /*17f0*/  @P0 BRA `(.L_x_35) ;  /* 0x0000000000b80947 */ /* 0x000fea0003800000 */
[----:B------:R-:W-:Y:S01]  /*1800*/  LOP3.LUT R5, RZ, R10, RZ, 0x33, !PT ;  /* 0x0000000aff057212 */ /* 0x000fe200078e33ff */
[----:B------:R-:W-:Y:S03]  /*1810*/  BSSY.RECONVERGENT B2, `(.L_x_36) ;  /* 0x0000014000027945 */ /* 0x000fe60003800200 */
[----:B0-----:R-:W-:-:S04]  /*1820*/  IADD3 R6, PT, PT, R5, UR6, RZ ;  /* 0x0000000605067c10 */ /* 0x001fc8000fffe0ff */
[----:B------:R-:W-:Y:S02]  /*1830*/  LOP3.LUT R5, R6, 0x600, RZ, 0xc0, !PT ;  /* 0x0000060006057812 */ /* 0x000fe400078ec0ff */
[----:B------:R-:W-:Y:S02]  /*1840*/  IADD3 R7, PT, PT, -R19, R6, RZ ;  /* 0x0000000613077210 */ /* 0x000fe40007ffe1ff */
[----:B------:R-:W-:Y:S02]  /*1850*/  ISETP.NE.AND P0, PT, R5, 0x600, PT ;  /* 0x000006000500780c */ /* 0x000fe40003f05270 */
[----:B------:R-:W-:-:S11]  /*1860*/  ISETP.GE.U32.AND P1, PT, R7, 0x600, PT ;  /* 0x000006000700780c */ /* 0x000fd60003f26070 */
[----:B------:R-:W-:Y:S05]  /*1870*/  @!P0 BRA `(.L_x_37) ;  /* 0x0000000000348947 */ /* 0x000fea0003800000 */
[----:B------:R-:W0:Y:S01]  /*1880*/  LDC.64 R8, c[0x0][0x380] ;  /* 0x0000e000ff087b82 */ /* 0x000e220000000a00 */
[----:B------:R-:W-:Y:S02]  /*1890*/  LEA.HI R5, R6, 0x1, RZ, 0x17 ;  /* 0x0000000106057811 */ /* 0x000fe400078fb8ff */
[----:B------:R-:W-:Y:S02]  /*18a0*/  IADD3 R11, PT, PT, R19, R10, RZ ;  /* 0x0000000a130b7210 */ /* 0x000fe40007ffe0ff */
[----:B------:R-:W-:-:S04]  /*18b0*/  LOP3.LUT R5, R5, 0x3, RZ, 0xc0, !PT ;  /* 0x0000000305057812 */ /* 0x000fc800078ec0ff */
[----:B------:R-:W-:-:S07]  /*18c0*/  IADD3 R5, PT, PT, -R5, RZ, RZ ;  /* 0x000000ff05057210 */ /* 0x000fce0007ffe1ff */
.L_x_38:
        /* <DEDUP_REMOVED lines=8> */
.L_x_37:
[----:B------:R-:W-:Y:S05]  /*1950*/  BSYNC.RECONVERGENT B2 ;  /* 0x0000000000027941 */ /* 0x000fea0003800200 */
.L_x_36:
[----:B------:R-:W-:Y:S05]  /*1960*/  @!P1 BRA `(.L_x_35) ;  /* 0x00000000005c9947 */ /* 0x000fea0003800000 */
[----:B------:R-:W0:Y:S01]  /*1970*/  LDC.64 R6, c[0x0][0x380] ;  /* 0x0000e000ff067b82 */ /* 0x000e220000000a00 */
[----:B------:R-:W-:Y:S02]  /*1980*/  IADD3 R19, PT, PT, R19, R10, RZ ;  /* 0x0000000a13137210 */ /* 0x000fe40007ffe0ff */
[----:B------:R-:W-:-:S07]  /*1990*/  IADD3 R5, PT, PT, R10, 0x400, RZ ;  /* 0x000004000a057810 */ /* 0x000fce0007ffe0ff */
.L_x_39:
        /* <DEDUP_REMOVED lines=20> */
.L_x_35:
[----:B------:R-:W-:Y:S05]  /*1ae0*/  BSYNC.RECONVERGENT B1 ;  /* 0x0000000000017941 */ /* 0x000fea0003800200 */
.L_x_34:
        /* <DEDUP_REMOVED lines=29> */
[----:B------:R-:W2:Y:S04]  /*1cc0*/  LDS.128 R4, [UR4+0x30] ;  /* 0x00003004ff047984 */ /* 0x000ea80008000c00 */
        /* <DEDUP_REMOVED lines=15> */
[----:B----4-:R-:W-:Y:S01]  /*1dc0*/  FADD R2, R18, R19 ;  /* 0x0000001312027221 */ /* 0x010fe20000000000 */
[----:B------:R-:W-:Y:S06]  /*1dd0*/  BRA `(.L_x_22) ;  /* 0x0000001000147947 */ /* 0x000fec0003800000 */
.L_x_40:
[----:B------:R-:W-:Y:S01]  /*1de0*/  LOP3.LUT R5, R4, 0x3e0, RZ, 0xc0, !PT ;  /* 0x000003e004057812 */ /* 0x000fe200078ec0ff */
[----:B------:R-:W1:Y:S03]  /*1df0*/  S2R R10, SR_LANEID ;  /* 0x00000000000a7919 */ /* 0x000e660000000000 */
[----:B0-----:R-:W-:Y:S02]  /*1e00*/  IADD3 R6, PT, PT, R5, 0x20, RZ ;  /* 0x0000002005067810 */ /* 0x001fe40007ffe0ff */
[----:B------:R-:W-:Y:S02]  /*1e10*/  LOP3.LUT R8, RZ, R5, RZ, 0x33, !PT ;  /* 0x00000005ff087212 */ /* 0x000fe400078e33ff */
[-C--:B------:R-:W-:Y:S02]  /*1e20*/  ISETP.GT.U32.AND P0, PT, R6, R3.reuse, PT ;  /* 0x000000030600720c */ /* 0x080fe40003f04070 */
        /* <DEDUP_REMOVED lines=61> */
.L_x_31:
[----:B------:R-:W0:Y:S01]  /*2200*/  S2R R6, SR_TID.X ;  /* 0x0000000000067919 */ /* 0x000e220000002100 */
[----:B------:R-:W1:Y:S02]  /*2210*/  LDCU.64 UR10, c[0x0][0x380] ;  /* 0x00007000ff0a77ac */ /* 0x000e640008000a00 */
[----:B-1----:R-:W-:Y:S02]  /*2220*/  MOV R4, UR10 ;  /* 0x0000000a00047c02 */ /* 0x002fe40008000f00 */
[----:B------:R-:W-:Y:S02]  /*2230*/  MOV R5, UR11 ;  /* 0x0000000b00057c02 */ /* 0x000fe40008000f00 */
[----:B0-----:R-:W-:-:S05]  /*2240*/  IADD3 R9, PT, PT, R19, R6, RZ ;  /* 0x0000000613097210 */ /* 0x001fca0007ffe0ff */
[----:B------:R-:W-:-:S05]  /*2250*/  IMAD.WIDE.U32 R8, R9, 0x4, R4 ;  /* 0x0000000409087825 */ /* 0x000fca00078e0004 */
[----:B------:R-:W2:Y:S04]  /*2260*/  LDG.E.CONSTANT R22, desc[UR8][R8.64] ;  /* 0x0000000808167981 */ /* 0x000ea8000c1e9900 */
[----:B------:R-:W2:Y:S04]  /*2270*/  LDG.E.CONSTANT R11, desc[UR8][R8.64+0x800] ;  /* 0x00080008080b7981 */ /* 0x000ea8000c1e9900 */
[----:B------:R-:W3:Y:S04]  /*2280*/  LDG.E.CONSTANT R12, desc[UR8][R8.64+0x1000] ;  /* 0x00100008080c7981 */ /* 0x000ee8000c1e9900 */
[----:B------:R-:W3:Y:S04]  /*2290*/  LDG.E.CONSTANT R13, desc[UR8][R8.64+0x1800] ;  /* 0x00180008080d7981 */ /* 0x000ee8000c1e9900 */
[----:B------:R-:W4:Y:S04]  /*22a0*/  LDG.E.CONSTANT R14, desc[UR8][R8.64+0x2000] ;  /* 0x00200008080e7981 */ /* 0x000f28000c1e9900 */
[----:B------:R-:W4:Y:S04]  /*22b0*/  LDG.E.CONSTANT R15, desc[UR8][R8.64+0x2800] ;  /* 0x00280008080f7981 */ /* 0x000f28000c1e9900 */
[----:B------:R-:W5:Y:S04]  /*22c0*/  LDG.E.CONSTANT R16, desc[UR8][R8.64+0x3000] ;  /* 0x0030000808107981 */ /* 0x000f68000c1e9900 */
        /* <DEDUP_REMOVED lines=8> */
[----:B------:R-:W5:Y:S01]  /*2350*/  LDG.E.CONSTANT R25, desc[UR8][R8.64+0x7800] ;  /* 0x0078000808197981 */ /* 0x000f62000c1e9900 */
[----:B------:R-:W-:Y:S01]  /*2360*/  ISETP.GE.U32.AND P0, PT, R3, UR5, PT ;  /* 0x0000000503007c0c */ /* 0x000fe2000bf06070 */
[----:B--2---:R-:W-:Y:S01]  /*2370*/  FADD R11, R22, R11 ;  /* 0x0000000b160b7221 */ /* 0x004fe20000000000 */
[----:B---3--:R-:W-:-:S04]  /*2380*/  FADD R12, R12, R13 ;  /* 0x0000000d0c0c7221 */ /* 0x008fc80000000000 */
[----:B------:R-:W-:Y:S01]  /*2390*/  FADD R11, R11, R12 ;  /* 0x0000000c0b0b7221 */ /* 0x000fe20000000000 */
[----:B----4-:R-:W-:Y:S01]  /*23a0*/  FADD R14, R14, R15 ;  /* 0x0000000f0e0e7221 */ /* 0x010fe20000000000 */
[----:B-----5:R-:W-:-:S04]  /*23b0*/  FADD R17, R16, R17 ;  /* 0x0000001110117221 */ /* 0x020fc80000000000 */
[----:B------:R-:W-:Y:S01]  /*23c0*/  FADD R14, R14, R17 ;  /* 0x000000110e0e7221 */ /* 0x000fe20000000000 */
[----:B------:R-:W-:-:S03]  /*23d0*/  FADD R18, R18, R21 ;  /* 0x0000001512127221 */ /* 0x000fc60000000000 */
[----:B------:R-:W-:Y:S01]  /*23e0*/  FADD R11, R11, R14 ;  /* 0x0000000e0b0b7221 */ /* 0x000fe20000000000 */
[----:B------:R-:W-:-:S04]  /*23f0*/  FADD R23, R20, R23 ;  /* 0x0000001714177221 */ /* 0x000fc80000000000 */
[----:B------:R-:W-:Y:S01]  /*2400*/  FADD R18, R18, R23 ;  /* 0x0000001712127221 */ /* 0x000fe20000000000 */
[----:B------:R-:W-:Y:S01]  /*2410*/  FADD R7, R7, R10 ;  /* 0x0000000a07077221 */ /* 0x000fe20000000000 */
[----:B------:R-:W-:-:S04]  /*2420*/  FADD R2, R2, R25 ;  /* 0x0000001902027221 */ /* 0x000fc80000000000 */
[----:B------:R-:W-:-:S04]  /*2430*/  FADD R7, R7, R2 ;  /* 0x0000000207077221 */ /* 0x000fc80000000000 */
[----:B------:R-:W-:-:S04]  /*2440*/  FADD R18, R18, R7 ;  /* 0x0000000712127221 */ /* 0x000fc80000000000 */
[----:B------:R-:W-:Y:S01]  /*2450*/  FADD R12, R11, R18 ;  /* 0x000000120b0c7221 */ /* 0x000fe20000000000 */
[----:B------:R-:W-:Y:S06]  /*2460*/  @!P0 BRA `(.L_x_41) ;  /* 0x0000000400c08947 */ /* 0x000fec0003800000 */
[----:B------:R-:W-:Y:S01]  /*2470*/  UIADD3 UR7, UPT, UPT, UR6, -0x2000, URZ ;  /* 0xffffe00006077890 */ /* 0x000fe2000fffe0ff */
[----:B------:R-:W-:Y:S01]  /*2480*/  IADD3 R19, PT, PT, R19, UR5, RZ ;  /* 0x0000000513137c10 */ /* 0x000fe2000fffe0ff */
[----:B------:R-:W-:-:S03]  /*2490*/  UMOV UR4, URZ ;  /* 0x000000ff00047c82 */ /* 0x000fc60008000000 */
[C---:B------:R-:W-:Y:S02]  /*24a0*/  IADD3 R7, PT, PT, R19.reuse, 0x200, RZ ;  /* 0x0000020013077810 */ /* 0x040fe40007ffe0ff */
[C---:B------:R-:W-:Y:S02]  /*24b0*/  ISETP.GT.U32.AND P0, PT, R19.reuse, UR7, PT ;  /* 0x0000000713007c0c */ /* 0x040fe4000bf04070 */
[----:B------:R-:W-:-:S11]  /*24c0*/  IADD3 R9, PT, PT, R19, R6, RZ ;  /* 0x0000000613097210 */ /* 0x000fd60007ffe0ff */
[----:B------:R-:W-:Y:S05]  /*24d0*/  @P0 BRA `(.L_x_42) ;  /* 0x0000000000b80947 */ /* 0x000fea0003800000 */
[----:B------:R-:W0:Y:S01]  /*24e0*/  LDC.64 R4, c[0x0][0x380] ;  /* 0x0000e000ff047b82 */ /* 0x000e220000000a00 */
[----:B------:R-:W1:Y:S01]  /*24f0*/  LDCU UR6, c[0x0][0x3a8] ;  /* 0x00007500ff0677ac */ /* 0x000e620008000800 */
[----:B------:R-:W-:Y:S01]  /*2500*/  NOP ;  /* 0x0000000000007918 */ /* 0x000fe20000000000 */
.L_x_43:
[----:B------:R-:W-:-:S05]  /*2510*/  IADD3 R3, PT, PT, R6, R19, RZ ;  /* 0x0000001306037210 */ /* 0x000fca0007ffe0ff */
[----:B0-----:R-:W-:-:S05]  /*2520*/  IMAD.WIDE.U32 R2, R3, 0x4, R4 ;  /* 0x0000000403027825 */ /* 0x001fca00078e0004 */
        /* <DEDUP_REMOVED lines=15> */
[----:B--2---:R-:W-:-:S03]  /*2620*/  FADD R12, R11, R12 ;  /* 0x0000000c0b0c7221 */ /* 0x004fc60000000000 */
[----:B------:R1:W2:Y:S01]  /*2630*/  LDG.E.CONSTANT R11, desc[UR8][R2.64+0x5000] ;  /* 0x00500008020b7981 */ /* 0x0002a2000c1e9900 */
[----:B---3--:R-:W-:Y:S01]  /*2640*/  FADD R21, R21, R20 ;  /* 0x0000001415157221 */ /* 0x008fe20000000000 */
[----:B-1----:R-:W-:Y:S01]  /*2650*/  IADD3 R2, PT, PT, -R19, UR6, RZ ;  /* 0x0000000613027c10 */ /* 0x002fe2000fffe1ff */
[----:B----4-:R-:W-:-:S03]  /*2660*/  FADD R22, R22, R23 ;  /* 0x0000001716167221 */ /* 0x010fc60000000000 */
[----:B------:R-:W-:Y:S01]  /*2670*/  ISETP.GE.U32.AND P0, PT, R2, UR5, PT ;  /* 0x0000000502007c0c */ /* 0x000fe2000bf06070 */
[----:B------:R-:W-:Y:S01]  /*2680*/  FADD R12, R12, R21 ;  /* 0x000000150c0c7221 */ /* 0x000fe20000000000 */
[----:B-----5:R-:W-:-:S04]  /*2690*/  FADD R25, R24, R25 ;  /* 0x0000001918197221 */ /* 0x020fc80000000000 */
[----:B------:R-:W-:Y:S01]  /*26a0*/  FADD R25, R22, R25 ;  /* 0x0000001916197221 */ /* 0x000fe20000000000 */
[----:B------:R-:W-:-:S03]  /*26b0*/  FADD R16, R16, R17 ;  /* 0x0000001110107221 */ /* 0x000fc60000000000 */
[----:B------:R-:W-:Y:S01]  /*26c0*/  FADD R12, R12, R25 ;  /* 0x000000190c0c7221 */ /* 0x000fe20000000000 */
[----:B------:R-:W-:Y:S01]  /*26d0*/  FADD R8, R15, R8 ;  /* 0x000000080f087221 */ /* 0x000fe20000000000 */
[----:B------:R-:W-:-:S04]  /*26e0*/  FADD R13, R13, R10 ;  /* 0x0000000a0d0d7221 */ /* 0x000fc80000000000 */
[----:B------:R-:W-:Y:S01]  /*26f0*/  FADD R8, R8, R13 ;  /* 0x0000000d08087221 */ /* 0x000fe20000000000 */
[----:B--2---:R-:W-:-:S04]  /*2700*/  FADD R11, R14, R11 ;  /* 0x0000000b0e0b7221 */ /* 0x004fc80000000000 */
[----:B------:R-:W-:-:S04]  /*2710*/  FADD R11, R16, R11 ;  /* 0x0000000b100b7221 */ /* 0x000fc80000000000 */
[----:B------:R-:W-:-:S04]  /*2720*/  FADD R11, R11, R8 ;  /* 0x000000080b0b7221 */ /* 0x000fc80000000000 */
[----:B------:R-:W-:-:S04]  /*2730*/  FADD R11, R12, R11 ;  /* 0x0000000b0c0b7221 */ /* 0x000fc80000000000 */
[----:B------:R-:W-:Y:S01]  /*2740*/  FADD R12, R18, R11 ;  /* 0x0000000b120c7221 */ /* 0x000fe20000000000 */
[----:B------:R-:W-:Y:S06]  /*2750*/  @!P0 BRA `(.L_x_41) ;  /* 0x0000000400048947 */ /* 0x000fec0003800000 */
[----:B------:R-:W-:Y:S01]  /*2760*/  IADD3 R19, PT, PT, R19, UR5, RZ ;  /* 0x0000000513137c10 */ /* 0x000fe2000fffe0ff */
[----:B------:R-:W-:Y:S01]  /*2770*/  UIADD3 UR4, UPT, UPT, UR4, 0x1, URZ ;  /* 0x0000000104047890 */ /* 0x000fe2000fffe0ff */
[----:B------:R-:W-:Y:S02]  /*2780*/  IADD3 R7, PT, PT, R7, UR5, RZ ;  /* 0x0000000507077c10 */ /* 0x000fe4000fffe0ff */
[----:B------:R-:W-:Y:S02]  /*2790*/  ISETP.GT.U32.AND P0, PT, R19, UR7, PT ;  /* 0x0000000713007c0c */ /* 0x000fe4000bf04070 */
[----:B------:R-:W-:-:S11]  /*27a0*/  IADD3 R9, PT, PT, R9, UR5, RZ ;  /* 0x0000000509097c10 */ /* 0x000fd6000fffe0ff */
[----:B------:R-:W-:Y:S05]  /*27b0*/  @!P0 BRA `(.L_x_43) ;  /* 0xfffffffc00548947 */ /* 0x000fea000383ffff */
.L_x_42:
[----:B------:R-:W-:-:S13]  /*27c0*/  ISETP.GE.U32.AND P0, PT, R19, UR6, PT ;  /* 0x0000000613007c0c */ /* 0x000fda000bf06070 */
[----:B------:R-:W-:Y:S05]  /*27d0*/  @P0 BRA `(.L_x_41) ;  /* 0x0000000000e40947 */ /* 0x000fea0003800000 */
[----:B------:R-:W-:Y:S01]  /*27e0*/  IADD3 R19, PT, PT, -R19, UR6, RZ ;  /* 0x0000000613137c10 */ /* 0x000fe2000fffe1ff */
[----:B------:R-:W-:Y:S03]  /*27f0*/  BSSY.RECONVERGENT B1, `(.L_x_41) ;  /* 0x0000037000017945 */ /* 0x000fe60003800200 */
[----:B------:R-:W-:-:S13]  /*2800*/  ISETP.GE.AND P0, PT, R6, R19, PT ;  /* 0x000000130600720c */ /* 0x000fda0003f06270 */
[----:B------:R-:W-:Y:S05]  /*2810*/  @P0 BRA `(.L_x_44) ;  /* 0x0000000000d00947 */ /* 0x000fea0003800000 */
[----:B------:R-:W0:Y:S01]  /*2820*/  LDC R8, c[0x0][0x3ac] ;  /* 0x0000eb00ff087b82 */ /* 0x000e220000000800 */
[----:B------:R-:W1:Y:S01]  /*2830*/  LDCU UR5, c[0x0][0x3ac] ;  /* 0x00007580ff0577ac */ /* 0x000e620008000800 */
[----:B------:R-:W-:Y:S01]  /*2840*/  LOP3.LUT R2, RZ, R6, RZ, 0x33, !PT ;  /* 0x00000006ff027212 */ /* 0x000fe200078e33ff */
[----:B------:R-:W-:Y:S01]  /*2850*/  BSSY.RECONVERGENT B2, `(.L_x_45) ;  /* 0x0000019000027945 */ /* 0x000fe20003800200 */
[----:B------:R-:W-:Y:S02]  /*2860*/  SHF.L.U32 R10, R0, 0xd, RZ ;  /* 0x0000000d000a7819 */ /* 0x000fe400000006ff */
[----:B------:R-:W-:Y:S01]  /*2870*/  IADD3 R3, PT, PT, R2, UR6, RZ ;  /* 0x0000000602037c10 */ /* 0x000fe2000fffe0ff */
[----:B-1----:R-:W-:Y:S01]  /*2880*/  USHF.L.U32 UR5, UR5, 0xd, URZ ;  /* 0x0000000d05057899 */ /* 0x002fe200080006ff */
[----:B0-----:R-:W-:Y:S02]  /*2890*/  IMAD R2, R8, UR4, RZ ;  /* 0x0000000408027c24 */ /* 0x001fe4000f8e02ff */
[----:B------:R-:W-:-:S03]  /*28a0*/  LOP3.LUT R8, R3, 0x600, RZ, 0xc0, !PT ;  /* 0x0000060003087812 */ /* 0x000fc600078ec0ff */
[----:B------:R-:W-:Y:S02]  /*28b0*/  IADD3 R10, PT, PT, R10, UR5, RZ ;  /* 0x000000050a0a7c10 */ /* 0x000fe4000fffe0ff */
[----:B------:R-:W-:Y:S02]  /*28c0*/  ISETP.NE.AND P0, PT, R8, 0x600, PT ;  /* 0x000006000800780c */ /* 0x000fe40003f05270 */
[----:B------:R-:W-:Y:S02]  /*28d0*/  IADD3 R11, PT, PT, -R10, R3, RZ ;  /* 0x000000030a0b7210 */ /* 0x000fe40007ffe1ff */
[----:B------:R-:W-:Y:S02]  /*28e0*/  MOV R8, R6 ;  /* 0x0000000600087202 */ /* 0x000fe40000000f00 */
[----:B------:R-:W-:Y:S01]  /*28f0*/  LEA.HI R3, R3, 0x1, RZ, 0x17 ;  /* 0x0000000103037811 */ /* 0x000fe200078fb8ff */
[----:B------:R-:W-:-:S05]  /*2900*/  IMAD R2, R2, -0x2000, R11 ;  /* 0xffffe00002027824 */ /* 0x000fca00078e020b */
[----:B------:R-:W-:Y:S01]  /*2910*/  ISETP.GE.U32.AND P1, PT, R2, 0x600, PT ;  /* 0x000006000200780c */ /* 0x000fe20003f26070 */
[----:B------:R-:W-:-:S12]  /*2920*/  @!P0 BRA `(.L_x_46) ;  /* 0x00000000002c8947 */ /* 0x000fd80003800000 */
[----:B------:R-:W-:Y:S02]  /*2930*/  LOP3.LUT R3, R3, 0x3, RZ, 0xc0, !PT ;  /* 0x0000000303037812 */ /* 0x000fe400078ec0ff */
[----:B------:R-:W-:Y:S02]  /*2940*/  MOV R8, R6 ;  /* 0x0000000600087202 */ /* 0x000fe40000000f00 */
[----:B------:R-:W-:-:S07]  /*2950*/  IADD3 R10, PT, PT, -R3, RZ, RZ ;  /* 0x000000ff030a7210 */ /* 0x000fce0007ffe1ff */
.L_x_47:
        /* <DEDUP_REMOVED lines=8> */
.L_x_46:
[----:B------:R-:W-:Y:S05]  /*29e0*/  BSYNC.RECONVERGENT B2 ;  /* 0x0000000000027941 */ /* 0x000fea0003800200 */
.L_x_45:
[----:B------:R-:W-:Y:S05]  /*29f0*/  @!P1 BRA `(.L_x_44) ;  /* 0x0000000000589947 */ /* 0x000fea0003800000 */
[C---:B------:R-:W-:Y:S02]  /*2a00*/  IADD3 R13, PT, PT, R8.reuse, R7, RZ ;  /* 0x00000007080d7210 */ /* 0x040fe40007ffe0ff */
[----:B------:R-:W-:-:S07]  /*2a10*/  IADD3 R7, PT, PT, R8, 0x400, RZ ;  /* 0x0000040008077810 */ /* 0x000fce0007ffe0ff */
.L_x_48:
        /* <DEDUP_REMOVED lines=20> */
.L_x_44:
[----:B------:R-:W-:Y:S05]  /*2b60*/  BSYNC.RECONVERGENT B1 ;  /* 0x0000000000017941 */ /* 0x000fea0003800200 */
.L_x_41:
        /* <DEDUP_REMOVED lines=28> */
[----:B------:R-:W4:Y:S01]  /*2d30*/  LDS.128 R16, [UR4+0x40] ;  /* 0x00004004ff107984 */ /* 0x000f220008000c00 */
        /* <DEDUP_REMOVED lines=11> */
[----:B----4-:R-:W-:-:S04]  /*2df0*/  FADD R16, R7, R16 ;  /* 0x0000001007107221 */ /* 0x010fc80000000000 */
[----:B------:R-:W-:-:S04]  /*2e00*/  FADD R17, R16, R17 ;  /* 0x0000001110117221 */ /* 0x000fc80000000000 */
[----:B------:R-:W-:-:S04]  /*2e10*/  FADD R18, R17, R18 ;  /* 0x0000001211127221 */ /* 0x000fc80000000000 */
[----:B---3--:R-:W-:-:S07]  /*2e20*/  FADD R2, R18, R19 ;  /* 0x0000001312027221 */ /* 0x008fce0000000000 */
.L_x_22:
[----:B------:R-:W-:Y:S05]  /*2e30*/  BSYNC.RECONVERGENT B0 ;  /* 0x0000000000007941 */ /* 0x000fea0003800200 */
.L_x_10:
[----:B------:R-:W-:Y:S05]  /*2e40*/  @P0 EXIT ;  /* 0x000000000000094d */ /* 0x000fea0003800000 */
[----:B------:R-:W5:Y:S02]  /*2e50*/  LDC.64 R4, c[0x0][0x388] ;  /* 0x0000e200ff047b82 */ /* 0x000f640000000a00 */
[----:B-----5:R-:W-:-:S05]  /*2e60*/  IMAD.WIDE.U32 R4, R0, 0x4, R4 ;  /* 0x0000000400047825 */ /* 0x020fca00078e0004 */
[----:B------:R-:W-:Y:S01]  /*2e70*/  STG.E desc[UR8][R4.64], R2 ;  /* 0x0000000204007986 */ /* 0x000fe2000c101908 */
[----:B------:R-:W-:Y:S05]  /*2e80*/  EXIT ;  /* 0x000000000000794d */ /* 0x000fea0003800000 */
.L_x_49:
        /* <DEDUP_REMOVED lines=15> */
.L_x_692:


//--------------------- .text._ZN3cub18CUB_300001_SM_10006detail6reduce28DeviceReduceSingleTileKernelINS2_10policy_hubIfjN4cuda3std3__44plusIvEEE10Policy1000EPKfPfjS9_ffNS7_10__identityEEEvT0_T1_T2_T3_T4_T6_ --------------------------
	.section	.text._ZN3cub18CUB_300001_SM_10006detail6reduce28DeviceReduceSingleTileKernelINS2_10policy_hubIfjN4cuda3std3__44plusIvEEE10Policy1000EPKfPfjS9_ffNS7_10__identityEEEvT0_T1_T2_T3_T4_T6_,"ax",@progbits
	.align	128
        .global         _ZN3cub18CUB_300001_SM_10006detail6reduce28DeviceReduceSingleTileKernelINS2_10policy_hubIfjN4cuda3std3__44plusIvEEE10Policy1000EPKfPfjS9_ffNS7_10__identityEEEvT0_T1_T2_T3_T4_T6_
        .type           _ZN3cub18CUB_300001_SM_10006detail6reduce28DeviceReduceSingleTileKernelINS2_10policy_hubIfjN4cuda3std3__44plusIvEEE10Policy1000EPKfPfjS9_ffNS7_10__identityEEEvT0_T1_T2_T3_T4_T6_,@function
        .size           _ZN3cub18CUB_300001_SM_10006detail6reduce28DeviceReduceSingleTileKernelINS2_10policy_hubIfjN4cuda3std3__44plusIvEEE10Policy1000EPKfPfjS9_ffNS7_10__identityEEEvT0_T1_T2_T3_T4_T6_,(.L_x_693 - _ZN3cub18CUB_300001_SM_10006detail6reduce28DeviceReduceSingleTileKernelINS2_10policy_hubIfjN4cuda3std3__44plusIvEEE10Policy1000EPKfPfjS9_ffNS7_10__identityEEEvT0_T1_T2_T3_T4_T6_)
        .other          _ZN3cub18CUB_300001_SM_10006detail6reduce28DeviceReduceSingleTileKernelINS2_10policy_hubIfjN4cuda3std3__44plusIvEEE10Policy1000EPKfPfjS9_ffNS7_10__identityEEEvT0_T1_T2_T3_T4_T6_,@"STO_CUDA_ENTRY STV_DEFAULT"
_ZN3cub18CUB_300001_SM_10006detail6reduce28DeviceReduceSingleTileKernelINS2_10policy_hubIfjN4cuda3std3__44plusIvEEE10Policy1000EPKfPfjS9_ffNS7_10__identityEEEvT0_T1_T2_T3_T4_T6_:
.text._ZN3cub18CUB_300001_SM_10006detail6reduce28DeviceReduceSingleTileKernelINS2_10policy_hubIfjN4cuda3std3__44plusIvEEE10Policy1000EPKfPfjS9_ffNS7_10__identityEEEvT0_T1_T2_T3_T4_T6_:
[----:B------:R-:W-:Y:S01]  /*0000*/  LDC R1, c[0x0][0x37c] ;  /* 0x0000df00ff017b82 */ /* 0x000fe20000000800 */
[----:B------:R-:W0:Y:S01]  /*0010*/  LDCU UR4, c[0x0][0x390] ;  /* 0x00007200ff0477ac */ /* 0x000e220008000800 */
[----:B------:R-:W1:Y:S01]  /*0020*/  LDCU.64 UR6, c[0x0][0x358] ;  /* 0x00006b00ff0677ac */ /* 0x000e620008000a00 */
[----:B0-----:R-:W-:-:S04]  /*0030*/  MOV R0, UR4 ;  /* 0x0000000400007c02 */ /* 0x001fc80008000f00 */
[----:B------:R-:W-:-:S13]  /*0040*/  ISETP.NE.AND P0, PT, R0, RZ, PT ;  /* 0x000000ff0000720c */ /* 0x000fda0003f05270 */
[----:B-1----:R-:W-:Y:S05]  /*0050*/  @P0 BRA `(.L_x_50) ;  /* 0x00000000001c0947 */ /* 0x002fea0003800000 */
[----:B------:R-:W0:Y:S02]  /*0060*/  S2R R0, SR_TID.X ;  /* 0x0000000000007919 */ /* 0x000e240000002100 */
[----:B0-----:R-:W-:-:S13]  /*0070*/  ISETP.NE.AND P0, PT, R0, RZ, PT ;  /* 0x000000ff0000720c */ /* 0x001fda0003f05270 */
[----:B------:R-:W-:Y:S05]  /*0080*/  @P0 EXIT ;  /* 0x000000000000094d */ /* 0x000fea0003800000 */
[----:B------:R-:W0:Y:S08]  /*0090*/  LDC R5, c[0x0][0x398] ;  /* 0x0000e600ff057b82 */ /* 0x000e300000000800 */
[----:B------:R-:W0:Y:S02]  /*00a0*/  LDC.64 R2, c[0x0][0x388] ;  /* 0x0000e200ff027b82 */ /* 0x000e240000000a00 */
[----:B0-----:R-:W-:Y:S01]  /*00b0*/  STG.E desc[UR6][R2.64], R5 ;  /* 0x0000000502007986 */ /* 0x001fe2000c101906 */
[----:B------:R-:W-:Y:S05]  /*00c0*/  EXIT ;  /* 0x000000000000794d */ /* 0x000fea0003800000 */
.L_x_50:
[----:B------:R-:W0:Y:S01]  /*00d0*/  LDCU UR4, c[0x0][0x380] ;  /* 0x00007000ff0477ac */ /* 0x000e220008000800 */
[----:B------:R-:W-:Y:S01]  /*00e0*/  BSSY.RECONVERGENT B0, `(.L_x_51) ;  /* 0x0000339000007945 */ /* 0x000fe20003800200 */
[----:B0-----:R-:W-:-:S09]  /*00f0*/  ULOP3.LUT UP0, URZ, UR4, 0x7, URZ, 0xc0, !UPT ;  /* 0x0000000704ff7892 */ /* 0x001fd2000f80c0ff */
[----:B------:R-:W-:Y:S05]  /*0100*/  BRA.U UP0, `(.L_x_52) ;  /* 0x00000019004c7547 */ /* 0x000fea000b800000 */
        /* <DEDUP_REMOVED lines=8> */
[----:B------:R-:W0:Y:S02]  /*0190*/  LDC.64 R2, c[0x0][0x380] ;  /* 0x0000e000ff027b82 */ /* 0x000e240000000a00 */
[----:B0-----:R-:W-:-:S05]  /*01a0*/  IMAD.WIDE.U32 R2, R5, 0x4, R2 ;  /* 0x0000000405027825 */ /* 0x001fca00078e0002 */
[----:B------:R0:W5:Y:S01]  /*01b0*/  LDG.E.CONSTANT R4, desc[UR6][R2.64] ;  /* 0x0000000602047981 */ /* 0x000162000c1e9900 */
[----:B------:R-:W-:-:S07]  /*01c0*/  IADD3 R7, PT, PT, R5, 0x200, RZ ;  /* 0x0000020005077810 */ /* 0x000fce0007ffe0ff */
.L_x_55:
[----:B------:R-:W-:Y:S05]  /*01d0*/  BSYNC.RECONVERGENT B1 ;  /* 0x0000000000017941 */ /* 0x000fea0003800200 */
.L_x_54:
[----:B------:R-:W-:Y:S01]  /*01e0*/  ISETP.GE.U32.AND P0, PT, R7, R0, PT ;  /* 0x000000000700720c */ /* 0x000fe20003f06070 */
[----:B------:R-:W-:-:S12]  /*01f0*/  BSSY.RECONVERGENT B1, `(.L_x_56) ;  /* 0x000006e000017945 */ /* 0x000fd80003800200 */
[----:B------:R-:W-:Y:S05]  /*0200*/  @P0 BRA `(.L_x_57) ;  /* 0x0000000400b00947 */ /* 0x000fea0003800000 */
[----:B0-----:R-:W-:Y:S01]  /*0210*/  LOP3.LUT R3, RZ, R7, RZ, 0x33, !PT ;  /* 0x00000007ff037212 */ /* 0x001fe200078e33ff */
[----:B------:R-:W-:Y:S03]  /*0220*/  BSSY.RECONVERGENT B2, `(.L_x_58) ;  /* 0x0000015000027945 */ /* 0x000fe60003800200 */
[----:B------:R-:W-:-:S04]  /*0230*/  IADD3 R6, PT, PT, R3, R0, RZ ;  /* 0x0000000003067210 */ /* 0x000fc80007ffe0ff */
[C---:B------:R-:W-:Y:S02]  /*0240*/  LOP3.LUT R2, R6.reuse, 0x600, RZ, 0xc0, !PT ;  /* 0x0000060006027812 */ /* 0x040fe400078ec0ff */
[----:B------:R-:W-:Y:S02]  /*0250*/  ISETP.GE.U32.AND P1, PT, R6, 0x600, PT ;  /* 0x000006000600780c */ /* 0x000fe40003f26070 */
[----:B------:R-:W-:-:S13]  /*0260*/  ISETP.NE.AND P0, PT, R2, 0x600, PT ;  /* 0x000006000200780c */ /* 0x000fda0003f05270 */
[----:B------:R-:W-:Y:S05]  /*0270*/  @!P0 BRA `(.L_x_59) ;  /* 0x00000000003c8947 */ /* 0x000fea0003800000 */
[----:B------:R-:W0:Y:S01]  /*0280*/  LDC.64 R2, c[0x0][0x380] ;  /* 0x0000e000ff027b82 */ /* 0x000e220000000a00 */
[----:B------:R-:W-:-:S04]  /*0290*/  LEA.HI R6, R6, 0x1, RZ, 0x17 ;  /* 0x0000000106067811 */ /* 0x000fc800078fb8ff */
[----:B------:R-:W-:-:S04]  /*02a0*/  LOP3.LUT R6, R6, 0x3, RZ, 0xc0, !PT ;  /* 0x0000000306067812 */ /* 0x000fc800078ec0ff */
[----:B------:R-:W-:Y:S01]  /*02b0*/  IADD3 R6, PT, PT, -R6, RZ, RZ ;  /* 0x000000ff06067210 */ /* 0x000fe20007ffe1ff */
[----:B0-----:R-:W-:-:S05]  /*02c0*/  IMAD.WIDE.U32 R2, R7, 0x4, R2 ;  /* 0x0000000407027825 */ /* 0x001fca00078e0002 */
[----:B------:R-:W-:-:S07]  /*02d0*/  MOV R9, R3 ;  /* 0x0000000300097202 */ /* 0x000fce0000000f00 */
.L_x_60:
[----:B------:R-:W-:-:S06]  /*02e0*/  MOV R3, R9 ;  /* 0x0000000900037202 */ /* 0x000fcc0000000f00 */
[----:B------:R0:W2:Y:S01]  /*02f0*/  LDG.E.CONSTANT R3, desc[UR6][R2.64] ;  /* 0x0000000602037981 */ /* 0x0000a2000c1e9900 */
[----:B------:R-:W-:Y:S02]  /*0300*/  IADD3 R6, PT, PT, R6, 0x1, RZ ;  /* 0x0000000106067810 */ /* 0x000fe40007ffe0ff */
[----:B------:R-:W-:Y:S02]  /*0310*/  IADD3 R7, PT, PT, R7, 0x200, RZ ;  /* 0x0000020007077810 */ /* 0x000fe40007ffe0ff */
[----:B------:R-:W-:Y:S02]  /*0320*/  ISETP.NE.AND P0, PT, R6, RZ, PT ;  /* 0x000000ff0600720c */ /* 0x000fe40003f05270 */
[----:B0-----:R-:W-:-:S04]  /*0330*/  IADD3 R2, P2, PT, R2, 0x800, RZ ;  /* 0x0000080002027810 */ /* 0x001fc80007f5e0ff */
[----:B------:R-:W-:Y:S01]  /*0340*/  IADD3.X R9, PT, PT, RZ, R9, RZ, P2, !PT ;  /* 0x00000009ff097210 */ /* 0x000fe200017fe4ff */
[----:B--2--5:R-:W-:-:S06]  /*0350*/  FADD R4, R3, R4 ;  /* 0x0000000403047221 */ /* 0x024fcc0000000000 */
[----:B------:R-:W-:Y:S05]  /*0360*/  @P0 BRA `(.L_x_60) ;  /* 0xfffffffc00dc0947 */ /* 0x000fea000383ffff */
.L_x_59:
[----:B------:R-:W-:Y:S05]  /*0370*/  BSYNC.RECONVERGENT B2 ;  /* 0x0000000000027941 */ /* 0x000fea0003800200 */
.L_x_58:
[----:B------:R-:W-:Y:S05]  /*0380*/  @!P1 BRA `(.L_x_57) ;  /* 0x0000000400509947 */ /* 0x000fea0003800000 */
[----:B------:R-:W0:Y:S01]  /*0390*/  LDC.64 R2, c[0x0][0x380] ;  /* 0x0000e000ff027b82 */ /* 0x000e220000000a00 */
[C---:B------:R-:W-:Y:S01]  /*03a0*/  IADD3 R6, PT, PT, -R7.reuse, R0, RZ ;  /* 0x0000000007067210 */ /* 0x040fe20007ffe1ff */
[----:B------:R-:W-:Y:S01]  /*03b0*/  BSSY.RECONVERGENT B2, `(.L_x_61) ;  /* 0x000002c000027945 */ /* 0x000fe20003800200 */
[----:B------:R-:W-:Y:S02]  /*03c0*/  PLOP3.LUT P0, PT, PT, PT, PT, 0x80, 0x8 ;  /* 0x000000000008781c */ /* 0x000fe40003f0f070 */
[----:B------:R-:W-:Y:S01]  /*03d0*/  ISETP.GT.AND P1, PT, R6, 0x1800, PT ;  /* 0x000018000600780c */ /* 0x000fe20003f24270 */
[----:B0-----:R-:W-:-:S12]  /*03e0*/  IMAD.WIDE.U32 R2, R7, 0x4, R2 ;  /* 0x0000000407027825 */ /* 0x001fd800078e0002 */
[----:B------:R-:W-:Y:S05]  /*03f0*/  @!P1 BRA `(.L_x_62) ;  /* 0x00000000009c9947 */ /* 0x000fea0003800000 */
[----:B------:R-:W-:Y:S02]  /*0400*/  PLOP3.LUT P0, PT, PT, PT, PT, 0x8, 0x80 ;  /* 0x000000000080781c */ /* 0x000fe40003f0e170 */
[----:B------:R-:W-:-:S11]  /*0410*/  IADD3 R10, PT, PT, R0, -0x1800, RZ ;  /* 0xffffe800000a7810 */ /* 0x000fd60007ffe0ff */
.L_x_63:
[----:B------:R-:W2:Y:S04]  /*0420*/  LDG.E.CONSTANT R17, desc[UR6][R2.64] ;  /* 0x0000000602117981 */ /* 0x000ea8000c1e9900 */
[----:B------:R-:W3:Y:S04]  /*0430*/  LDG.E.CONSTANT R18, desc[UR6][R2.64+0x800] ;  /* 0x0008000602127981 */ /* 0x000ee8000c1e9900 */
[----:B------:R-:W4:Y:S04]  /*0440*/  LDG.E.CONSTANT R20, desc[UR6][R2.64+0x1000] ;  /* 0x0010000602147981 */ /* 0x000f28000c1e9900 */
        /* <DEDUP_REMOVED lines=12> */
[----:B------:R0:W4:Y:S01]  /*0510*/  LDG.E.CONSTANT R6, desc[UR6][R2.64+0x7800] ;  /* 0x0078000602067981 */ /* 0x000122000c1e9900 */
[----:B------:R-:W-:-:S04]  /*0520*/  IADD3 R7, PT, PT, R7, 0x2000, RZ ;  /* 0x0000200007077810 */ /* 0x000fc80007ffe0ff */
[----:B------:R-:W-:Y:S02]  /*0530*/  ISETP.GE.AND P1, PT, R7, R10, PT ;  /* 0x0000000a0700720c */ /* 0x000fe40003f26270 */
[----:B0-----:R-:W-:-:S04]  /*0540*/  IADD3 R2, P2, PT, R2, 0x8000, RZ ;  /* 0x0000800002027810 */ /* 0x001fc80007f5e0ff */
[----:B------:R-:W-:Y:S01]  /*0550*/  IADD3.X R3, PT, PT, RZ, R3, RZ, P2, !PT ;  /* 0x00000003ff037210 */ /* 0x000fe200017fe4ff */
[----:B--2--5:R-:W-:-:S04]  /*0560*/  FADD R17, R17, R4 ;  /* 0x0000000411117221 */ /* 0x024fc80000000000 */
[----:B---3--:R-:W-:-:S04]  /*0570*/  FADD R17, R17, R18 ;  /* 0x0000001211117221 */ /* 0x008fc80000000000 */
[----:B----4-:R-:W-:-:S04]  /*0580*/  FADD R17, R17, R20 ;  /* 0x0000001411117221 */ /* 0x010fc80000000000 */
[----:B------:R-:W-:-:S04]  /*0590*/  FADD R17, R17, R22 ;  /* 0x0000001611117221 */ /* 0x000fc80000000000 */
        /* <DEDUP_REMOVED lines=11> */
[----:B------:R-:W-:Y:S01]  /*0650*/  FADD R4, R9, R6 ;  /* 0x0000000609047221 */ /* 0x000fe20000000000 */
[----:B------:R-:W-:Y:S06]  /*0660*/  @!P1 BRA `(.L_x_63) ;  /* 0xfffffffc006c9947 */ /* 0x000fec000383ffff */
.L_x_62:
[----:B------:R-:W-:Y:S05]  /*0670*/  BSYNC.RECONVERGENT B2 ;  /* 0x0000000000027941 */ /* 0x000fea0003800200 */
.L_x_61:
[----:B------:R-:W-:Y:S01]  /*0680*/  IADD3 R6, PT, PT, -R7, R0, RZ ;  /* 0x0000000007067210 */ /* 0x000fe20007ffe1ff */
[----:B------:R-:W-:Y:S03]  /*0690*/  BSSY.RECONVERGENT B2, `(.L_x_64) ;  /* 0x0000019000027945 */ /* 0x000fe60003800200 */
[----:B------:R-:W-:-:S13]  /*06a0*/  ISETP.GT.AND P1, PT, R6, 0x800, PT ;  /* 0x000008000600780c */ /* 0x000fda0003f24270 */
[----:B------:R-:W-:Y:S05]  /*06b0*/  @!P1 BRA `(.L_x_65) ;  /* 0x0000000000589947 */ /* 0x000fea0003800000 */
[----:B------:R-:W2:Y:S04]  /*06c0*/  LDG.E.CONSTANT R9, desc[UR6][R2.64] ;  /* 0x0000000602097981 */ /* 0x000ea8000c1e9900 */
[----:B------:R-:W3:Y:S04]  /*06d0*/  LDG.E.CONSTANT R6, desc[UR6][R2.64+0x800] ;  /* 0x0008000602067981 */ /* 0x000ee8000c1e9900 */
[----:B------:R-:W4:Y:S04]  /*06e0*/  LDG.E.CONSTANT R11, desc[UR6][R2.64+0x1000] ;  /* 0x00100006020b7981 */ /* 0x000f28000c1e9900 */
[----:B------:R-:W4:Y:S04]  /*06f0*/  LDG.E.CONSTANT R13, desc[UR6][R2.64+0x1800] ;  /* 0x00180006020d7981 */ /* 0x000f28000c1e9900 */
[----:B------:R-:W4:Y:S04]  /*0700*/  LDG.E.CONSTANT R15, desc[UR6][R2.64+0x2000] ;  /* 0x00200006020f7981 */ /* 0x000f28000c1e9900 */
[----:B------:R-:W4:Y:S04]  /*0710*/  LDG.E.CONSTANT R17, desc[UR6][R2.64+0x2800] ;  /* 0x0028000602117981 */ /* 0x000f28000c1e9900 */
[----:B------:R-:W4:Y:S04]  /*0720*/  LDG.E.CONSTANT R19, desc[UR6][R2.64+0x3000] ;  /* 0x0030000602137981 */ /* 0x000f28000c1e9900 */
[----:B------:R0:W4:Y:S01]  /*0730*/  LDG.E.CONSTANT R21, desc[UR6][R2.64+0x3800] ;  /* 0x0038000602157981 */ /* 0x000122000c1e9900 */
[----:B------:R-:W-:-:S02]  /*0740*/  IADD3 R8, P1, PT, R2, 0x4000, RZ ;  /* 0x0000400002087810 */ /* 0x000fc40007f3e0ff */
[----:B------:R-:W-:Y:S02]  /*0750*/  PLOP3.LUT P0, PT, PT, PT, PT, 0x8, 0x80 ;  /* 0x000000000080781c */ /* 0x000fe40003f0e170 */
[----:B------:R-:W-:Y:S02]  /*0760*/  IADD3 R7, PT, PT, R7, 0x1000, RZ ;  /* 0x0000100007077810 */ /* 0x000fe40007ffe0ff */
[----:B0-----:R-:W-:Y:S01]  /*0770*/  MOV R2, R8 ;  /* 0x0000000800027202 */ /* 0x001fe20000000f00 */
[----:B--2--5:R-:W-:-:S04]  /*0780*/  FADD R9, R4, R9 ;  /* 0x0000000904097221 */ /* 0x024fc80000000000 */
[----:B---3--:R-:W-:Y:S01]  /*0790*/  FADD R6, R9, R6 ;  /* 0x0000000609067221 */ /* 0x008fe20000000000 */
[----:B------:R-:W-:-:S03]  /*07a0*/  IADD3.X R9, PT, PT, RZ, R3, RZ, P1, !PT ;  /* 0x00000003ff097210 */ /* 0x000fc60000ffe4ff */
[----:B----4-:R-:W-:Y:S01]  /*07b0*/  FADD R6, R6, R11 ;  /* 0x0000000b06067221 */ /* 0x010fe20000000000 */
[----:B------:R-:W-:-:S03]  /*07c0*/  MOV R3, R9 ;  /* 0x0000000900037202 */ /* 0x000fc60000000f00 */
[----:B------:R-:W-:-:S04]  /*07d0*/  FADD R6, R6, R13 ;  /* 0x0000000d06067221 */ /* 0x000fc80000000000 */
[----:B------:R-:W-:-:S04]  /*07e0*/  FADD R6, R6, R15 ;  /* 0x0000000f06067221 */ /* 0x000fc80000000000 */
[----:B------:R-:W-:-:S04]  /*07f0*/  FADD R6, R6, R17 ;  /* 0x0000001106067221 */ /* 0x000fc80000000000 */
[----:B------:R-:W-:-:S04]  /*0800*/  FADD R6, R6, R19 ;  /* 0x0000001306067221 */ /* 0x000fc80000000000 */
[----:B------:R-:W-:-:S07]  /*0810*/  FADD R4, R6, R21 ;  /* 0x0000001506047221 */ /* 0x000fce0000000000 */
.L_x_65:
[----:B------:R-:W-:Y:S05]  /*0820*/  BSYNC.RECONVERGENT B2 ;  /* 0x0000000000027941 */ /* 0x000fea0003800200 */
.L_x_64:
[----:B------:R-:W-:-:S13]  /*0830*/  ISETP.LT.OR P0, PT, R7, R0, P0 ;  /* 0x000000000700720c */ /* 0x000fda0000701670 */
[----:B------:R-:W-:Y:S05]  /*0840*/  @!P0 BRA `(.L_x_57) ;  /* 0x0000000000208947 */ /* 0x000fea0003800000 */
[----:B------:R-:W2:Y:S04]  /*0850*/  LDG.E.CONSTANT R7, desc[UR6][R2.64] ;  /* 0x0000000602077981 */ /* 0x000ea8000c1e9900 */
[----:B------:R-:W3:Y:S04]  /*0860*/  LDG.E.CONSTANT R6, desc[UR6][R2.64+0x800] ;  /* 0x0008000602067981 */ /* 0x000ee8000c1e9900 */
[----:B------:R-:W4:Y:S04]  /*0870*/  LDG.E.CONSTANT R9, desc[UR6][R2.64+0x1000] ;  /* 0x0010000602097981 */ /* 0x000f28000c1e9900 */
[----:B------:R-:W4:Y:S01]  /*0880*/  LDG.E.CONSTANT R11, desc[UR6][R2.64+0x1800] ;  /* 0x00180006020b7981 */ /* 0x000f22000c1e9900 */
[----:B--2--5:R-:W-:-:S04]  /*0890*/  FADD R7, R4, R7 ;  /* 0x0000000704077221 */ /* 0x024fc80000000000 */
[----:B---3--:R-:W-:-:S04]  /*08a0*/  FADD R6, R7, R6 ;  /* 0x0000000607067221 */ /* 0x008fc80000000000 */
[----:B----4-:R-:W-:-:S04]  /*08b0*/  FADD R6, R6, R9 ;  /* 0x0000000906067221 */ /* 0x010fc80000000000 */
[----:B------:R-:W-:-:S07]  /*08c0*/  FADD R4, R6, R11 ;  /* 0x0000000b06047221 */ /* 0x000fce0000000000 */
.L_x_57:
[----:B------:R-:W-:Y:S05]  /*08d0*/  BSYNC.RECONVERGENT B1 ;  /* 0x0000000000017941 */ /* 0x000fea0003800200 */
.L_x_56:
[----:B------:R-:W-:-:S13]  /*08e0*/  ISETP.GE.U32.AND P0, PT, R0, 0x200, PT ;  /* 0x000002000000780c */ /* 0x000fda0003f06070 */
[----:B------:R-:W-:Y:S05]  /*08f0*/  @!P0 BRA `(.L_x_66) ;  /* 0x0000000000b48947 */ /* 0x000fea0003800000 */
[----:B0----5:R-:W0:Y:S01]  /*0900*/  SHFL.DOWN P0, R3, R4, 0x1, 0x1f ;  /* 0x08201f0004037f89 */ /* 0x021e220000000000 */
        /* <DEDUP_REMOVED lines=26> */
[----:B------:R-:W3:Y:S04]  /*0ab0*/  LDS.128 R8, [UR4+0x30] ;  /* 0x00003004ff087984 */ /* 0x000ee80008000c00 */
        /* <DEDUP_REMOVED lines=15> */
[----:B--2---:R-:W-:Y:S01]  /*0bb0*/  FADD R2, R18, R19 ;  /* 0x0000001312027221 */ /* 0x004fe20000000000 */
[----:B------:R-:W-:Y:S06]  /*0bc0*/  BRA `(.L_x_67) ;  /* 0x0000002800287947 */ /* 0x000fec0003800000 */
.L_x_66:
[----:B0-----:R-:W-:-:S04]  /*0bd0*/  LOP3.LUT R2, R5, 0x3e0, RZ, 0xc0, !PT ;  /* 0x000003e005027812 */ /* 0x001fc800078ec0ff */
[----:B------:R-:W-:Y:S02]  /*0be0*/  IADD3 R3, PT, PT, R2, 0x20, RZ ;  /* 0x0000002002037810 */ /* 0x000fe40007ffe0ff */
[----:B------:R-:W-:Y:S02]  /*0bf0*/  LOP3.LUT R7, RZ, R2, RZ, 0x33, !PT ;  /* 0x00000002ff077212 */ /* 0x000fe400078e33ff */
[-C--:B------:R-:W-:Y:S01]  /*0c00*/  ISETP.GT.U32.AND P0, PT, R3, R0.reuse, PT ;  /* 0x000000000300720c */ /* 0x080fe20003f04070 */
[----:B------:R-:W0:Y:S01]  /*0c10*/  S2R R2, SR_LANEID ;  /* 0x0000000000027919 */ /* 0x000e220000000000 */
[----:B------:R-:W-:-:S04]  /*0c20*/  IADD3 R7, PT, PT, R7, R0, RZ ;  /* 0x0000000007077210 */ /* 0x000fc80007ffe0ff */
[----:B------:R-:W-:-:S06]  /*0c30*/  SEL R7, R7, 0x1f, P0 ;  /* 0x0000001f07077807 */ /* 0x000fcc0000000000 */
[----:B-----5:R-:W1:Y:S01]  /*0c40*/  SHFL.DOWN P0, R3, R4, 0x1, R7 ;  /* 0x0820000004037989 */ /* 0x020e620000000007 */
[----:B0-----:R-:W-:Y:S01]  /*0c50*/  ISETP.NE.AND P1, PT, R2, RZ, PT ;  /* 0x000000ff0200720c */ /* 0x001fe20003f25270 */
[----:B-1----:R-:W-:-:S05]  /*0c60*/  @P0 FADD R3, R3, R4 ;  /* 0x0000000403030221 */ /* 0x002fca0000000000 */
[----:B------:R-:W0:Y:S07]  /*0c70*/  SHFL.DOWN P0, R6, R3, 0x2, R7 ;  /* 0x0840000003067989 */ /* 0x000e2e0000000007 */
[----:B------:R-:W1:Y:S01]  /*0c80*/  @!P1 S2R R11, SR_CgaCtaId ;  /* 0x00000000000b9919 */ /* 0x000e620000008800 */
[----:B------:R-:W-:Y:S01]  /*0c90*/  @!P1 MOV R4, 0x400 ;  /* 0x0000040000049802 */ /* 0x000fe20000000f00 */
[----:B0-----:R-:W-:Y:S01]  /*0ca0*/  @P0 FADD R6, R3, R6 ;  /* 0x0000000603060221 */ /* 0x001fe20000000000 */
[----:B------:R-:W-:-:S04]  /*0cb0*/  @!P1 SHF.R.U32.HI R3, RZ, 0x3, R5 ;  /* 0x00000003ff039819 */ /* 0x000fc80000011605 */
[----:B------:R-:W0:Y:S01]  /*0cc0*/  SHFL.DOWN P0, R8, R6, 0x4, R7 ;  /* 0x0880000006087989 */ /* 0x000e220000000007 */
[----:B------:R-:W-:Y:S02]  /*0cd0*/  @!P1 LOP3.LUT R3, R3, 0x7c, RZ, 0xc0, !PT ;  /* 0x0000007c03039812 */ /* 0x000fe400078ec0ff */
[----:B-1----:R-:W-:-:S04]  /*0ce0*/  @!P1 LEA R4, R11, R4, 0x18 ;  /* 0x000000040b049211 */ /* 0x002fc800078ec0ff */
        /* <DEDUP_REMOVED lines=10> */
[----:B------:R-:W0:Y:S01]  /*0d90*/  S2UR UR5, SR_CgaCtaId ;  /* 0x00000000000579c3 */ /* 0x000e220000008800 */
[----:B------:R-:W-:Y:S01]  /*0da0*/  UMOV UR4, 0x400 ;  /* 0x0000040000047882 */ /* 0x000fe20000000000 */
[C---:B------:R-:W-:Y:S02]  /*0db0*/  ISETP.GT.U32.AND P2, PT, R0.reuse, 0x20, PT ;  /* 0x000000200000780c */ /* 0x040fe40003f44070 */
[C---:B------:R-:W-:Y:S02]  /*0dc0*/  ISETP.GT.U32.AND P3, PT, R0.reuse, 0x40, PT ;  /* 0x000000400000780c */ /* 0x040fe40003f64070 */
[C---:B------:R-:W-:Y:S02]  /*0dd0*/  ISETP.GT.U32.AND P1, PT, R0.reuse, 0x60, PT ;  /* 0x000000600000780c */ /* 0x040fe40003f24070 */
[----:B------:R-:W-:Y:S01]  /*0de0*/  ISETP.GT.U32.AND P4, PT, R0, 0xc0, PT ;  /* 0x000000c00000780c */ /* 0x000fe20003f84070 */
[----:B0-----:R-:W-:-:S09]  /*0df0*/  ULEA UR4, UR5, UR4, 0x18 ;  /* 0x0000000405047291 */ /* 0x001fd2000f8ec0ff */
[----:B------:R-:W1:Y:S04]  /*0e00*/  LDS.128 R16, [UR4+0x10] ;  /* 0x00001004ff107984 */ /* 0x000e680008000c00 */
[----:B------:R-:W0:Y:S04]  /*0e10*/  LDS.128 R4, [UR4+0x20] ;  /* 0x00002004ff047984 */ /* 0x000e280008000c00 */
        /* <DEDUP_REMOVED lines=29> */
.L_x_53:
[----:B------:R-:W0:Y:S01]  /*0ff0*/  S2R R4, SR_TID.X ;  /* 0x0000000000047919 */ /* 0x000e220000002100 */
[----:B------:R-:W1:Y:S02]  /*1000*/  LDCU.64 UR4, c[0x0][0x380] ;  /* 0x00007000ff0477ac */ /* 0x000e640008000a00 */
[----:B-1----:R-:W-:Y:S02]  /*1010*/  MOV R2, UR4 ;  /* 0x0000000400027c02 */ /* 0x002fe40008000f00 */
[----:B------:R-:W-:Y:S02]  /*1020*/  MOV R3, UR5 ;  /* 0x0000000500037c02 */ /* 0x000fe40008000f00 */
[----:B0-----:R-:W-:-:S05]  /*1030*/  SHF.L.U32 R5, R4, 0x1, RZ ;  /* 0x0000000104057819 */ /* 0x001fca00000006ff */
        /* <DEDUP_REMOVED lines=9> */
[----:B------:R-:W-:Y:S01]  /*10d0*/  UMOV UR4, 0x2000 ;  /* 0x0000200000047882 */ /* 0x000fe20000000000 */
[----:B--2---:R-:W-:Y:S01]  /*10e0*/  FADD R23, R22, R23 ;  /* 0x0000001716177221 */ /* 0x004fe20000000000 */
[----:B------:R-:W-:-:S04]  /*10f0*/  IADD3 R22, PT, PT, R0, -0x2000, RZ ;  /* 0xffffe00000167810 */ /* 0x000fc80007ffe0ff */
[----:B------:R-:W-:Y:S01]  /*1100*/  ISETP.GE.U32.AND P0, PT, R22, 0x2000, PT ;  /* 0x000020001600780c */ /* 0x000fe20003f06070 */
[----:B---3--:R-:W-:Y:S01]  /*1110*/  FADD R20, R20, R21 ;  /* 0x0000001514147221 */ /* 0x008fe20000000000 */
[----:B----4-:R-:W-:Y:S01]  /*1120*/  FADD R12, R12, R13 ;  /* 0x0000000d0c0c7221 */ /* 0x010fe20000000000 */
[----:B-----5:R-:W-:Y:S01]  /*1130*/  FADD R15, R14, R15 ;  /* 0x0000000f0e0f7221 */ /* 0x020fe20000000000 */
[----:B------:R-:W-:Y:S01]  /*1140*/  FADD R10, R10, R11 ;  /* 0x0000000b0a0a7221 */ /* 0x000fe20000000000 */
[----:B------:R-:W-:Y:S01]  /*1150*/  FADD R9, R8, R9 ;  /* 0x0000000908097221 */ /* 0x000fe20000000000 */
[----:B------:R-:W-:Y:S01]  /*1160*/  FADD R6, R6, R7 ;  /* 0x0000000706067221 */ /* 0x000fe20000000000 */
[----:B------:R-:W-:Y:S01]  /*1170*/  FADD R17, R16, R17 ;  /* 0x0000001110117221 */ /* 0x000fe20000000000 */
[----:B------:R-:W-:Y:S01]  /*1180*/  FADD R20, R20, R23 ;  /* 0x0000001714147221 */ /* 0x000fe20000000000 */
[----:B------:R-:W-:Y:S01]  /*1190*/  FADD R15, R12, R15 ;  /* 0x0000000f0c0f7221 */ /* 0x000fe20000000000 */
[----:B------:R-:W-:Y:S01]  /*11a0*/  FADD R9, R10, R9 ;  /* 0x000000090a097221 */ /* 0x000fe20000000000 */
[----:B------:R-:W-:-:S02]  /*11b0*/  FADD R6, R6, R17 ;  /* 0x0000001106067221 */ /* 0x000fc40000000000 */
[----:B------:R-:W-:Y:S02]  /*11c0*/  FADD R15, R20, R15 ;  /* 0x0000000f140f7221 */ /* 0x000fe40000000000 */
[----:B------:R-:W-:-:S04]  /*11d0*/  FADD R6, R9, R6 ;  /* 0x0000000609067221 */ /* 0x000fc80000000000 */
[----:B------:R-:W-:Y:S01]  /*11e0*/  FADD R23, R15, R6 ;  /* 0x000000060f177221 */ /* 0x000fe20000000000 */
[----:B------:R-:W-:Y:S06]  /*11f0*/  @!P0 BRA `(.L_x_68) ;  /* 0x00000000008c8947 */ /* 0x000fec0003800000 */
[----:B------:R-:W0:Y:S01]  /*1200*/  LDC R0, c[0x0][0x390] ;  /* 0x0000e400ff007b82 */ /* 0x000e220000000800 */
[----:B------:R-:W-:-:S07]  /*1210*/  UMOV UR4, 0x2000 ;  /* 0x0000200000047882 */ /* 0x000fce0000000000 */
[----:B------:R-:W1:Y:S02]  /*1220*/  LDC.64 R2, c[0x0][0x380] ;  /* 0x0000e000ff027b82 */ /* 0x000e640000000a00 */
.L_x_70:
[----:B------:R-:W-:-:S05]  /*1230*/  IADD3 R25, PT, PT, R5, UR4, RZ ;  /* 0x0000000405197c10 */ /* 0x000fca000fffe0ff */
[----:B-1----:R-:W-:-:S05]  /*1240*/  IMAD.WIDE.U32 R24, R25, 0x4, R2 ;  /* 0x0000000419187825 */ /* 0x002fca00078e0002 */
        /* <DEDUP_REMOVED lines=8> */
[----:B--2---:R-:W-:Y:S01]  /*12d0*/  FADD R6, R6, R23 ;  /* 0x0000001706067221 */ /* 0x004fe20000000000 */
[----:B---3--:R-:W-:-:S04]  /*12e0*/  FADD R7, R7, R8 ;  /* 0x0000000807077221 */ /* 0x008fc80000000000 */
[----:B------:R-:W-:Y:S01]  /*12f0*/  FADD R6, R6, R7 ;  /* 0x0000000706067221 */ /* 0x000fe20000000000 */
[----:B0-----:R-:W-:Y:S01]  /*1300*/  IADD3 R7, PT, PT, R0, -UR4, RZ ;  /* 0x8000000400077c10 */ /* 0x001fe2000fffe0ff */
[----:B----4-:R-:W-:Y:S01]  /*1310*/  FADD R8, R9, R10 ;  /* 0x0000000a09087221 */ /* 0x010fe20000000000 */
[----:B-----5:R-:W-:Y:S02]  /*1320*/  FADD R11, R11, R12 ;  /* 0x0000000c0b0b7221 */ /* 0x020fe40000000000 */
[----:B------:R-:W-:Y:S01]  /*1330*/  ISETP.GE.U32.AND P0, PT, R7, 0x2000, PT ;  /* 0x000020000700780c */ /* 0x000fe20003f06070 */
[----:B------:R-:W-:Y:S01]  /*1340*/  FADD R12, R13, R14 ;  /* 0x0000000e0d0c7221 */ /* 0x000fe20000000000 */
        /* <DEDUP_REMOVED lines=8> */
[----:B------:R-:W-:-:S04]  /*13d0*/  FADD R19, R6, R19 ;  /* 0x0000001306137221 */ /* 0x000fc80000000000 */
[----:B------:R-:W-:Y:S01]  /*13e0*/  FADD R23, R21, R19 ;  /* 0x0000001315177221 */ /* 0x000fe20000000000 */
[----:B------:R-:W-:Y:S06]  /*13f0*/  @!P0 BRA `(.L_x_69) ;  /* 0x0000000000dc8947 */ /* 0x000fec0003800000 */
[----:B------:R-:W-:-:S06]  /*1400*/  UIADD3 UR4, UPT, UPT, UR4, 0x2000, URZ ;  /* 0x0000200004047890 */ /* 0x000fcc000fffe0ff */
[----:B------:R-:W-:-:S13]  /*1410*/  ISETP.LT.U32.AND P0, PT, R22, UR4, PT ;  /* 0x0000000416007c0c */ /* 0x000fda000bf01070 */
[----:B------:R-:W-:Y:S05]  /*1420*/  @!P0 BRA `(.L_x_70) ;  /* 0xfffffffc00808947 */ /* 0x000fea000383ffff */
.L_x_68:
[----:B------:R-:W-:-:S13]  /*1430*/  ISETP.LE.U32.AND P0, PT, R0, UR4, PT ;  /* 0x0000000400007c0c */ /* 0x000fda000bf03070 */
[----:B------:R-:W-:Y:S05]  /*1440*/  @P0 BRA `(.L_x_69) ;  /* 0x0000000000c80947 */ /* 0x000fea0003800000 */
[----:B------:R-:W-:Y:S01]  /*1450*/  IADD3 R5, PT, PT, R0, -UR4, RZ ;  /* 0x8000000400057c10 */ /* 0x000fe2000fffe0ff */
[----:B------:R-:W-:Y:S03]  /*1460*/  BSSY.RECONVERGENT B1, `(.L_x_69) ;  /* 0x0000030000017945 */ /* 0x000fe60003800200 */
[----:B------:R-:W-:-:S13]  /*1470*/  ISETP.GE.AND P0, PT, R4, R5, PT ;  /* 0x000000050400720c */ /* 0x000fda0003f06270 */
[----:B------:R-:W-:Y:S05]  /*1480*/  @P0 BRA `(.L_x_71) ;  /* 0x0000000000b40947 */ /* 0x000fea0003800000 */
[----:B------:R-:W-:Y:S01]  /*1490*/  LOP3.LUT R7, RZ, R4, RZ, 0x33, !PT ;  /* 0x00000004ff077212 */ /* 0x000fe200078e33ff */
[----:B------:R-:W-:Y:S03]  /*14a0*/  BSSY.RECONVERGENT B2, `(.L_x_72) ;  /* 0x0000014000027945 */ /* 0x000fe60003800200 */
[----:B------:R-:W-:-:S04]  /*14b0*/  IADD3 R7, PT, PT, R0, -UR4, R7 ;  /* 0x8000000400077c10 */ /* 0x000fc8000fffe007 */
[C---:B------:R-:W-:Y:S02]  /*14c0*/  LOP3.LUT R0, R7.reuse, 0x600, RZ, 0xc0, !PT ;  /* 0x0000060007007812 */ /* 0x040fe400078ec0ff */
[----:B------:R-:W-:Y:S02]  /*14d0*/  ISETP.GE.U32.AND P1, PT, R7, 0x600, PT ;  /* 0x000006000700780c */ /* 0x000fe40003f26070 */
[----:B------:R-:W-:Y:S02]  /*14e0*/  ISETP.NE.AND P0, PT, R0, 0x600, PT ;  /* 0x000006000000780c */ /* 0x000fe40003f05270 */
[----:B------:R-:W-:-:S11]  /*14f0*/  MOV R0, R4 ;  /* 0x0000000400007202 */ /* 0x000fd60000000f00 */
[----:B------:R-:W-:Y:S05]  /*1500*/  @!P0 BRA `(.L_x_73) ;  /* 0x0000000000348947 */ /* 0x000fea0003800000 */
[----:B------:R-:W-:Y:S02]  /*1510*/  LEA.HI R0, R7, 0x1, RZ, 0x17 ;  /* 0x0000000107007811 */ /* 0x000fe400078fb8ff */
[----:B------:R-:W-:Y:S02]  /*1520*/  IADD3 R9, PT, PT, R4, UR4, RZ ;  /* 0x0000000404097c10 */ /* 0x000fe4000fffe0ff */
[----:B------:R-:W-:Y:S02]  /*1530*/  LOP3.LUT R6, R0, 0x3, RZ, 0xc0, !PT ;  /* 0x0000000300067812 */ /* 0x000fe400078ec0ff */
[----:B------:R-:W-:Y:S02]  /*1540*/  MOV R0, R4 ;  /* 0x0000000400007202 */ /* 0x000fe40000000f00 */
[----:B------:R-:W-:-:S07]  /*1550*/  IADD3 R8, PT, PT, -R6, RZ, RZ ;  /* 0x000000ff06087210 */ /* 0x000fce0007ffe1ff */
.L_x_74:
        /* <DEDUP_REMOVED lines=8> */
.L_x_73:
[----:B------:R-:W-:Y:S05]  /*15e0*/  BSYNC.RECONVERGENT B2 ;  /* 0x0000000000027941 */ /* 0x000fea0003800200 */
.L_x_72:
[----:B------:R-:W-:Y:S05]  /*15f0*/  @!P1 BRA `(.L_x_71) ;  /* 0x0000000000589947 */ /* 0x000fea0003800000 */
[C---:B------:R-:W-:Y:S02]  /*1600*/  IADD3 R14, PT, PT, R0.reuse, 0x400, RZ ;  /* 0x00000400000e7810 */ /* 0x040fe40007ffe0ff */
[----:B------:R-:W-:-:S07]  /*1610*/  IADD3 R15, PT, PT, R0, UR4, RZ ;  /* 0x00000004000f7c10 */ /* 0x000fce000fffe0ff */
.L_x_75:
[C---:B------:R-:W-:Y:S01]  /*1620*/  IADD3 R9, PT, PT, R15.reuse, 0x200, RZ ;  /* 0x000002000f097810 */ /* 0x040fe20007ffe0ff */
        /* <DEDUP_REMOVED lines=10> */
[----:B------:R-:W-:-:S02]  /*16d0*/  IADD3 R0, PT, PT, R14, 0x400, RZ ;  /* 0x000004000e007810 */ /* 0x000fc40007ffe0ff */
[----:B------:R-:W-:Y:S02]  /*16e0*/  IADD3 R14, PT, PT, R14, 0x800, RZ ;  /* 0x000008000e0e7810 */ /* 0x000fe40007ffe0ff */
[----:B------:R-:W-:Y:S02]  /*16f0*/  ISETP.GE.AND P0, PT, R0, R5, PT ;  /* 0x000000050000720c */ /* 0x000fe40003f06270 */
[----:B------:R-:W-:Y:S01]  /*1700*/  IADD3 R15, PT, PT, R15, 0x800, RZ ;  /* 0x000008000f0f7810 */ /* 0x000fe20007ffe0ff */
[----:B--2---:R-:W-:-:S04]  /*1710*/  FADD R23, R6, R23 ;  /* 0x0000001706177221 */ /* 0x004fc80000000000 */
[----:B---3--:R-:W-:-:S04]  /*1720*/  FADD R23, R23, R8 ;  /* 0x0000000817177221 */ /* 0x008fc80000000000 */
[----:B----4-:R-:W-:-:S04]  /*1730*/  FADD R23, R23, R10 ;  /* 0x0000000a17177221 */ /* 0x010fc80000000000 */
[----:B-----5:R-:W-:Y:S01]  /*1740*/  FADD R23, R23, R12 ;  /* 0x0000000c17177221 */ /* 0x020fe20000000000 */
[----:B------:R-:W-:Y:S06]  /*1750*/  @!P0 BRA `(.L_x_75) ;  /* 0xfffffffc00b08947 */ /* 0x000fec000383ffff */
.L_x_71:
[----:B------:R-:W-:Y:S05]  /*1760*/  BSYNC.RECONVERGENT B1 ;  /* 0x0000000000017941 */ /* 0x000fea0003800200 */
.L_x_69:
        /* <DEDUP_REMOVED lines=22> */
[----:B------:R-:W1:Y:S01]  /*18d0*/  S2UR UR5, SR_CgaCtaId ;  /* 0x00000000000579c3 */ /* 0x000e620000008800 */
[----:B------:R-:W-:Y:S02]  /*18e0*/  UMOV UR4, 0x400 ;  /* 0x0000040000047882 */ /* 0x000fe40000000000 */
[----:B-1----:R-:W-:-:S09]  /*18f0*/  ULEA UR4, UR5, UR4, 0x18 ;  /* 0x0000000405047291 */ /* 0x002fd2000f8ec0ff */
[----:B0-----:R-:W0:Y:S04]  /*1900*/  LDS.128 R4, [UR4+0x10] ;  /* 0x00001004ff047984 */ /* 0x001e280008000c00 */
        /* <DEDUP_REMOVED lines=19> */
.L_x_52:
        /* <DEDUP_REMOVED lines=12> */
.L_x_78:
[----:B------:R-:W-:Y:S05]  /*1b00*/  BSYNC.RECONVERGENT B1 ;  /* 0x0000000000017941 */ /* 0x000fea0003800200 */
.L_x_77:
        /* <DEDUP_REMOVED lines=16> */
.L_x_83:
        /* <DEDUP_REMOVED lines=9> */
.L_x_82:
[----:B------:R-:W-:Y:S05]  /*1ca0*/  BSYNC.RECONVERGENT B2 ;  /* 0x0000000000027941 */ /* 0x000fea0003800200 */
.L_x_81:
        /* <DEDUP_REMOVED lines=10> */
.L_x_86:
        /* <DEDUP_REMOVED lines=37> */
.L_x_85:
[----:B------:R-:W-:Y:S05]  /*1fa0*/  BSYNC.RECONVERGENT B2 ;  /* 0x0000000000027941 */ /* 0x000fea0003800200 */
.L_x_84:
        /* <DEDUP_REMOVED lines=26> */
.L_x_88:
[----:B------:R-:W-:Y:S05]  /*2150*/  BSYNC.RECONVERGENT B2 ;  /* 0x0000000000027941 */ /* 0x000fea0003800200 */
.L_x_87:
        /* <DEDUP_REMOVED lines=10> */
.L_x_80:
[----:B------:R-:W-:Y:S05]  /*2200*/  BSYNC.RECONVERGENT B1 ;  /* 0x0000000000017941 */ /* 0x000fea0003800200 */
.L_x_79:
        /* <DEDUP_REMOVED lines=47> */
.L_x_89:
        /* <DEDUP_REMOVED lines=35> */
[----:B------:R-:W0:Y:S04]  /*2730*/  LDS.128 R16, [UR4+0x10] ;  /* 0x00001004ff107984 */ /* 0x000e280008000c00 */
[----:B------:R-:W1:Y:S04]  /*2740*/  LDS.128 R4, [UR4+0x20] ;  /* 0x00002004ff047984 */ /* 0x000e680008000c00 */
[----:B------:R-:W2:Y:S04]  /*2750*/  LDS.128 R8, [UR4+0x30] ;  /* 0x00003004ff087984 */ /* 0x000ea80008000c00 */
[----:B------:R-:W3:Y:S01]  /*2760*/  LDS.128 R12, [UR4+0x40] ;  /* 0x00004004ff0c7984 */ /* 0x000ee20008000c00 */
[----:B0-----:R-:W-:Y:S01]  /*2770*/  @P2 FADD R2, R2, R17 ;  /* 0x0000001102022221 */ /* 0x001fe20000000000 */
[----:B------:R-:W-:-:S03]  /*2780*/  ISETP.GT.U32.AND P2, PT, R0, 0x80, PT ;  /* 0x000000800000780c */ /* 0x000fc60003f44070 */
[----:B------:R-:W-:Y:S01]  /*2790*/  @P3 FADD R2, R2, R18 ;  /* 0x0000001202023221 */ /* 0x000fe20000000000 */
[----:B------:R-:W-:-:S03]  /*27a0*/  ISETP.GT.U32.AND P3, PT, R0, 0xa0, PT ;  /* 0x000000a00000780c */ /* 0x000fc60003f64070 */
[----:B------:R-:W-:Y:S01]  /*27b0*/  @P1 FADD R2, R2, R19 ;  /* 0x0000001302021221 */ /* 0x000fe20000000000 */
[----:B------:R-:W-:-:S05]  /*27c0*/  ISETP.GT.U32.AND P1, PT, R0, 0xe0, PT ;  /* 0x000000e00000780c */ /* 0x000fca0003f24070 */
[----:B-1----:R-:W-:Y:S01]  /*27d0*/  @P2 FADD R2, R2, R4 ;  /* 0x0000000402022221 */ /* 0x002fe20000000000 */
        /* <DEDUP_REMOVED lines=20> */
.L_x_76:
[----:B------:R-:W0:Y:S01]  /*2920*/  S2R R9, SR_TID.X ;  /* 0x0000000000097919 */ /* 0x000e220000002100 */
[----:B------:R-:W1:Y:S02]  /*2930*/  LDCU.64 UR4, c[0x0][0x380] ;  /* 0x00007000ff0477ac */ /* 0x000e640008000a00 */
[----:B-1----:R-:W-:Y:S02]  /*2940*/  MOV R4, UR4 ;  /* 0x0000000400047c02 */ /* 0x002fe40008000f00 */
[----:B------:R-:W-:-:S03]  /*2950*/  MOV R5, UR5 ;  /* 0x0000000500057c02 */ /* 0x000fc60008000f00 */
[----:B0-----:R-:W-:-:S05]  /*2960*/  IMAD.WIDE.U32 R2, R9, 0x4, R4 ;  /* 0x0000000409027825 */ /* 0x001fca00078e0004 */
        /* <DEDUP_REMOVED lines=16> */
[----:B--2---:R-:W-:Y:S01]  /*2a70*/  FADD R8, R23, R8 ;  /* 0x0000000817087221 */ /* 0x004fe20000000000 */
[----:B---3--:R-:W-:-:S04]  /*2a80*/  FADD R11, R10, R11 ;  /* 0x0000000b0a0b7221 */ /* 0x008fc80000000000 */
[----:B------:R-:W-:Y:S01]  /*2a90*/  FADD R11, R8, R11 ;  /* 0x0000000b080b7221 */ /* 0x000fe20000000000 */
[----:B------:R-:W-:Y:S01]  /*2aa0*/  IADD3 R8, PT, PT, R0, -0x2000, RZ ;  /* 0xffffe00000087810 */ /* 0x000fe20007ffe0ff */
[----:B----4-:R-:W-:-:S03]  /*2ab0*/  FADD R12, R12, R13 ;  /* 0x0000000d0c0c7221 */ /* 0x010fc60000000000 */
[----:B------:R-:W-:Y:S01]  /*2ac0*/  ISETP.GE.U32.AND P0, PT, R8, 0x2000, PT ;  /* 0x000020000800780c */ /* 0x000fe20003f06070 */
[----:B-----5:R-:W-:-:S04]  /*2ad0*/  FADD R15, R14, R15 ;  /* 0x0000000f0e0f7221 */ /* 0x020fc80000000000 */
[----:B------:R-:W-:Y:S01]  /*2ae0*/  FADD R12, R12, R15 ;  /* 0x0000000f0c0c7221 */ /* 0x000fe20000000000 */
[----:B------:R-:W-:-:S03]  /*2af0*/  FADD R16, R16, R17 ;  /* 0x0000001110107221 */ /* 0x000fc60000000000 */
[----:B------:R-:W-:Y:S01]  /*2b00*/  FADD R12, R11, R12 ;  /* 0x0000000c0b0c7221 */ /* 0x000fe20000000000 */
[----:B------:R-:W-:Y:S02]  /*2b10*/  HFMA2 R11, -RZ, RZ, 0, 0.0078125 ;  /* 0x00002000ff0b7431 */ /* 0x000fe400000001ff */
        /* <DEDUP_REMOVED lines=8> */
[----:B------:R-:W0:Y:S01]  /*2ba0*/  LDC R12, c[0x0][0x390] ;  /* 0x0000e400ff0c7b82 */ /* 0x000e220000000800 */
[----:B------:R-:W-:-:S07]  /*2bb0*/  MOV R11, 0x2000 ;  /* 0x00002000000b7802 */ /* 0x000fce0000000f00 */
[----:B------:R-:W1:Y:S02]  /*2bc0*/  LDC.64 R4, c[0x0][0x380] ;  /* 0x0000e000ff047b82 */ /* 0x000e640000000a00 */
.L_x_92:
[----:B------:R-:W-:Y:S01]  /*2bd0*/  IMAD.WIDE.U32 R6, R11, 0x4, R2 ;  /* 0x000000040b067825 */ /* 0x000fe200078e0002 */
[----:B------:R-:W-:-:S04]  /*2be0*/  IADD3 R29, PT, PT, R9, R11, RZ ;  /* 0x0000000b091d7210 */ /* 0x000fc80007ffe0ff */
[----:B------:R-:W2:Y:S01]  /*2bf0*/  LDG.E.CONSTANT R19, desc[UR6][R6.64+0x5800] ;  /* 0x0058000606137981 */ /* 0x000ea2000c1e9900 */
[----:B-1----:R-:W-:-:S03]  /*2c00*/  IMAD.WIDE.U32 R28, R29, 0x4, R4 ;  /* 0x000000041d1c7825 */ /* 0x002fc600078e0004 */
[----:B------:R-:W2:Y:S04]  /*2c10*/  LDG.E.CONSTANT R0, desc[UR6][R6.64+0x6000] ;  /* 0x0060000606007981 */ /* 0x000ea8000c1e9900 */
[----:B------:R-:W3:Y:S04]  /*2c20*/  LDG.E.CONSTANT R22, desc[UR6][R6.64+0x1800] ;  /* 0x0018000606167981 */ /* 0x000ee8000c1e9900 */
[----:B------:R-:W3:Y:S04]  /*2c30*/  LDG.E.CONSTANT R25, desc[UR6][R6.64+0x2000] ;  /* 0x0020000606197981 */ /* 0x000ee8000c1e9900 */
        /* <DEDUP_REMOVED lines=11> */
[----:B------:R1:W5:Y:S01]  /*2cf0*/  LDG.E.CONSTANT R24, desc[UR6][R6.64+0x7800] ;  /* 0x0078000606187981 */ /* 0x000362000c1e9900 */
[----:B--2---:R-:W-:Y:S01]  /*2d00*/  FADD R19, R19, R0 ;  /* 0x0000000013137221 */ /* 0x004fe20000000000 */
[----:B0-----:R-:W-:-:S04]  /*2d10*/  MOV R0, R12 ;  /* 0x0000000c00007202 */ /* 0x001fc80000000f00 */
[----:B-1----:R-:W-:Y:S01]  /*2d20*/  IADD3 R6, PT, PT, -R11, R0, RZ ;  /* 0x000000000b067210 */ /* 0x002fe20007ffe1ff */
[----:B---3--:R-:W-:-:S03]  /*2d30*/  FADD R22, R22, R25 ;  /* 0x0000001916167221 */ /* 0x008fc60000000000 */
[----:B------:R-:W-:Y:S01]  /*2d40*/  ISETP.GE.U32.AND P0, PT, R6, 0x2000, PT ;  /* 0x000020000600780c */ /* 0x000fe20003f06070 */
[----:B----4-:R-:W-:Y:S01]  /*2d50*/  FADD R21, R21, R10 ;  /* 0x0000000a15157221 */ /* 0x010fe20000000000 */
[----:B-----5:R-:W-:-:S04]  /*2d60*/  FADD R27, R26, R27 ;  /* 0x0000001b1a1b7221 */ /* 0x020fc80000000000 */
[----:B------:R-:W-:Y:S01]  /*2d70*/  FADD R22, R22, R27 ;  /* 0x0000001b16167221 */ /* 0x000fe20000000000 */
[----:B------:R-:W-:Y:S01]  /*2d80*/  FADD R20, R20, R23 ;  /* 0x0000001714147221 */ /* 0x000fe20000000000 */
[----:B------:R-:W-:-:S04]  /*2d90*/  FADD R15, R18, R15 ;  /* 0x0000000f120f7221 */ /* 0x000fc80000000000 */
[----:B------:R-:W-:Y:S01]  /*2da0*/  FADD R15, R20, R15 ;  /* 0x0000000f140f7221 */ /* 0x000fe20000000000 */
[----:B------:R-:W-:-:S04]  /*2db0*/  FADD R16, R16, R13 ;  /* 0x0000000d10107221 */ /* 0x000fc80000000000 */
[----:B------:R-:W-:Y:S01]  /*2dc0*/  FADD R21, R21, R16 ;  /* 0x0000001015157221 */ /* 0x000fe20000000000 */
[----:B------:R-:W-:-:S04]  /*2dd0*/  FADD R14, R17, R14 ;  /* 0x0000000e110e7221 */ /* 0x000fc80000000000 */
[----:B------:R-:W-:Y:S01]  /*2de0*/  FADD R14, R19, R14 ;  /* 0x0000000e130e7221 */ /* 0x000fe20000000000 */
[----:B------:R-:W-:-:S03]  /*2df0*/  FADD R21, R21, R22 ;  /* 0x0000001615157221 */ /* 0x000fc60000000000 */
[----:B------:R-:W-:-:S04]  /*2e00*/  FADD R14, R15, R14 ;  /* 0x0000000e0f0e7221 */ /* 0x000fc80000000000 */
[----:B------:R-:W-:-:S04]  /*2e10*/  FADD R21, R21, R14 ;  /* 0x0000000e15157221 */ /* 0x000fc80000000000 */
[----:B------:R-:W-:Y:S01]  /*2e20*/  FADD R10, R24, R21 ;  /* 0x00000015180a7221 */ /* 0x000fe20000000000 */
[----:B------:R-:W-:Y:S06]  /*2e30*/  @!P0 BRA `(.L_x_91) ;  /* 0x0000000000dc8947 */ /* 0x000fec0003800000 */
[----:B------:R-:W-:-:S04]  /*2e40*/  IADD3 R11, PT, PT, R11, 0x2000, RZ ;  /* 0x000020000b0b7810 */ /* 0x000fc80007ffe0ff */
[----:B------:R-:W-:-:S13]  /*2e50*/  ISETP.GT.U32.AND P0, PT, R11, R8, PT ;  /* 0x000000080b00720c */ /* 0x000fda0003f04070 */
[----:B------:R-:W-:Y:S05]  /*2e60*/  @!P0 BRA `(.L_x_92) ;  /* 0xfffffffc00588947 */ /* 0x000fea000383ffff */
.L_x_90:
[----:B------:R-:W-:-:S13]  /*2e70*/  ISETP.GE.U32.AND P0, PT, R11, R0, PT ;  /* 0x000000000b00720c */ /* 0x000fda0003f06070 */
[----:B------:R-:W-:Y:S05]  /*2e80*/  @P0 BRA `(.L_x_91) ;  /* 0x0000000000c80947 */ /* 0x000fea0003800000 */
[----:B------:R-:W-:Y:S01]  /*2e90*/  IADD3 R2, PT, PT, -R11, R0, RZ ;  /* 0x000000000b027210 */ /* 0x000fe20007ffe1ff */
[----:B------:R-:W-:Y:S03]  /*2ea0*/  BSSY.RECONVERGENT B1, `(.L_x_91) ;  /* 0x0000030000017945 */ /* 0x000fe60003800200 */
[----:B------:R-:W-:-:S13]  /*2eb0*/  ISETP.GE.AND P0, PT, R9, R2, PT ;  /* 0x000000020900720c */ /* 0x000fda0003f06270 */
[----:B------:R-:W-:Y:S05]  /*2ec0*/  @P0 BRA `(.L_x_93) ;  /* 0x0000000000b40947 */ /* 0x000fea0003800000 */
[----:B------:R-:W-:Y:S01]  /*2ed0*/  LOP3.LUT R3, RZ, R9, RZ, 0x33, !PT ;  /* 0x00000009ff037212 */ /* 0x000fe200078e33ff */
[----:B------:R-:W-:Y:S03]  /*2ee0*/  BSSY.RECONVERGENT B2, `(.L_x_94) ;  /* 0x0000014000027945 */ /* 0x000fe60003800200 */
[----:B------:R-:W-:-:S04]  /*2ef0*/  IADD3 R3, PT, PT, -R11, R0, R3 ;  /* 0x000000000b037210 */ /* 0x000fc80007ffe103 */
[C---:B------:R-:W-:Y:S02]  /*2f00*/  LOP3.LUT R0, R3.reuse, 0x600, RZ, 0xc0, !PT ;  /* 0x0000060003007812 */ /* 0x040fe400078ec0ff */
[----:B------:R-:W-:Y:S02]  /*2f10*/  ISETP.GE.U32.AND P1, PT, R3, 0x600, PT ;  /* 0x000006000300780c */ /* 0x000fe40003f26070 */
[----:B------:R-:W-:Y:S02]  /*2f20*/  ISETP.NE.AND P0, PT, R0, 0x600, PT ;  /* 0x000006000000780c */ /* 0x000fe40003f05270 */
[----:B------:R-:W-:-:S11]  /*2f30*/  MOV R0, R9 ;  /* 0x0000000900007202 */ /* 0x000fd60000000f00 */
[----:B------:R-:W-:Y:S05]  /*2f40*/  @!P0 BRA `(.L_x_95) ;  /* 0x0000000000348947 */ /* 0x000fea0003800000 */
[----:B------:R-:W-:Y:S02]  /*2f50*/  LEA.HI R0, R3, 0x1, RZ, 0x17 ;  /* 0x0000000103007811 */ /* 0x000fe400078fb8ff */
[----:B------:R-:W-:Y:S02]  /*2f60*/  IADD3 R13, PT, PT, R9, R11, RZ ;  /* 0x0000000b090d7210 */ /* 0x000fe40007ffe0ff */
[----:B------:R-:W-:Y:S02]  /*2f70*/  LOP3.LUT R3, R0, 0x3, RZ, 0xc0, !PT ;  /* 0x0000000300037812 */ /* 0x000fe400078ec0ff */
[----:B------:R-:W-:Y:S02]  /*2f80*/  MOV R0, R9 ;  /* 0x0000000900007202 */ /* 0x000fe40000000f00 */
[----:B------:R-:W-:-:S07]  /*2f90*/  IADD3 R3, PT, PT, -R3, RZ, RZ ;  /* 0x000000ff03037210 */ /* 0x000fce0007ffe1ff */
.L_x_96:
        /* <DEDUP_REMOVED lines=8> */
.L_x_95:
[----:B------:R-:W-:Y:S05]  /*3020*/  BSYNC.RECONVERGENT B2 ;  /* 0x0000000000027941 */ /* 0x000fea0003800200 */
.L_x_94:
[----:B------:R-:W-:Y:S05]  /*3030*/  @!P1 BRA `(.L_x_93) ;  /* 0x0000000000589947 */ /* 0x000fea0003800000 */
[C---:B------:R-:W-:Y:S02]  /*3040*/  IADD3 R11, PT, PT, R0.reuse, R11, RZ ;  /* 0x0000000b000b7210 */ /* 0x040fe40007ffe0ff */
[----:B------:R-:W-:-:S07]  /*3050*/  IADD3 R0, PT, PT, R0, 0x400, RZ ;  /* 0x0000040000007810 */ /* 0x000fce0007ffe0ff */
.L_x_97:
        /* <DEDUP_REMOVED lines=20> */
.L_x_93:
[----:B------:R-:W-:Y:S05]  /*31a0*/  BSYNC.RECONVERGENT B1 ;  /* 0x0000000000017941 */ /* 0x000fea0003800200 */
.L_x_91:
        /* <DEDUP_REMOVED lines=44> */
.L_x_67:
[----:B------:R-:W-:Y:S05]  /*3470*/  BSYNC.RECONVERGENT B0 ;  /* 0x0000000000007941 */ /* 0x000fea0003800200 */
.L_x_51:
[----:B------:R-:W-:Y:S05]  /*3480*/  @P0 EXIT ;  /* 0x000000000000094d */ /* 0x000fea0003800000 */
[----:B------:R-:W5:Y:S01]  /*3490*/  LDC.64 R4, c[0x0][0x388] ;  /* 0x0000e200ff047b82 */ /* 0x000f620000000a00 */
[----:B------:R-:W0:Y:S02]  /*34a0*/  LDCU UR4, c[0x0][0x398] ;  /* 0x00007300ff0477ac */ /* 0x000e240008000800 */
[----:B01234-:R-:W-:-:S05]  /*34b0*/  FADD R3, R2, UR4 ;  /* 0x0000000402037e21 */ /* 0x01ffca0008000000 */
[----:B-----5:R-:W-:Y:S01]  /*34c0*/  STG.E desc[UR6][R4.64], R3 ;  /* 0x0000000304007986 */ /* 0x020fe2000c101906 */
[----:B------:R-:W-:Y:S05]  /*34d0*/  EXIT ;  /* 0x000000000000794d */ /* 0x000fea0003800000 */
.L_x_98:
        /* <DEDUP_REMOVED lines=10> */
.L_x_693:


//--------------------- .text._ZN3cub18CUB_300001_SM_10006detail6reduce28DeviceReduceSingleTileKernelINS2_10policy_hubIfjN4cuda3std3__44plusIvEEE10Policy1000EPfSC_iS9_ffNS7_10__identityEEEvT0_T1_T2_T3_T4_T6_ --------------------------
	.section	.text._ZN3cub18CUB_300001_SM_10006detail6reduce28DeviceReduceSingleTileKernelINS2_10policy_hubIfjN4cuda3std3__44plusIvEEE10Policy1000EPfSC_iS9_ffNS7_10__identityEEEvT0_T1_T2_T3_T4_T6_,"ax",@progbits
	.align	128
        .global         _ZN3cub18CUB_300001_SM_10006detail6reduce28DeviceReduceSingleTileKernelINS2_10policy_hubIfjN4cuda3std3__44plusIvEEE10Policy1000EPfSC_iS9_ffNS7_10__identityEEEvT0_T1_T2_T3_T4_T6_
        .type           _ZN3cub18CUB_300001_SM_10006detail6reduce28DeviceReduceSingleTileKernelINS2_10policy_hubIfjN4cuda3std3__44plusIvEEE10Policy1000EPfSC_iS9_ffNS7_10__identityEEEvT0_T1_T2_T3_T4_T6_,@function
        .size           _ZN3cub18CUB_300001_SM_10006detail6reduce28DeviceReduceSingleTileKernelINS2_10policy_hubIfjN4cuda3std3__44plusIvEEE10Policy1000EPfSC_iS9_ffNS7_10__identityEEEvT0_T1_T2_T3_T4_T6_,(.L_x_694 - _ZN3cub18CUB_300001_SM_10006detail6reduce28DeviceReduceSingleTileKernelINS2_10policy_hubIfjN4cuda3std3__44plusIvEEE10Policy1000EPfSC_iS9_ffNS7_10__identityEEEvT0_T1_T2_T3_T4_T6_)
        .other          _ZN3cub18CUB_300001_SM_10006detail6reduce28DeviceReduceSingleTileKernelINS2_10policy_hubIfjN4cuda3std3__44plusIvEEE10Policy1000EPfSC_iS9_ffNS7_10__identityEEEvT0_T1_T2_T3_T4_T6_,@"STO_CUDA_ENTRY STV_DEFAULT"
_ZN3cub18CUB_300001_SM_10006detail6reduce28DeviceReduceSingleTileKernelINS2_10policy_hubIfjN4cuda3std3__44plusIvEEE10Policy1000EPfSC_iS9_ffNS7_10__identityEEEvT0_T1_T2_T3_T4_T6_:
.text._ZN3cub18CUB_300001_SM_10006detail6reduce28DeviceReduceSingleTileKernelINS2_10policy_hubIfjN4cuda3std3__44plusIvEEE10Policy1000EPfSC_iS9_ffNS7_10__identityEEEvT0_T1_T2_T3_T4_T6_:
        /* <DEDUP_REMOVED lines=13> */
.L_x_99:
[----:B------:R-:W0:Y:S01]  /*00d0*/  LDCU UR4, c[0x0][0x380] ;  /* 0x00007000ff0477ac */ /* 0x000e220008000800 */
[----:B------:R-:W-:Y:S01]  /*00e0*/  BSSY.RECONVERGENT B0, `(.L_x_100) ;  /* 0x00003e7000007945 */ /* 0x000fe20003800200 */
[----:B0-----:R-:W-:-:S09]  /*00f0*/  ULOP3.LUT UP0, URZ, UR4, 0x7, URZ, 0xc0, !UPT ;  /* 0x0000000704ff7892 */ /* 0x001fd2000f80c0ff */
[----:B------:R-:W-:Y:S05]  /*0100*/  BRA.U UP0, `(.L_x_101) ;  /* 0x0000001d00ac7547 */ /* 0x000fea000b800000 */
[----:B------:R-:W-:-:S13]  /*0110*/  ISETP.GT.AND P0, PT, R3, 0x1fff, PT ;  /* 0x00001fff0300780c */ /* 0x000fda0003f04270 */
[----:B------:R-:W-:Y:S05]  /*0120*/  @P0 BRA `(.L_x_102) ;  /* 0x0000000c00c80947 */ /* 0x000fea0003800000 */
[----:B------:R-:W0:Y:S01]  /*0130*/  S2R R0, SR_TID.X ;  /* 0x0000000000007919 */ /* 0x000e220000002100 */
[----:B------:R-:W-:Y:S01]  /*0140*/  BSSY.RECONVERGENT B1, `(.L_x_103) ;  /* 0x0000009000017945 */ /* 0x000fe20003800200 */
[----:B------:R-:W-:Y:S01]  /*0150*/  HFMA2 R2, -RZ, RZ, 0, 0 ;  /* 0x00000000ff027431 */ /* 0x000fe200000001ff */
[----:B0-----:R-:W-:Y:S02]  /*0160*/  ISETP.GE.AND P0, PT, R0, R3, PT ;  /* 0x000000030000720c */ /* 0x001fe40003f06270 */
[----:B------:R-:W-:-:S11]  /*0170*/  MOV R10, R0 ;  /* 0x00000000000a7202 */ /* 0x000fd60000000f00 */
[----:B------:R-:W-:Y:S05]  /*0180*/  @P0 BRA `(.L_x_104) ;  /* 0x0000000000100947 */ /* 0x000fea0003800000 */
[----:B------:R-:W0:Y:S02]  /*0190*/  LDC.64 R4, c[0x0][0x380] ;  /* 0x0000e000ff047b82 */ /* 0x000e240000000a00 */
[----:B0-----:R-:W-:-:S05]  /*01a0*/  IMAD.WIDE.U32 R4, R0, 0x4, R4 ;  /* 0x0000000400047825 */ /* 0x001fca00078e0004 */
[----:B------:R0:W5:Y:S01]  /*01b0*/  LDG.E.CONSTANT R2, desc[UR6][R4.64] ;  /* 0x0000000604027981 */ /* 0x000162000c1e9900 */
[----:B------:R-:W-:-:S07]  /*01c0*/  IADD3 R10, PT, PT, R0, 0x200, RZ ;  /* 0x00000200000a7810 */ /* 0x000fce0007ffe0ff */
.L_x_104:
[----:B------:R-:W-:Y:S05]  /*01d0*/  BSYNC.RECONVERGENT B1 ;  /* 0x0000000000017941 */ /* 0x000fea0003800200 */
.L_x_103:
[----:B------:R-:W-:Y:S01]  /*01e0*/  ISETP.GE.AND P0, PT, R10, R3, PT ;  /* 0x000000030a00720c */ /* 0x000fe20003f06270 */
        /* <DEDUP_REMOVED lines=15> */
.L_x_109:
        /* <DEDUP_REMOVED lines=9> */
.L_x_108:
[----:B------:R-:W-:Y:S05]  /*0370*/  BSYNC.RECONVERGENT B2 ;  /* 0x0000000000027941 */ /* 0x000fea0003800200 */
.L_x_107:
[----:B------:R-:W-:Y:S05]  /*0380*/  @!P1 BRA `(.L_x_106) ;  /* 0x0000000400689947 */ /* 0x000fea0003800000 */
[----:B------:R-:W-:Y:S01]  /*0390*/  IADD3 R4, PT, PT, -R10, R3, RZ ;  /* 0x000000030a047210 */ /* 0x000fe20007ffe1ff */
[----:B------:R-:W-:Y:S01]  /*03a0*/  BSSY.RECONVERGENT B2, `(.L_x_110) ;  /* 0x0000031000027945 */ /* 0x000fe20003800200 */
[----:B------:R-:W-:Y:S02]  /*03b0*/  PLOP3.LUT P0, PT, PT, PT, PT, 0x80, 0x8 ;  /* 0x000000000008781c */ /* 0x000fe40003f0f070 */
[----:B------:R-:W-:-:S13]  /*03c0*/  ISETP.GT.AND P1, PT, R4, 0x1800, PT ;  /* 0x000018000400780c */ /* 0x000fda0003f24270 */
[----:B------:R-:W-:Y:S05]  /*03d0*/  @!P1 BRA `(.L_x_111) ;  /* 0x0000000000b49947 */ /* 0x000fea0003800000 */
[----:B------:R-:W-:Y:S02]  /*03e0*/  PLOP3.LUT P0, PT, PT, PT, PT, 0x8, 0x80 ;  /* 0x000000000080781c */ /* 0x000fe40003f0e170 */
[----:B------:R-:W-:-:S11]  /*03f0*/  IADD3 R11, PT, PT, R3, -0x1800, RZ ;  /* 0xffffe800030b7810 */ /* 0x000fd60007ffe0ff */
.L_x_112:
[----:B------:R-:W0:Y:S01]  /*0400*/  LDC.64 R8, c[0x0][0x380] ;  /* 0x0000e000ff087b82 */ /* 0x000e220000000a00 */
[C---:B------:R-:W-:Y:S01]  /*0410*/  IADD3 R7, PT, PT, R10.reuse, 0x800, RZ ;  /* 0x000008000a077810 */ /* 0x040fe20007ffe0ff */
[----:B0-----:R-:W-:-:S05]  /*0420*/  IMAD.WIDE R24, R10, 0x4, R8 ;  /* 0x000000040a187825 */ /* 0x001fca00078e0208 */
[----:B------:R-:W2:Y:S04]  /*0430*/  LDG.E.CONSTANT R13, desc[UR6][R24.64] ;  /* 0x00000006180d7981 */ /* 0x000ea8000c1e9900 */
[----:B------:R-:W3:Y:S01]  /*0440*/  LDG.E.CONSTANT R12, desc[UR6][R24.64+0x800] ;  /* 0x00080006180c7981 */ /* 0x000ee2000c1e9900 */
[----:B------:R-:W-:-:S03]  /*0450*/  IMAD.WIDE R6, R7, 0x4, R8 ;  /* 0x0000000407067825 */ /* 0x000fc600078e0208 */
[----:B------:R-:W4:Y:S04]  /*0460*/  LDG.E.CONSTANT R14, desc[UR6][R24.64+0x1000] ;  /* 0x00100006180e7981 */ /* 0x000f28000c1e9900 */
[----:B------:R-:W4:Y:S04]  /*0470*/  LDG.E.CONSTANT R18, desc[UR6][R24.64+0x1800] ;  /* 0x0018000618127981 */ /* 0x000f28000c1e9900 */
[----:B------:R-:W4:Y:S01]  /*0480*/  LDG.E.CONSTANT R17, desc[UR6][R6.64] ;  /* 0x0000000606117981 */ /* 0x000f22000c1e9900 */
[----:B------:R-:W-:-:S03]  /*0490*/  IADD3 R5, PT, PT, R10, 0x1000, RZ ;  /* 0x000010000a057810 */ /* 0x000fc60007ffe0ff */
[----:B------:R-:W4:Y:S04]  /*04a0*/  LDG.E.CONSTANT R16, desc[UR6][R6.64+0x800] ;  /* 0x0008000606107981 */ /* 0x000f28000c1e9900 */
[----:B------:R-:W4:Y:S01]  /*04b0*/  LDG.E.CONSTANT R15, desc[UR6][R6.64+0x1000] ;  /* 0x00100006060f7981 */ /* 0x000f22000c1e9900 */
[----:B------:R-:W-:-:S03]  /*04c0*/  IMAD.WIDE R4, R5, 0x4, R8 ;  /* 0x0000000405047825 */ /* 0x000fc600078e0208 */
[----:B------:R-:W4:Y:S04]  /*04d0*/  LDG.E.CONSTANT R22, desc[UR6][R6.64+0x1800] ;  /* 0x0018000606167981 */ /* 0x000f28000c1e9900 */
[----:B------:R-:W4:Y:S01]  /*04e0*/  LDG.E.CONSTANT R21, desc[UR6][R4.64] ;  /* 0x0000000604157981 */ /* 0x000f22000c1e9900 */
[----:B------:R-:W-:-:S03]  /*04f0*/  IADD3 R23, PT, PT, R10, 0x1800, RZ ;  /* 0x000018000a177810 */ /* 0x000fc60007ffe0ff */
[----:B------:R-:W4:Y:S04]  /*0500*/  LDG.E.CONSTANT R20, desc[UR6][R4.64+0x800] ;  /* 0x0008000604147981 */ /* 0x000f28000c1e9900 */
[----:B------:R-:W4:Y:S01]  /*0510*/  LDG.E.CONSTANT R19, desc[UR6][R4.64+0x1000] ;  /* 0x0010000604137981 */ /* 0x000f22000c1e9900 */
[----:B------:R-:W-:-:S03]  /*0520*/  IMAD.WIDE R8, R23, 0x4, R8 ;  /* 0x0000000417087825 */ /* 0x000fc600078e0208 */
[----:B------:R-:W4:Y:S04]  /*0530*/  LDG.E.CONSTANT R26, desc[UR6][R4.64+0x1800] ;  /* 0x00180006041a7981 */ /* 0x000f28000c1e9900 */
[----:B------:R-:W4:Y:S04]  /*0540*/  LDG.E.CONSTANT R25, desc[UR6][R8.64] ;  /* 0x0000000608197981 */ /* 0x000f28000c1e9900 */
[----:B------:R-:W4:Y:S04]  /*0550*/  LDG.E.CONSTANT R23, desc[UR6][R8.64+0x800] ;  /* 0x0008000608177981 */ /* 0x000f28000c1e9900 */
[----:B------:R-:W4:Y:S04]  /*0560*/  LDG.E.CONSTANT R24, desc[UR6][R8.64+0x1000] ;  /* 0x0010000608187981 */ /* 0x000f28000c1e9900 */
[----:B------:R-:W4:Y:S01]  /*0570*/  LDG.E.CONSTANT R27, desc[UR6][R8.64+0x1800] ;  /* 0x00180006081b7981 */ /* 0x000f22000c1e9900 */
[----:B------:R-:W-:-:S04]  /*0580*/  IADD3 R10, PT, PT, R10, 0x2000, RZ ;  /* 0x000020000a0a7810 */ /* 0x000fc80007ffe0ff */
[----:B------:R-:W-:Y:S01]  /*0590*/  ISETP.GE.AND P1, PT, R10, R11, PT ;  /* 0x0000000b0a00720c */ /* 0x000fe20003f26270 */
        /* <DEDUP_REMOVED lines=17> */
.L_x_111:
[----:B------:R-:W-:Y:S05]  /*06b0*/  BSYNC.RECONVERGENT B2 ;  /* 0x0000000000027941 */ /* 0x000fea0003800200 */
.L_x_110:
[----:B------:R-:W-:Y:S01]  /*06c0*/  IADD3 R4, PT, PT, -R10, R3, RZ ;  /* 0x000000030a047210 */ /* 0x000fe20007ffe1ff */
[----:B------:R-:W-:Y:S03]  /*06d0*/  BSSY.RECONVERGENT B2, `(.L_x_113) ;  /* 0x0000019000027945 */ /* 0x000fe60003800200 */
[----:B------:R-:W-:-:S13]  /*06e0*/  ISETP.GT.AND P1, PT, R4, 0x800, PT ;  /* 0x000008000400780c */ /* 0x000fda0003f24270 */
[----:B------:R-:W-:Y:S05]  /*06f0*/  @!P1 BRA `(.L_x_114) ;  /* 0x0000000000589947 */ /* 0x000fea0003800000 */
        /* <DEDUP_REMOVED lines=8> */
[----:B------:R-:W4:Y:S04]  /*0780*/  LDG.E.CONSTANT R15, desc[UR6][R6.64] ;  /* 0x00000006060f7981 */ /* 0x000f28000c1e9900 */
[----:B------:R-:W4:Y:S04]  /*0790*/  LDG.E.CONSTANT R17, desc[UR6][R6.64+0x800] ;  /* 0x0008000606117981 */ /* 0x000f28000c1e9900 */
[----:B------:R-:W4:Y:S04]  /*07a0*/  LDG.E.CONSTANT R19, desc[UR6][R6.64+0x1000] ;  /* 0x0010000606137981 */ /* 0x000f28000c1e9900 */
[----:B------:R-:W4:Y:S01]  /*07b0*/  LDG.E.CONSTANT R21, desc[UR6][R6.64+0x1800] ;  /* 0x0018000606157981 */ /* 0x000f22000c1e9900 */
[----:B------:R-:W-:-:S02]  /*07c0*/  PLOP3.LUT P0, PT, PT, PT, PT, 0x8, 0x80 ;  /* 0x000000000080781c */ /* 0x000fc40003f0e170 */
[----:B------:R-:W-:Y:S01]  /*07d0*/  IADD3 R10, PT, PT, R10, 0x1000, RZ ;  /* 0x000010000a0a7810 */ /* 0x000fe20007ffe0ff */
[----:B--2--5:R-:W-:-:S04]  /*07e0*/  FADD R9, R2, R9 ;  /* 0x0000000902097221 */ /* 0x024fc80000000000 */
[----:B---3--:R-:W-:-:S04]  /*07f0*/  FADD R8, R9, R8 ;  /* 0x0000000809087221 */ /* 0x008fc80000000000 */
[----:B----4-:R-:W-:-:S04]  /*0800*/  FADD R8, R8, R11 ;  /* 0x0000000b08087221 */ /* 0x010fc80000000000 */
[----:B------:R-:W-:-:S04]  /*0810*/  FADD R8, R8, R13 ;  /* 0x0000000d08087221 */ /* 0x000fc80000000000 */
[----:B------:R-:W-:-:S04]  /*0820*/  FADD R8, R8, R15 ;  /* 0x0000000f08087221 */ /* 0x000fc80000000000 */
[----:B------:R-:W-:-:S04]  /*0830*/  FADD R8, R8, R17 ;  /* 0x0000001108087221 */ /* 0x000fc80000000000 */
[----:B------:R-:W-:-:S04]  /*0840*/  FADD R8, R8, R19 ;  /* 0x0000001308087221 */ /* 0x000fc80000000000 */
[----:B------:R-:W-:-:S07]  /*0850*/  FADD R2, R8, R21 ;  /* 0x0000001508027221 */ /* 0x000fce0000000000 */
.L_x_114:
[----:B------:R-:W-:Y:S05]  /*0860*/  BSYNC.RECONVERGENT B2 ;  /* 0x0000000000027941 */ /* 0x000fea0003800200 */
.L_x_113:
[----:B------:R-:W-:-:S13]  /*0870*/  ISETP.LT.OR P0, PT, R10, R3, P0 ;  /* 0x000000030a00720c */ /* 0x000fda0000701670 */
[----:B------:R-:W-:Y:S05]  /*0880*/  @!P0 BRA `(.L_x_106) ;  /* 0x0000000000288947 */ /* 0x000fea0003800000 */
[----:B------:R-:W0:Y:S02]  /*0890*/  LDC.64 R4, c[0x0][0x380] ;  /* 0x0000e000ff047b82 */ /* 0x000e240000000a00 */
[----:B0-----:R-:W-:-:S05]  /*08a0*/  IMAD.WIDE R4, R10, 0x4, R4 ;  /* 0x000000040a047825 */ /* 0x001fca00078e0204 */
        /* <DEDUP_REMOVED lines=8> */
.L_x_106:
[----:B------:R-:W-:Y:S05]  /*0930*/  BSYNC.RECONVERGENT B1 ;  /* 0x0000000000017941 */ /* 0x000fea0003800200 */
.L_x_105:
[----:B------:R-:W-:-:S13]  /*0940*/  ISETP.GE.AND P0, PT, R3, 0x200, PT ;  /* 0x000002000300780c */ /* 0x000fda0003f06270 */
        /* <DEDUP_REMOVED lines=26> */
[----:B------:R-:W1:Y:S04]  /*0af0*/  LDS.128 R4, [UR4+0x10] ;  /* 0x00001004ff047984 */ /* 0x000e680008000c00 */
[----:B------:R-:W2:Y:S04]  /*0b00*/  LDS.128 R12, [UR4+0x20] ;  /* 0x00002004ff0c7984 */ /* 0x000ea80008000c00 */
[----:B------:R-:W3:Y:S04]  /*0b10*/  LDS.128 R8, [UR4+0x30] ;  /* 0x00003004ff087984 */ /* 0x000ee80008000c00 */
[----:B------:R-:W4:Y:S01]  /*0b20*/  LDS.128 R16, [UR4+0x40] ;  /* 0x00004004ff107984 */ /* 0x000f220008000c00 */
[----:B-1----:R-:W-:-:S04]  /*0b30*/  FADD R5, R2, R5 ;  /* 0x0000000502057221 */ /* 0x002fc80000000000 */
        /* <DEDUP_REMOVED lines=13> */
[----:B0-----:R-:W-:Y:S01]  /*0c10*/  FADD R2, R18, R19 ;  /* 0x0000001312027221 */ /* 0x001fe20000000000 */
[----:B------:R-:W-:Y:S06]  /*0c20*/  BRA `(.L_x_116) ;  /* 0x0000003000c87947 */ /* 0x000fec0003800000 */
.L_x_115:
[----:B0-----:R-:W-:Y:S01]  /*0c30*/  LOP3.LUT R4, R0, 0x3e0, RZ, 0xc0, !PT ;  /* 0x000003e000047812 */ /* 0x001fe200078ec0ff */
[----:B------:R-:W0:Y:S03]  /*0c40*/  S2R R9, SR_LANEID ;  /* 0x0000000000097919 */ /* 0x000e260000000000 */
[----:B------:R-:W-:Y:S02]  /*0c50*/  IADD3 R6, PT, PT, R4, 0x20, RZ ;  /* 0x0000002004067810 */ /* 0x000fe40007ffe0ff */
[----:B------:R-:W-:Y:S02]  /*0c60*/  LOP3.LUT R4, RZ, R4, RZ, 0x33, !PT ;  /* 0x00000004ff047212 */ /* 0x000fe400078e33ff */
[-C--:B------:R-:W-:Y:S02]  /*0c70*/  ISETP.GT.AND P0, PT, R6, R3.reuse, PT ;  /* 0x000000030600720c */ /* 0x080fe40003f04270 */
[----:B------:R-:W-:-:S04]  /*0c80*/  IADD3 R4, PT, PT, R4, R3, RZ ;  /* 0x0000000304047210 */ /* 0x000fc80007ffe0ff */
[----:B------:R-:W-:-:S06]  /*0c90*/  SEL R5, R4, 0x1f, P0 ;  /* 0x0000001f04057807 */ /* 0x000fcc0000000000 */
[----:B-----5:R-:W1:Y:S01]  /*0ca0*/  SHFL.DOWN P0, R4, R2, 0x1, R5 ;  /* 0x0820000002047989 */ /* 0x020e620000000005 */
[----:B0-----:R-:W-:Y:S01]  /*0cb0*/  ISETP.NE.AND P1, PT, R9, RZ, PT ;  /* 0x000000ff0900720c */ /* 0x001fe20003f25270 */
[----:B-1----:R-:W-:-:S12]  /*0cc0*/  @P0 FADD R4, R4, R2 ;  /* 0x0000000204040221 */ /* 0x002fd80000000000 */
        /* <DEDUP_REMOVED lines=20> */
[C---:B------:R-:W-:Y:S02]  /*0e10*/  ISETP.GT.AND P2, PT, R3.reuse, 0x20, PT ;  /* 0x000000200300780c */ /* 0x040fe40003f44270 */
[C---:B------:R-:W-:Y:S02]  /*0e20*/  ISETP.GT.AND P3, PT, R3.reuse, 0x40, PT ;  /* 0x000000400300780c */ /* 0x040fe40003f64270 */
[C---:B------:R-:W-:Y:S02]  /*0e30*/  ISETP.GT.AND P1, PT, R3.reuse, 0x60, PT ;  /* 0x000000600300780c */ /* 0x040fe40003f24270 */
[----:B------:R-:W-:Y:S01]  /*0e40*/  ISETP.GT.AND P4, PT, R3, 0xc0, PT ;  /* 0x000000c00300780c */ /* 0x000fe20003f84270 */
[----:B0-----:R-:W-:-:S09]  /*0e50*/  ULEA UR4, UR5, UR4, 0x18 ;  /* 0x0000000405047291 */ /* 0x001fd2000f8ec0ff */
[----:B------:R-:W0:Y:S04]  /*0e60*/  LDS.128 R16, [UR4+0x10] ;  /* 0x00001004ff107984 */ /* 0x000e280008000c00 */
[----:B------:R-:W1:Y:S04]  /*0e70*/  LDS.128 R4, [UR4+0x20] ;  /* 0x00002004ff047984 */ /* 0x000e680008000c00 */
[----:B----4-:R-:W2:Y:S04]  /*0e80*/  LDS.128 R8, [UR4+0x30] ;  /* 0x00003004ff087984 */ /* 0x010ea80008000c00 */
[----:B------:R-:W3:Y:S01]  /*0e90*/  LDS.128 R12, [UR4+0x40] ;  /* 0x00004004ff0c7984 */ /* 0x000ee20008000c00 */
[----:B0-----:R-:W-:Y:S01]  /*0ea0*/  @P2 FADD R2, R2, R17 ;  /* 0x0000001102022221 */ /* 0x001fe20000000000 */
[----:B------:R-:W-:-:S03]  /*0eb0*/  ISETP.GT.AND P2, PT, R3, 0x80, PT ;  /* 0x000000800300780c */ /* 0x000fc60003f44270 */
[----:B------:R-:W-:Y:S01]  /*0ec0*/  @P3 FADD R2, R2, R18 ;  /* 0x0000001202023221 */ /* 0x000fe20000000000 */
[----:B------:R-:W-:-:S03]  /*0ed0*/  ISETP.GT.AND P3, PT, R3, 0xa0, PT ;  /* 0x000000a00300780c */ /* 0x000fc60003f64270 */
[----:B------:R-:W-:Y:S01]  /*0ee0*/  @P1 FADD R2, R2, R19 ;  /* 0x0000001302021221 */ /* 0x000fe20000000000 */
[----:B------:R-:W-:-:S05]  /*0ef0*/  ISETP.GT.AND P1, PT, R3, 0xe0, PT ;  /* 0x000000e00300780c */ /* 0x000fca0003f24270 */
[----:B-1----:R-:W-:Y:S01]  /*0f00*/  @P2 FADD R2, R2, R4 ;  /* 0x0000000402022221 */ /* 0x002fe20000000000 */
[----:B------:R-:W-:-:S03]  /*0f10*/  ISETP.GT.AND P2, PT, R3, 0x100, PT ;  /* 0x000001000300780c */ /* 0x000fc60003f44270 */
[----:B------:R-:W-:Y:S01]  /*0f20*/  @P3 FADD R2, R2, R5 ;  /* 0x0000000502023221 */ /* 0x000fe20000000000 */
[----:B------:R-:W-:-:S03]  /*0f30*/  ISETP.GT.AND P3, PT, R3, 0x120, PT ;  /* 0x000001200300780c */ /* 0x000fc60003f64270 */
[----:B------:R-:W-:Y:S01]  /*0f40*/  @P4 FADD R2, R2, R6 ;  /* 0x0000000602024221 */ /* 0x000fe20000000000 */
[----:B------:R-:W-:-:S03]  /*0f50*/  ISETP.GT.AND P4, PT, R3, 0x140, PT ;  /* 0x000001400300780c */ /* 0x000fc60003f84270 */
[----:B------:R-:W-:Y:S01]  /*0f60*/  @P1 FADD R2, R2, R7 ;  /* 0x0000000702021221 */ /* 0x000fe20000000000 */
[----:B------:R-:W-:-:S03]  /*0f70*/  ISETP.GT.AND P1, PT, R3, 0x160, PT ;  /* 0x000001600300780c */ /* 0x000fc60003f24270 */
[----:B--2---:R-:W-:Y:S01]  /*0f80*/  @P2 FADD R2, R2, R8 ;  /* 0x0000000802022221 */ /* 0x004fe20000000000 */
[----:B------:R-:W-:-:S03]  /*0f90*/  ISETP.GT.AND P2, PT, R3, 0x180, PT ;  /* 0x000001800300780c */ /* 0x000fc60003f44270 */
[----:B------:R-:W-:Y:S01]  /*0fa0*/  @P3 FADD R2, R2, R9 ;  /* 0x0000000902023221 */ /* 0x000fe20000000000 */
[----:B------:R-:W-:-:S03]  /*0fb0*/  ISETP.GT.AND P3, PT, R3, 0x1a0, PT ;  /* 0x000001a00300780c */ /* 0x000fc60003f64270 */
[----:B------:R-:W-:Y:S01]  /*0fc0*/  @P4 FADD R2, R2, R10 ;  /* 0x0000000a02024221 */ /* 0x000fe20000000000 */
[----:B------:R-:W-:-:S03]  /*0fd0*/  ISETP.GT.AND P4, PT, R3, 0x1c0, PT ;  /* 0x000001c00300780c */ /* 0x000fc60003f84270 */
[----:B------:R-:W-:Y:S01]  /*0fe0*/  @P1 FADD R2, R2, R11 ;  /* 0x0000000b02021221 */ /* 0x000fe20000000000 */
[----:B------:R-:W-:-:S03]  /*0ff0*/  ISETP.GT.AND P1, PT, R3, 0x1e0, PT ;  /* 0x000001e00300780c */ /* 0x000fc60003f24270 */
[----:B---3--:R-:W-:-:S04]  /*1000*/  @P2 FADD R2, R2, R12 ;  /* 0x0000000c02022221 */ /* 0x008fc80000000000 */
[----:B------:R-:W-:-:S04]  /*1010*/  @P3 FADD R2, R2, R13 ;  /* 0x0000000d02023221 */ /* 0x000fc80000000000 */
[----:B------:R-:W-:-:S04]  /*1020*/  @P4 FADD R2, R2, R14 ;  /* 0x0000000e02024221 */ /* 0x000fc80000000000 */
[----:B------:R-:W-:Y:S01]  /*1030*/  @P1 FADD R2, R2, R15 ;  /* 0x0000000f02021221 */ /* 0x000fe20000000000 */
[----:B------:R-:W-:Y:S06]  /*1040*/  BRA `(.L_x_116) ;  /* 0x0000002c00c07947 */ /* 0x000fec0003800000 */
.L_x_102:
[----:B------:R-:W0:Y:S01]  /*1050*/  S2R R0, SR_TID.X ;  /* 0x0000000000007919 */ /* 0x000e220000002100 */
[----:B------:R-:W1:Y:S01]  /*1060*/  LDC.64 R4, c[0x0][0x380] ;  /* 0x0000e000ff047b82 */ /* 0x000e620000000a00 */
[----:B0-----:R-:W-:-:S05]  /*1070*/  SHF.L.U32 R7, R0, 0x1, RZ ;  /* 0x0000000100077819 */ /* 0x001fca00000006ff */
        /* <DEDUP_REMOVED lines=9> */
[----:B------:R-:W-:Y:S01]  /*1110*/  ISETP.GE.U32.AND P0, PT, R3, 0x4000, PT ;  /* 0x000040000300780c */ /* 0x000fe20003f06070 */
[----:B--2---:R-:W-:Y:S01]  /*1120*/  FADD R14, R14, R15 ;  /* 0x0000000f0e0e7221 */ /* 0x004fe20000000000 */
[----:B---3--:R-:W-:Y:S01]  /*1130*/  FADD R17, R16, R17 ;  /* 0x0000001110117221 */ /* 0x008fe20000000000 */
[----:B----4-:R-:W-:-:S03]  /*1140*/  FADD R18, R18, R19 ;  /* 0x0000001312127221 */ /* 0x010fc60000000000 */
[----:B------:R-:W-:Y:S01]  /*1150*/  FADD R14, R14, R17 ;  /* 0x000000110e0e7221 */ /* 0x000fe20000000000 */
[----:B-----5:R-:W-:Y:S01]  /*1160*/  FADD R21, R20, R21 ;  /* 0x0000001514157221 */ /* 0x020fe20000000000 */
[----:B------:R-:W-:Y:S02]  /*1170*/  HFMA2 R20, -RZ, RZ, 0, 0.0078125 ;  /* 0x00002000ff147431 */ /* 0x000fe400000001ff */
        /* <DEDUP_REMOVED lines=12> */
[----:B------:R-:W-:Y:S02]  /*1240*/  IADD3 R21, PT, PT, R3, -0x2000, RZ ;  /* 0xffffe00003157810 */ /* 0x000fe40007ffe0ff */
[----:B------:R-:W-:-:S07]  /*1250*/  MOV R20, 0x2000 ;  /* 0x0000200000147802 */ /* 0x000fce0000000f00 */
.L_x_119:
[----:B------:R-:W-:-:S05]  /*1260*/  IMAD.WIDE R26, R20, 0x4, R4 ;  /* 0x00000004141a7825 */ /* 0x000fca00078e0204 */
[----:B------:R-:W2:Y:S04]  /*1270*/  LDG.E.64.CONSTANT R14, desc[UR6][R26.64+0x6000] ;  /* 0x006000061a0e7981 */ /* 0x000ea8000c1e9b00 */
[----:B------:R-:W2:Y:S04]  /*1280*/  LDG.E.64.CONSTANT R6, desc[UR6][R26.64+0x7000] ;  /* 0x007000061a067981 */ /* 0x000ea8000c1e9b00 */
[----:B------:R-:W3:Y:S04]  /*1290*/  LDG.E.64.CONSTANT R22, desc[UR6][R26.64] ;  /* 0x000000061a167981 */ /* 0x000ee8000c1e9b00 */
[----:B------:R-:W4:Y:S04]  /*12a0*/  LDG.E.64.CONSTANT R18, desc[UR6][R26.64+0x1000] ;  /* 0x001000061a127981 */ /* 0x000f28000c1e9b00 */
[----:B------:R-:W5:Y:S04]  /*12b0*/  LDG.E.64.CONSTANT R16, desc[UR6][R26.64+0x2000] ;  /* 0x002000061a107981 */ /* 0x000f68000c1e9b00 */
[----:B------:R-:W5:Y:S04]  /*12c0*/  LDG.E.64.CONSTANT R12, desc[UR6][R26.64+0x3000] ;  /* 0x003000061a0c7981 */ /* 0x000f68000c1e9b00 */
[----:B------:R-:W5:Y:S04]  /*12d0*/  LDG.E.64.CONSTANT R10, desc[UR6][R26.64+0x4000] ;  /* 0x004000061a0a7981 */ /* 0x000f68000c1e9b00 */
[----:B------:R-:W5:Y:S01]  /*12e0*/  LDG.E.64.CONSTANT R8, desc[UR6][R26.64+0x5000] ;  /* 0x005000061a087981 */ /* 0x000f62000c1e9b00 */
[----:B0-----:R-:W-:Y:S01]  /*12f0*/  MOV R3, R24 ;  /* 0x0000001800037202 */ /* 0x001fe20000000f00 */
[----:B--2---:R-:W-:-:S03]  /*1300*/  FADD R15, R15, R6 ;  /* 0x000000060f0f7221 */ /* 0x004fc60000000000 */
[----:B------:R-:W-:Y:S01]  /*1310*/  IADD3 R6, PT, PT, -R20, R3, RZ ;  /* 0x0000000314067210 */ /* 0x000fe20007ffe1ff */
[----:B---3--:R-:W-:-:S03]  /*1320*/  FADD R2, R22, R2 ;  /* 0x0000000216027221 */ /* 0x008fc60000000000 */
[----:B------:R-:W-:Y:S01]  /*1330*/  ISETP.GE.AND P0, PT, R6, 0x2000, PT ;  /* 0x000020000600780c */ /* 0x000fe20003f06270 */
        /* <DEDUP_REMOVED lines=12> */
[----:B------:R-:W-:-:S04]  /*1400*/  FADD R11, R2, R11 ;  /* 0x0000000b020b7221 */ /* 0x000fc80000000000 */
[----:B------:R-:W-:Y:S01]  /*1410*/  FADD R2, R7, R11 ;  /* 0x0000000b07027221 */ /* 0x000fe20000000000 */
[----:B------:R-:W-:Y:S06]  /*1420*/  @!P0 BRA `(.L_x_118) ;  /* 0x0000000800308947 */ /* 0x000fec0003800000 */
[----:B------:R-:W-:-:S04]  /*1430*/  IADD3 R20, PT, PT, R20, 0x2000, RZ ;  /* 0x0000200014147810 */ /* 0x000fc80007ffe0ff */
[----:B------:R-:W-:-:S13]  /*1440*/  ISETP.GT.AND P0, PT, R20, R21, PT ;  /* 0x000000151400720c */ /* 0x000fda0003f04270 */
[----:B------:R-:W-:Y:S05]  /*1450*/  @!P0 BRA `(.L_x_119) ;  /* 0xfffffffc00808947 */ /* 0x000fea000383ffff */
.L_x_117:
[----:B------:R-:W-:-:S13]  /*1460*/  ISETP.GE.AND P0, PT, R20, R3, PT ;  /* 0x000000031400720c */ /* 0x000fda0003f06270 */
[----:B------:R-:W-:Y:S05]  /*1470*/  @P0 BRA `(.L_x_118) ;  /* 0x00000008001c0947 */ /* 0x000fea0003800000 */
[----:B------:R-:W-:Y:S01]  /*1480*/  IADD3 R11, PT, PT, -R20, R3, RZ ;  /* 0x00000003140b7210 */ /* 0x000fe20007ffe1ff */
[----:B------:R-:W-:Y:S03]  /*1490*/  BSSY.RECONVERGENT B1, `(.L_x_118) ;  /* 0x0000085000017945 */ /* 0x000fe60003800200 */
[----:B------:R-:W-:-:S13]  /*14a0*/  ISETP.GE.AND P0, PT, R0, R11, PT ;  /* 0x0000000b0000720c */ /* 0x000fda0003f06270 */
[----:B------:R-:W-:Y:S05]  /*14b0*/  @P0 BRA `(.L_x_120) ;  /* 0x0000000800080947 */ /* 0x000fea0003800000 */
[-C--:B------:R-:W-:Y:S01]  /*14c0*/  LOP3.LUT R4, RZ, R0.reuse, RZ, 0x33, !PT ;  /* 0x00000000ff047212 */ /* 0x080fe200078e33ff */
[----:B------:R-:W-:Y:S01]  /*14d0*/  BSSY.RECONVERGENT B2, `(.L_x_121) ;  /* 0x0000015000027945 */ /* 0x000fe20003800200 */
[----:B------:R-:W-:Y:S02]  /*14e0*/  MOV R10, R0 ;  /* 0x00000000000a7202 */ /* 0x000fe40000000f00 */
[----:B------:R-:W-:-:S04]  /*14f0*/  IADD3 R3, PT, PT, -R20, R3, R4 ;  /* 0x0000000314037210 */ /* 0x000fc80007ffe104 */
[C---:B------:R-:W-:Y:S02]  /*1500*/  LOP3.LUT R4, R3.reuse, 0x600, RZ, 0xc0, !PT ;  /* 0x0000060003047812 */ /* 0x040fe400078ec0ff */
[----:B------:R-:W-:Y:S02]  /*1510*/  ISETP.GE.U32.AND P1, PT, R3, 0x600, PT ;  /* 0x000006000300780c */ /* 0x000fe40003f26070 */
[----:B------:R-:W-:-:S13]  /*1520*/  ISETP.NE.AND P0, PT, R4, 0x600, PT ;  /* 0x000006000400780c */ /* 0x000fda0003f05270 */
[----:B------:R-:W-:Y:S05]  /*1530*/  @!P0 BRA `(.L_x_122) ;  /* 0x0000000000388947 */ /* 0x000fea0003800000 */
[----:B------:R-:W0:Y:S01]  /*1540*/  LDC.64 R6, c[0x0][0x380] ;  /* 0x0000e000ff067b82 */ /* 0x000e220000000a00 */
[----:B------:R-:W-:Y:S02]  /*1550*/  LEA.HI R3, R3, 0x1, RZ, 0x17 ;  /* 0x0000000103037811 */ /* 0x000fe400078fb8ff */
[----:B------:R-:W-:Y:S02]  /*1560*/  IADD3 R9, PT, PT, R0, R20, RZ ;  /* 0x0000001400097210 */ /* 0x000fe40007ffe0ff */
[----:B------:R-:W-:Y:S02]  /*1570*/  LOP3.LUT R3, R3, 0x3, RZ, 0xc0, !PT ;  /* 0x0000000303037812 */ /* 0x000fe400078ec0ff */
[----:B------:R-:W-:Y:S02]  /*1580*/  MOV R10, R0 ;  /* 0x00000000000a7202 */ /* 0x000fe40000000f00 */
[----:B------:R-:W-:-:S07]  /*1590*/  IADD3 R3, PT, PT, -R3, RZ, RZ ;  /* 0x000000ff03037210 */ /* 0x000fce0007ffe1ff */
.L_x_123:
[----:B0-----:R-:W-:-:S06]  /*15a0*/  IMAD.WIDE.U32 R4, R9, 0x4, R6 ;  /* 0x0000000409047825 */ /* 0x001fcc00078e0006 */
[----:B------:R-:W2:Y:S01]  /*15b0*/  LDG.E.CONSTANT R5, desc[UR6][R4.64] ;  /* 0x0000000604057981 */ /* 0x000ea2000c1e9900 */
[----:B------:R-:W-:Y:S02]  /*15c0*/  IADD3 R3, PT, PT, R3, 0x1, RZ ;  /* 0x0000000103037810 */ /* 0x000fe40007ffe0ff */
[----:B------:R-:W-:Y:S02]  /*15d0*/  IADD3 R10, PT, PT, R10, 0x200, RZ ;  /* 0x000002000a0a7810 */ /* 0x000fe40007ffe0ff */
[----:B------:R-:W-:Y:S02]  /*15e0*/  ISETP.NE.AND P0, PT, R3, RZ, PT ;  /* 0x000000ff0300720c */ /* 0x000fe40003f05270 */
[----:B------:R-:W-:Y:S01]  /*15f0*/  IADD3 R9, PT, PT, R9, 0x200, RZ ;  /* 0x0000020009097810 */ /* 0x000fe20007ffe0ff */
[----:B--2---:R-:W-:-:S10]  /*1600*/  FADD R2, R5, R2 ;  /* 0x0000000205027221 */ /* 0x004fd40000000000 */
[----:B------:R-:W-:Y:S05]  /*1610*/  @P0 BRA `(.L_x_123) ;  /* 0xfffffffc00e00947 */ /* 0x000fea000383ffff */
.L_x_122:
[----:B------:R-:W-:Y:S05]  /*1620*/  BSYNC.RECONVERGENT B2 ;  /* 0x0000000000027941 */ /* 0x000fea0003800200 */
.L_x_121:
[----:B------:R-:W-:Y:S05]  /*1630*/  @!P1 BRA `(.L_x_120) ;  /* 0x0000000400a89947 */ /* 0x000fea0003800000 */
[----:B------:R-:W0:Y:S01]  /*1640*/  LDCU.64 UR4, c[0x0][0x380] ;  /* 0x00007000ff0477ac */ /* 0x000e220008000a00 */
[----:B------:R-:W-:Y:S01]  /*1650*/  IADD3 R5, PT, PT, R11, -R10, RZ ;  /* 0x8000000a0b057210 */ /* 0x000fe20007ffe0ff */
[----:B------:R-:W-:Y:S01]  /*1660*/  BSSY.RECONVERGENT B2, `(.L_x_124) ;  /* 0x000003b000027945 */ /* 0x000fe20003800200 */
[----:B------:R-:W-:Y:S02]  /*1670*/  IADD3 R3, P0, PT, R10, R20, RZ ;  /* 0x000000140a037210 */ /* 0x000fe40007f1e0ff */
[----:B------:R-:W-:Y:S02]  /*1680*/  ISETP.GT.AND P1, PT, R5, 0x1800, PT ;  /* 0x000018000500780c */ /* 0x000fe40003f24270 */
[----:B------:R-:W-:Y:S02]  /*1690*/  IADD3.X R6, PT, PT, RZ, RZ, RZ, P0, !PT ;  /* 0x000000ffff067210 */ /* 0x000fe400007fe4ff */
[----:B0-----:R-:W-:-:S04]  /*16a0*/  LEA R4, P0, R3, UR4, 0x2 ;  /* 0x0000000403047c11 */ /* 0x001fc8000f8010ff */
[----:B------:R-:W-:Y:S02]  /*16b0*/  LEA.HI.X R3, R3, UR5, R6, 0x2, P0 ;  /* 0x0000000503037c11 */ /* 0x000fe400080f1406 */
[----:B------:R-:W-:-:S04]  /*16c0*/  IADD3 R4, P0, PT, R4, 0x1000, RZ ;  /* 0x0000100004047810 */ /* 0x000fc80007f1e0ff */
[----:B------:R-:W-:Y:S02]  /*16d0*/  IADD3.X R5, PT, PT, RZ, R3, RZ, P0, !PT ;  /* 0x00000003ff057210 */ /* 0x000fe400007fe4ff */
[----:B------:R-:W-:Y:S02]  /*16e0*/  PLOP3.LUT P0, PT, PT, PT, PT, 0x80, 0x8 ;  /* 0x000000000008781c */ /* 0x000fe40003f0f070 */
[----:B------:R-:W-:Y:S01]  /*16f0*/  IADD3 R3, PT, PT, R10, R20, RZ ;  /* 0x000000140a037210 */ /* 0x000fe20007ffe0ff */
[----:B------:R-:W-:Y:S10]  /*1700*/  @!P1 BRA `(.L_x_125) ;  /* 0x0000000000c09947 */ /* 0x000ff40003800000 */
[----:B------:R-:W-:Y:S02]  /*1710*/  PLOP3.LUT P0, PT, PT, PT, PT, 0x8, 0x80 ;  /* 0x000000000080781c */ /* 0x000fe40003f0e170 */
[----:B------:R-:W-:-:S11]  /*1720*/  IADD3 R13, PT, PT, R11, -0x1800, RZ ;  /* 0xffffe8000b0d7810 */ /* 0x000fd60007ffe0ff */
.L_x_126:
[----:B------:R-:W0:Y:S01]  /*1730*/  LDC.64 R6, c[0x0][0x380] ;  /* 0x0000e000ff067b82 */ /* 0x000e220000000a00 */
[----:B------:R-:W2:Y:S01]  /*1740*/  LDG.E.CONSTANT R12, desc[UR6][R4.64+-0x800] ;  /* 0xfff80006040c7981 */ /* 0x000ea2000c1e9900 */
[----:B------:R-:W-:-:S03]  /*1750*/  IADD3 R25, PT, PT, R3, 0x800, RZ ;  /* 0x0000080003197810 */ /* 0x000fc60007ffe0ff */
[----:B------:R-:W3:Y:S04]  /*1760*/  LDG.E.CONSTANT R20, desc[UR6][R4.64] ;  /* 0x0000000604147981 */ /* 0x000ee8000c1e9900 */
[----:B------:R-:W4:Y:S01]  /*1770*/  LDG.E.CONSTANT R19, desc[UR6][R4.64+0x800] ;  /* 0x0008000604137981 */ /* 0x000f22000c1e9900 */
[----:B------:R-:W-:-:S03]  /*1780*/  IADD3 R9, PT, PT, R3, 0x1000, RZ ;  /* 0x0000100003097810 */ /* 0x000fc60007ffe0ff */
[----:B------:R-:W5:Y:S04]  /*1790*/  LDG.E.CONSTANT R17, desc[UR6][R4.64+0x1800] ;  /* 0x0018000604117981 */ /* 0x000f68000c1e9900 */
[----:B------:R-:W5:Y:S01]  /*17a0*/  LDG.E.CONSTANT R16, desc[UR6][R4.64+0x2000] ;  /* 0x0020000604107981 */ /* 0x000f62000c1e9900 */
[----:B------:R-:W-:-:S03]  /*17b0*/  IADD3 R23, PT, PT, R3, 0x1800, RZ ;  /* 0x0000180003177810 */ /* 0x000fc60007ffe0ff */
[----:B------:R-:W5:Y:S01]  /*17c0*/  LDG.E.CONSTANT R22, desc[UR6][R4.64+0x3800] ;  /* 0x0038000604167981 */ /* 0x000f62000c1e9900 */
[----:B0-----:R-:W-:-:S03]  /*17d0*/  IMAD.WIDE.U32 R14, R3, 0x4, R6 ;  /* 0x00000004030e7825 */ /* 0x001fc600078e0006 */
[----:B------:R-:W5:Y:S04]  /*17e0*/  LDG.E.CONSTANT R21, desc[UR6][R4.64+0x4000] ;  /* 0x0040000604157981 */ /* 0x000f68000c1e9900 */
[----:B------:R-:W5:Y:S04]  /*17f0*/  LDG.E.CONSTANT R26, desc[UR6][R4.64+0x6000] ;  /* 0x00600006041a7981 */ /* 0x000f68000c1e9900 */
[----:B------:R-:W2:Y:S01]  /*1800*/  LDG.E.CONSTANT R15, desc[UR6][R14.64] ;  /* 0x000000060e0f7981 */ /* 0x000ea2000c1e9900 */
[----:B------:R-:W-:-:S05]  /*1810*/  IMAD.WIDE.U32 R24, R25, 0x4, R6 ;  /* 0x0000000419187825 */ /* 0x000fca00078e0006 */
[----:B------:R-:W5:Y:S01]  /*1820*/  LDG.E.CONSTANT R18, desc[UR6][R24.64] ;  /* 0x0000000618127981 */ /* 0x000f62000c1e9900 */
[----:B------:R-:W-:-:S03]  /*1830*/  IMAD.WIDE.U32 R8, R9, 0x4, R6 ;  /* 0x0000000409087825 */ /* 0x000fc600078e0006 */
[----:B------:R-:W5:Y:S04]  /*1840*/  LDG.E.CONSTANT R14, desc[UR6][R4.64+0x2800] ;  /* 0x00280006040e7981 */ /* 0x000f68000c1e9900 */
[----:B------:R-:W5:Y:S01]  /*1850*/  LDG.E.CONSTANT R8, desc[UR6][R8.64] ;  /* 0x0000000608087981 */ /* 0x000f62000c1e9900 */
[----:B------:R-:W-:-:S03]  /*1860*/  IMAD.WIDE.U32 R6, R23, 0x4, R6 ;  /* 0x0000000417067825 */ /* 0x000fc600078e0006 */
[----:B------:R-:W5:Y:S04]  /*1870*/  LDG.E.CONSTANT R23, desc[UR6][R4.64+0x4800] ;  /* 0x0048000604177981 */ /* 0x000f68000c1e9900 */
[----:B------:R-:W5:Y:S04]  /*1880*/  LDG.E.CONSTANT R6, desc[UR6][R6.64] ;  /* 0x0000000606067981 */ /* 0x000f68000c1e9900 */
[----:B------:R-:W5:Y:S04]  /*1890*/  LDG.E.CONSTANT R24, desc[UR6][R4.64+0x5800] ;  /* 0x0058000604187981 */ /* 0x000f68000c1e9900 */
[----:B------:R0:W5:Y:S01]  /*18a0*/  LDG.E.CONSTANT R25, desc[UR6][R4.64+0x6800] ;  /* 0x0068000604197981 */ /* 0x000162000c1e9900 */
[----:B------:R-:W-:-:S04]  /*18b0*/  IADD3 R10, PT, PT, R10, 0x2000, RZ ;  /* 0x000020000a0a7810 */ /* 0x000fc80007ffe0ff */
[----:B------:R-:W-:Y:S02]  /*18c0*/  ISETP.GE.AND P1, PT, R10, R13, PT ;  /* 0x0000000d0a00720c */ /* 0x000fe40003f26270 */
[----:B0-----:R-:W-:Y:S02]  /*18d0*/  IADD3 R4, P2, PT, R4, 0x8000, RZ ;  /* 0x0000800004047810 */ /* 0x001fe40007f5e0ff */
[----:B------:R-:W-:Y:S02]  /*18e0*/  IADD3 R3, PT, PT, R3, 0x2000, RZ ;  /* 0x0000200003037810 */ /* 0x000fe40007ffe0ff */
[----:B------:R-:W-:Y:S01]  /*18f0*/  IADD3.X R5, PT, PT, RZ, R5, RZ, P2, !PT ;  /* 0x00000005ff057210 */ /* 0x000fe200017fe4ff */
[----:B--2---:R-:W-:-:S04]  /*1900*/  FADD R15, R15, R2 ;  /* 0x000000020f0f7221 */ /* 0x004fc80000000000 */
[----:B------:R-:W-:-:S04]  /*1910*/  FADD R15, R15, R12 ;  /* 0x0000000c0f0f7221 */ /* 0x000fc80000000000 */
[----:B---3--:R-:W-:-:S04]  /*1920*/  FADD R20, R15, R20 ;  /* 0x000000140f147221 */ /* 0x008fc80000000000 */
[----:B----4-:R-:W-:-:S04]  /*1930*/  FADD R19, R20, R19 ;  /* 0x0000001314137221 */ /* 0x010fc80000000000 */
[----:B-----5:R-:W-:-:S04]  /*1940*/  FADD R18, R19, R18 ;  /* 0x0000001213127221 */ /* 0x020fc80000000000 */
        /* <DEDUP_REMOVED lines=12> */
.L_x_125:
[----:B------:R-:W-:Y:S05]  /*1a10*/  BSYNC.RECONVERGENT B2 ;  /* 0x0000000000027941 */ /* 0x000fea0003800200 */
.L_x_124:
[----:B------:R-:W-:Y:S01]  /*1a20*/  IADD3 R6, PT, PT, R11, -R10, RZ ;  /* 0x8000000a0b067210 */ /* 0x000fe20007ffe0ff */
[----:B------:R-:W-:Y:S03]  /*1a30*/  BSSY.RECONVERGENT B2, `(.L_x_127) ;  /* 0x000001e000027945 */ /* 0x000fe60003800200 */
[----:B------:R-:W-:-:S13]  /*1a40*/  ISETP.GT.AND P1, PT, R6, 0x800, PT ;  /* 0x000008000600780c */ /* 0x000fda0003f24270 */
[----:B------:R-:W-:Y:S05]  /*1a50*/  @!P1 BRA `(.L_x_128) ;  /* 0x00000000006c9947 */ /* 0x000fea0003800000 */
[----:B------:R-:W0:Y:S01]  /*1a60*/  LDC.64 R8, c[0x0][0x380] ;  /* 0x0000e000ff087b82 */ /* 0x000e220000000a00 */
[----:B------:R-:W2:Y:S01]  /*1a70*/  LDG.E.CONSTANT R13, desc[UR6][R4.64+-0x800] ;  /* 0xfff80006040d7981 */ /* 0x000ea2000c1e9900 */
[----:B------:R-:W-:-:S03]  /*1a80*/  IADD3 R17, PT, PT, R3, 0x800, RZ ;  /* 0x0000080003117810 */ /* 0x000fc60007ffe0ff */
[----:B------:R-:W3:Y:S04]  /*1a90*/  LDG.E.CONSTANT R15, desc[UR6][R4.64] ;  /* 0x00000006040f7981 */ /* 0x000ee8000c1e9900 */
[----:B------:R-:W4:Y:S04]  /*1aa0*/  LDG.E.CONSTANT R19, desc[UR6][R4.64+0x1800] ;  /* 0x0018000604137981 */ /* 0x000f28000c1e9900 */
[----:B------:R-:W5:Y:S04]  /*1ab0*/  LDG.E.CONSTANT R21, desc[UR6][R4.64+0x2000] ;  /* 0x0020000604157981 */ /* 0x000f68000c1e9900 */
[----:B------:R-:W5:Y:S01]  /*1ac0*/  LDG.E.CONSTANT R23, desc[UR6][R4.64+0x2800] ;  /* 0x0028000604177981 */ /* 0x000f62000c1e9900 */
[----:B0-----:R-:W-:-:S06]  /*1ad0*/  IMAD.WIDE.U32 R6, R3, 0x4, R8 ;  /* 0x0000000403067825 */ /* 0x001fcc00078e0008 */
[----:B------:R0:W2:Y:S01]  /*1ae0*/  LDG.E.CONSTANT R7, desc[UR6][R6.64] ;  /* 0x0000000606077981 */ /* 0x0000a2000c1e9900 */
[----:B------:R-:W-:-:S03]  /*1af0*/  IMAD.WIDE.U32 R8, R17, 0x4, R8 ;  /* 0x0000000411087825 */ /* 0x000fc600078e0008 */
[----:B------:R1:W4:Y:S04]  /*1b00*/  LDG.E.CONSTANT R17, desc[UR6][R4.64+0x800] ;  /* 0x0008000604117981 */ /* 0x000328000c1e9900 */
[----:B------:R-:W5:Y:S01]  /*1b10*/  LDG.E.CONSTANT R9, desc[UR6][R8.64] ;  /* 0x0000000608097981 */ /* 0x000f62000c1e9900 */
[----:B0-----:R-:W-:Y:S02]  /*1b20*/  IADD3 R6, P1, PT, R4, 0x4000, RZ ;  /* 0x0000400004067810 */ /* 0x001fe40007f3e0ff */
[----:B------:R-:W-:Y:S02]  /*1b30*/  PLOP3.LUT P0, PT, PT, PT, PT, 0x8, 0x80 ;  /* 0x000000000080781c */ /* 0x000fe40003f0e170 */
[----:B------:R-:W-:Y:S02]  /*1b40*/  IADD3 R10, PT, PT, R10, 0x1000, RZ ;  /* 0x000010000a0a7810 */ /* 0x000fe40007ffe0ff */
[----:B------:R-:W-:-:S02]  /*1b50*/  IADD3 R3, PT, PT, R3, 0x1000, RZ ;  /* 0x0000100003037810 */ /* 0x000fc40007ffe0ff */
[----:B-1----:R-:W-:Y:S01]  /*1b60*/  MOV R4, R6 ;  /* 0x0000000600047202 */ /* 0x002fe20000000f00 */
[----:B--2---:R-:W-:-:S04]  /*1b70*/  FADD R2, R2, R7 ;  /* 0x0000000702027221 */ /* 0x004fc80000000000 */
[----:B------:R-:W-:-:S04]  /*1b80*/  FADD R2, R2, R13 ;  /* 0x0000000d02027221 */ /* 0x000fc80000000000 */
[----:B---3--:R-:W-:-:S04]  /*1b90*/  FADD R2, R2, R15 ;  /* 0x0000000f02027221 */ /* 0x008fc80000000000 */
[----:B----4-:R-:W-:-:S04]  /*1ba0*/  FADD R2, R2, R17 ;  /* 0x0000001102027221 */ /* 0x010fc80000000000 */
[----:B-----5:R-:W-:-:S04]  /*1bb0*/  FADD R2, R2, R9 ;  /* 0x0000000902027221 */ /* 0x020fc80000000000 */
[----:B------:R-:W-:Y:S01]  /*1bc0*/  FADD R2, R2, R19 ;  /* 0x0000001302027221 */ /* 0x000fe20000000000 */
[----:B------:R-:W-:-:S03]  /*1bd0*/  IADD3.X R7, PT, PT, RZ, R5, RZ, P1, !PT ;  /* 0x00000005ff077210 */ /* 0x000fc60000ffe4ff */
[----:B------:R-:W-:Y:S01]  /*1be0*/  FADD R2, R2, R21 ;  /* 0x0000001502027221 */ /* 0x000fe20000000000 */
[----:B------:R-:W-:-:S03]  /*1bf0*/  MOV R5, R7 ;  /* 0x0000000700057202 */ /* 0x000fc60000000f00 */
[----:B------:R-:W-:-:S07]  /*1c00*/  FADD R2, R2, R23 ;  /* 0x0000001702027221 */ /* 0x000fce0000000000 */
.L_x_128:
[----:B------:R-:W-:Y:S05]  /*1c10*/  BSYNC.RECONVERGENT B2 ;  /* 0x0000000000027941 */ /* 0x000fea0003800200 */
.L_x_127:
[----:B------:R-:W-:-:S13]  /*1c20*/  ISETP.LT.OR P0, PT, R10, R11, P0 ;  /* 0x0000000b0a00720c */ /* 0x000fda0000701670 */
[----:B------:R-:W-:Y:S05]  /*1c30*/  @!P0 BRA `(.L_x_120) ;  /* 0x0000000000288947 */ /* 0x000fea0003800000 */
[----:B------:R-:W0:Y:S01]  /*1c40*/  LDC.64 R6, c[0x0][0x380] ;  /* 0x0000e000ff067b82 */ /* 0x000e220000000a00 */
[----:B------:R-:W2:Y:S04]  /*1c50*/  LDG.E.CONSTANT R9, desc[UR6][R4.64] ;  /* 0x0000000604097981 */ /* 0x000ea8000c1e9900 */
[----:B------:R-:W3:Y:S01]  /*1c60*/  LDG.E.CONSTANT R11, desc[UR6][R4.64+0x800] ;  /* 0x00080006040b7981 */ /* 0x000ee2000c1e9900 */
[----:B0-----:R-:W-:-:S03]  /*1c70*/  IMAD.WIDE.U32 R6, R3, 0x4, R6 ;  /* 0x0000000403067825 */ /* 0x001fc600078e0006 */
[----:B------:R-:W4:Y:S04]  /*1c80*/  LDG.E.CONSTANT R3, desc[UR6][R4.64+-0x800] ;  /* 0xfff8000604037981 */ /* 0x000f28000c1e9900 */
[----:B------:R-:W5:Y:S02]  /*1c90*/  LDG.E.CONSTANT R7, desc[UR6][R6.64] ;  /* 0x0000000606077981 */ /* 0x000f64000c1e9900 */
[----:B-----5:R-:W-:-:S04]  /*1ca0*/  FADD R2, R2, R7 ;  /* 0x0000000702027221 */ /* 0x020fc80000000000 */
[----:B----4-:R-:W-:-:S04]  /*1cb0*/  FADD R2, R2, R3 ;  /* 0x0000000302027221 */ /* 0x010fc80000000000 */
[----:B--2---:R-:W-:-:S04]  /*1cc0*/  FADD R2, R2, R9 ;  /* 0x0000000902027221 */ /* 0x004fc80000000000 */
[----:B---3--:R-:W-:-:S07]  /*1cd0*/  FADD R2, R2, R11 ;  /* 0x0000000b02027221 */ /* 0x008fce0000000000 */
.L_x_120:
[----:B------:R-:W-:Y:S05]  /*1ce0*/  BSYNC.RECONVERGENT B1 ;  /* 0x0000000000017941 */ /* 0x000fea0003800200 */
.L_x_118:
        /* <DEDUP_REMOVED lines=43> */
[----:B---3--:R-:W-:Y:S01]  /*1fa0*/  FADD R2, R18, R19 ;  /* 0x0000001312027221 */ /* 0x008fe20000000000 */
[----:B------:R-:W-:Y:S06]  /*1fb0*/  BRA `(.L_x_116) ;  /* 0x0000001c00e47947 */ /* 0x000fec0003800000 */
.L_x_101:
        /* <DEDUP_REMOVED lines=12> */
.L_x_131:
[----:B------:R-:W-:Y:S05]  /*2080*/  BSYNC.RECONVERGENT B1 ;  /* 0x0000000000017941 */ /* 0x000fea0003800200 */
.L_x_130:
        /* <DEDUP_REMOVED lines=16> */
.L_x_136:
        /* <DEDUP_REMOVED lines=9> */
.L_x_135:
[----:B------:R-:W-:Y:S05]  /*2220*/  BSYNC.RECONVERGENT B2 ;  /* 0x0000000000027941 */ /* 0x000fea0003800200 */
.L_x_134:
        /* <DEDUP_REMOVED lines=8> */
.L_x_139:
        /* <DEDUP_REMOVED lines=43> */
.L_x_138:
[----:B------:R-:W-:Y:S05]  /*2560*/  BSYNC.RECONVERGENT B2 ;  /* 0x0000000000027941 */ /* 0x000fea0003800200 */
.L_x_137:
        /* <DEDUP_REMOVED lines=26> */
.L_x_141:
[----:B------:R-:W-:Y:S05]  /*2710*/  BSYNC.RECONVERGENT B2 ;  /* 0x0000000000027941 */ /* 0x000fea0003800200 */
.L_x_140:
        /* <DEDUP_REMOVED lines=12> */
.L_x_133:
[----:B------:R-:W-:Y:S05]  /*27e0*/  BSYNC.RECONVERGENT B1 ;  /* 0x0000000000017941 */ /* 0x000fea0003800200 */
.L_x_132:
        /* <DEDUP_REMOVED lines=47> */
.L_x_142:
        /* <DEDUP_REMOVED lines=36> */
[----:B-1----:R-:W1:Y:S04]  /*2d20*/  LDS.128 R4, [UR4+0x20] ;  /* 0x00002004ff047984 */ /* 0x002e680008000c00 */
[----:B------:R-:W2:Y:S04]  /*2d30*/  LDS.128 R8, [UR4+0x30] ;  /* 0x00003004ff087984 */ /* 0x000ea80008000c00 */
        /* <DEDUP_REMOVED lines=28> */
.L_x_129:
[----:B------:R-:W0:Y:S01]  /*2f00*/  S2R R0, SR_TID.X ;  /* 0x0000000000007919 */ /* 0x000e220000002100 */
[----:B------:R-:W0:Y:S02]  /*2f10*/  LDC.64 R4, c[0x0][0x380] ;  /* 0x0000e000ff047b82 */ /* 0x000e240000000a00 */
        /* <DEDUP_REMOVED lines=17> */
[----:B------:R-:W-:Y:S01]  /*3030*/  ISETP.GE.U32.AND P0, PT, R3, 0x4000, PT ;  /* 0x000040000300780c */ /* 0x000fe20003f06070 */
        /* <DEDUP_REMOVED lines=20> */
.L_x_145:
[----:B------:R-:W-:-:S05]  /*3180*/  IMAD.WIDE R2, R11, 0x4, R4 ;  /* 0x000000040b027825 */ /* 0x000fca00078e0204 */
        /* <DEDUP_REMOVED lines=15> */
[----:B------:R0:W5:Y:S02]  /*3280*/  LDG.E.CONSTANT R18, desc[UR6][R2.64+0x7800] ;  /* 0x0078000602127981 */ /* 0x000164000c1e9900 */
[----:B0-----:R-:W-:-:S04]  /*3290*/  MOV R3, R7 ;  /* 0x0000000700037202 */ /* 0x001fc80000000f00 */
[----:B------:R-:W-:-:S04]  /*32a0*/  IADD3 R2, PT, PT, -R11, R3, RZ ;  /* 0x000000030b027210 */ /* 0x000fc80007ffe1ff */
[----:B------:R-:W-:Y:S01]  /*32b0*/  ISETP.GE.AND P0, PT, R2, 0x2000, PT ;  /* 0x000020000200780c */ /* 0x000fe20003f06270 */
        /* <DEDUP_REMOVED lines=17> */
[----:B------:R-:W-:-:S04]  /*33d0*/  IADD3 R11, PT, PT, R11, 0x2000, RZ ;  /* 0x000020000b0b7810 */ /* 0x000fc80007ffe0ff */
[----:B------:R-:W-:-:S13]  /*33e0*/  ISETP.GT.AND P0, PT, R11, R6, PT ;  /* 0x000000060b00720c */ /* 0x000fda0003f04270 */
[----:B------:R-:W-:Y:S05]  /*33f0*/  @!P0 BRA `(.L_x_145) ;  /* 0xfffffffc00608947 */ /* 0x000fea000383ffff */
.L_x_143:
        /* <DEDUP_REMOVED lines=20> */
.L_x_149:
        /* <DEDUP_REMOVED lines=8> */
.L_x_148:
[----:B------:R-:W-:Y:S05]  /*35c0*/  BSYNC.RECONVERGENT B2 ;  /* 0x0000000000027941 */ /* 0x000fea0003800200 */
.L_x_147:
[----:B------:R-:W-:Y:S05]  /*35d0*/  @!P1 BRA `(.L_x_146) ;  /* 0x0000000400a89947 */ /* 0x000fea0003800000 */
[----:B------:R-:W0:Y:S01]  /*35e0*/  LDCU.64 UR4, c[0x0][0x380] ;  /* 0x00007000ff0477ac */ /* 0x000e220008000a00 */
[----:B------:R-:W-:Y:S01]  /*35f0*/  IADD3 R5, PT, PT, R9, -R10, RZ ;  /* 0x8000000a09057210 */ /* 0x000fe20007ffe0ff */
[----:B------:R-:W-:Y:S01]  /*3600*/  BSSY.RECONVERGENT B2, `(.L_x_150) ;  /* 0x000003b000027945 */ /* 0x000fe20003800200 */
[CC--:B------:R-:W-:Y:S02]  /*3610*/  IADD3 R3, P0, PT, R10.reuse, R11.reuse, RZ ;  /* 0x0000000b0a037210 */ /* 0x0c0fe40007f1e0ff */
[----:B------:R-:W-:Y:S02]  /*3620*/  ISETP.GT.AND P1, PT, R5, 0x1800, PT ;  /* 0x000018000500780c */ /* 0x000fe40003f24270 */
[----:B------:R-:W-:Y:S02]  /*3630*/  IADD3.X R4, PT, PT, RZ, RZ, RZ, P0, !PT ;  /* 0x000000ffff047210 */ /* 0x000fe400007fe4ff */
[----:B------:R-:W-:Y:S02]  /*3640*/  IADD3 R11, PT, PT, R10, R11, RZ ;  /* 0x0000000b0a0b7210 */ /* 0x000fe40007ffe0ff */
[----:B0-----:R-:W-:-:S04]  /*3650*/  LEA R2, P0, R3, UR4, 0x2 ;  /* 0x0000000403027c11 */ /* 0x001fc8000f8010ff */
[----:B------:R-:W-:Y:S02]  /*3660*/  LEA.HI.X R3, R3, UR5, R4, 0x2, P0 ;  /* 0x0000000503037c11 */ /* 0x000fe400080f1404 */
[----:B------:R-:W-:-:S04]  /*3670*/  IADD3 R2, P0, PT, R2, 0x1000, RZ ;  /* 0x0000100002027810 */ /* 0x000fc80007f1e0ff */
[----:B------:R-:W-:Y:S02]  /*3680*/  IADD3.X R3, PT, PT, RZ, R3, RZ, P0, !PT ;  /* 0x00000003ff037210 */ /* 0x000fe400007fe4ff */
[----:B------:R-:W-:Y:S01]  /*3690*/  PLOP3.LUT P0, PT, PT, PT, PT, 0x80, 0x8 ;  /* 0x000000000008781c */ /* 0x000fe20003f0f070 */
[----:B------:R-:W-:-:S12]  /*36a0*/  @!P1 BRA `(.L_x_151) ;  /* 0x0000000000c09947 */ /* 0x000fd80003800000 */
[----:B------:R-:W-:Y:S02]  /*36b0*/  PLOP3.LUT P0, PT, PT, PT, PT, 0x8, 0x80 ;  /* 0x000000000080781c */ /* 0x000fe40003f0e170 */
[----:B------:R-:W-:-:S11]  /*36c0*/  IADD3 R13, PT, PT, R9, -0x1800, RZ ;  /* 0xffffe800090d7810 */ /* 0x000fd60007ffe0ff */
.L_x_152:
        /* <DEDUP_REMOVED lines=46> */
.L_x_151:
[----:B------:R-:W-:Y:S05]  /*39b0*/  BSYNC.RECONVERGENT B2 ;  /* 0x0000000000027941 */ /* 0x000fea0003800200 */
.L_x_150:
        /* <DEDUP_REMOVED lines=31> */
.L_x_154:
[----:B------:R-:W-:Y:S05]  /*3bb0*/  BSYNC.RECONVERGENT B2 ;  /* 0x0000000000027941 */ /* 0x000fea0003800200 */
.L_x_153:
[----:B------:R-:W-:-:S13]  /*3bc0*/  ISETP.LT.OR P0, PT, R10, R9, P0 ;  /* 0x000000090a00720c */ /* 0x000fda0000701670 */
[----:B------:R-:W-:Y:S05]  /*3bd0*/  @!P0 BRA `(.L_x_146) ;  /* 0x0000000000288947 */ /* 0x000fea0003800000 */
[----:B------:R-:W0:Y:S01]  /*3be0*/  LDC.64 R4, c[0x0][0x380] ;  /* 0x0000e000ff047b82 */ /* 0x000e220000000a00 */
[----:B------:R-:W2:Y:S04]  /*3bf0*/  LDG.E.CONSTANT R7, desc[UR6][R2.64+-0x800] ;  /* 0xfff8000602077981 */ /* 0x000ea8000c1e9900 */
[----:B------:R-:W3:Y:S04]  /*3c00*/  LDG.E.CONSTANT R6, desc[UR6][R2.64] ;  /* 0x0000000602067981 */ /* 0x000ee8000c1e9900 */
[----:B------:R-:W4:Y:S01]  /*3c10*/  LDG.E.CONSTANT R9, desc[UR6][R2.64+0x800] ;  /* 0x0008000602097981 */ /* 0x000f22000c1e9900 */
[----:B0-----:R-:W-:-:S06]  /*3c20*/  IMAD.WIDE.U32 R4, R11, 0x4, R4 ;  /* 0x000000040b047825 */ /* 0x001fcc00078e0004 */
[----:B------:R-:W5:Y:S02]  /*3c30*/  LDG.E.CONSTANT R5, desc[UR6][R4.64] ;  /* 0x0000000604057981 */ /* 0x000f64000c1e9900 */
[----:B-----5:R-:W-:-:S04]  /*3c40*/  FADD R8, R8, R5 ;  /* 0x0000000508087221 */ /* 0x020fc80000000000 */
[----:B--2---:R-:W-:-:S04]  /*3c50*/  FADD R7, R8, R7 ;  /* 0x0000000708077221 */ /* 0x004fc80000000000 */
[----:B---3--:R-:W-:-:S04]  /*3c60*/  FADD R6, R7, R6 ;  /* 0x0000000607067221 */ /* 0x008fc80000000000 */
[----:B----4-:R-:W-:-:S07]  /*3c70*/  FADD R8, R6, R9 ;  /* 0x0000000906087221 */ /* 0x010fce0000000000 */
.L_x_146:
[----:B------:R-:W-:Y:S05]  /*3c80*/  BSYNC.RECONVERGENT B1 ;  /* 0x0000000000017941 */ /* 0x000fea0003800200 */
.L_x_144:
        /* <DEDUP_REMOVED lines=43> */
[----:B0-----:R-:W-:-:S07]  /*3f40*/  FADD R2, R18, R19 ;  /* 0x0000001312027221 */ /* 0x001fce0000000000 */
.L_x_116:
[----:B------:R-:W-:Y:S05]  /*3f50*/  BSYNC.RECONVERGENT B0 ;  /* 0x0000000000007941 */ /* 0x000fea0003800200 */
.L_x_100:
[----:B------:R-:W-:Y:S05]  /*3f60*/  @P0 EXIT ;  /* 0x000000000000094d */ /* 0x000fea0003800000 */
[----:B-1----:R-:W1:Y:S01]  /*3f70*/  LDC.64 R4, c[0x0][0x388] ;  /* 0x0000e200ff047b82 */ /* 0x002e620000000a00 */
[----:B------:R-:W0:Y:S02]  /*3f80*/  LDCU UR4, c[0x0][0x398] ;  /* 0x00007300ff0477ac */ /* 0x000e240008000800 */
[----:B0-23--:R-:W-:-:S05]  /*3f90*/  FADD R3, R2, UR4 ;  /* 0x0000000402037e21 */ /* 0x00dfca0008000000 */
[----:B-1----:R-:W-:Y:S01]  /*3fa0*/  STG.E desc[UR6][R4.64], R3 ;  /* 0x0000000304007986 */ /* 0x002fe2000c101906 */
[----:B------:R-:W-:Y:S05]  /*3fb0*/  EXIT ;  /* 0x000000000000794d */ /* 0x000fea0003800000 */
.L_x_155:
        /* <DEDUP_REMOVED lines=12> */
.L_x_694:


//--------------------- .text._ZN3cub18CUB_300001_SM_10006detail6reduce18DeviceReduceKernelINS2_10policy_hubIfjN4cuda3std3__44plusIvEEE10Policy1000EPfjS9_fNS7_10__identityEEEvT0_PT3_T1_NS0_13GridEvenShareISH_EET2_T4_ --------------------------
	.section	.text._ZN3cub18CUB_300001_SM_10006detail6reduce18DeviceReduceKernelINS2_10policy_hubIfjN4cuda3std3__44plusIvEEE10Policy1000EPfjS9_fNS7_10__identityEEEvT0_PT3_T1_NS0_13GridEvenShareISH_EET2_T4_,"ax",@progbits
	.align	128
        .global         _ZN3cub18CUB_300001_SM_10006detail6reduce18DeviceReduceKernelINS2_10policy_hubIfjN4cuda3std3__44plusIvEEE10Policy1000EPfjS9_fNS7_10__identityEEEvT0_PT3_T1_NS0_13GridEvenShareISH_EET2_T4_
        .type           _ZN3cub18CUB_300001_SM_10006detail6reduce18DeviceReduceKernelINS2_10policy_hubIfjN4cuda3std3__44plusIvEEE10Policy1000EPfjS9_fNS7_10__identityEEEvT0_PT3_T1_NS0_13GridEvenShareISH_EET2_T4_,@function
        .size           _ZN3cub18CUB_300001_SM_10006detail6reduce18DeviceReduceKernelINS2_10policy_hubIfjN4cuda3std3__44plusIvEEE10Policy1000EPfjS9_fNS7_10__identityEEEvT0_PT3_T1_NS0_13GridEvenShareISH_EET2_T4_,(.L_x_695 - _ZN3cub18CUB_300001_SM_10006detail6reduce18DeviceReduceKernelINS2_10policy_hubIfjN4cuda3std3__44plusIvEEE10Policy1000EPfjS9_fNS7_10__identityEEEvT0_PT3_T1_NS0_13GridEvenShareISH_EET2_T4_)
        .other          _ZN3cub18CUB_300001_SM_10006detail6reduce18DeviceReduceKernelINS2_10policy_hubIfjN4cuda3std3__44plusIvEEE10Policy1000EPfjS9_fNS7_10__identityEEEvT0_PT3_T1_NS0_13GridEvenShareISH_EET2_T4_,@"STO_CUDA_ENTRY STV_DEFAULT"
_ZN3cub18CUB_300001_SM_10006detail6reduce18DeviceReduceKernelINS2_10policy_hubIfjN4cuda3std3__44plusIvEEE10Policy1000EPfjS9_fNS7_10__identityEEEvT0_PT3_T1_NS0_13GridEvenShareISH_EET2_T4_:
.text._ZN3cub18CUB_300001_SM_10006detail6reduce18DeviceReduceKernelINS2_10policy_hubIfjN4cuda3std3__44plusIvEEE10Policy1000EPfjS9_fNS7_10__identityEEEvT0_PT3_T1_NS0_13GridEvenShareISH_EET2_T4_:
        /* <DEDUP_REMOVED lines=25> */
.L_x_160:
[----:B------:R-:W-:Y:S05]  /*0190*/  BSYNC.RECONVERGENT B1 ;  /* 0x0000000000017941 */ /* 0x000fea0003800200 */
.L_x_159:
        /* <DEDUP_REMOVED lines=16> */
.L_x_165:
        /* <DEDUP_REMOVED lines=8> */
.L_x_164:
[----:B------:R-:W-:Y:S05]  /*0320*/  BSYNC.RECONVERGENT B2 ;  /* 0x0000000000027941 */ /* 0x000fea0003800200 */
.L_x_163:
[----:B------:R-:W-:Y:S05]  /*0330*/  @!P1 BRA `(.L_x_162) ;  /* 0x00000000005c9947 */ /* 0x000fea0003800000 */
[----:B------:R-:W0:Y:S01]  /*0340*/  LDC.64 R6, c[0x0][0x380] ;  /* 0x0000e000ff067b82 */ /* 0x000e220000000a00 */
[----:B------:R-:W-:Y:S02]  /*0350*/  IADD3 R16, PT, PT, R5, 0x400, RZ ;  /* 0x0000040005107810 */ /* 0x000fe40007ffe0ff */
[----:B------:R-:W-:-:S07]  /*0360*/  LEA R5, R0, R5, 0xd ;  /* 0x0000000500057211 */ /* 0x000fce00078e68ff */
.L_x_166:
        /* <DEDUP_REMOVED lines=20> */
.L_x_162:
[----:B------:R-:W-:Y:S05]  /*04b0*/  BSYNC.RECONVERGENT B1 ;  /* 0x0000000000017941 */ /* 0x000fea0003800200 */
.L_x_161:
        /* <DEDUP_REMOVED lines=47> */
.L_x_167:
        /* <DEDUP_REMOVED lines=66> */
.L_x_158:
        /* <DEDUP_REMOVED lines=41> */
.L_x_171:
        /* <DEDUP_REMOVED lines=35> */
.L_x_170:
        /* <DEDUP_REMOVED lines=22> */
.L_x_175:
        /* <DEDUP_REMOVED lines=8> */
.L_x_174:
[----:B------:R-:W-:Y:S05]  /*1270*/  BSYNC.RECONVERGENT B2 ;  /* 0x0000000000027941 */ /* 0x000fea0003800200 */
.L_x_173:
[----:B------:R-:W-:Y:S05]  /*1280*/  @!P1 BRA `(.L_x_172) ;  /* 0x0000000000589947 */ /* 0x000fea0003800000 */
[C---:B------:R-:W-:Y:S02]  /*1290*/  IADD3 R21, PT, PT, R2.reuse, R21, RZ ;  /* 0x0000001502157210 */ /* 0x040fe40007ffe0ff */
[----:B------:R-:W-:-:S07]  /*12a0*/  IADD3 R2, PT, PT, R2, 0x400, RZ ;  /* 0x0000040002027810 */ /* 0x000fce0007ffe0ff */
.L_x_176:
        /* <DEDUP_REMOVED lines=20> */
.L_x_172:
[----:B------:R-:W-:Y:S05]  /*13f0*/  BSYNC.RECONVERGENT B1 ;  /* 0x0000000000017941 */ /* 0x000fea0003800200 */
.L_x_169:
        /* <DEDUP_REMOVED lines=45> */
.L_x_157:
        /* <DEDUP_REMOVED lines=15> */
.L_x_179:
[----:B------:R-:W-:Y:S05]  /*17c0*/  BSYNC.RECONVERGENT B1 ;  /* 0x0000000000017941 */ /* 0x000fea0003800200 */
.L_x_178:
        /* <DEDUP_REMOVED lines=16> */
.L_x_184:
        /* <DEDUP_REMOVED lines=8> */
.L_x_183:
[----:B------:R-:W-:Y:S05]  /*1950*/  BSYNC.RECONVERGENT B2 ;  /* 0x0000000000027941 */ /* 0x000fea0003800200 */
.L_x_182:
[----:B------:R-:W-:Y:S05]  /*1960*/  @!P1 BRA `(.L_x_181) ;  /* 0x00000000005c9947 */ /* 0x000fea0003800000 */
[----:B------:R-:W0:Y:S01]  /*1970*/  LDC.64 R6, c[0x0][0x380] ;  /* 0x0000e000ff067b82 */ /* 0x000e220000000a00 */
[----:B------:R-:W-:Y:S02]  /*1980*/  IADD3 R19, PT, PT, R19, R10, RZ ;  /* 0x0000000a13137210 */ /* 0x000fe40007ffe0ff */
[----:B------:R-:W-:-:S07]  /*1990*/  IADD3 R5, PT, PT, R10, 0x400, RZ ;  /* 0x000004000a057810 */ /* 0x000fce0007ffe0ff */
.L_x_185:
        /* <DEDUP_REMOVED lines=20> */
.L_x_181:
[----:B------:R-:W-:Y:S05]  /*1ae0*/  BSYNC.RECONVERGENT B1 ;  /* 0x0000000000017941 */ /* 0x000fea0003800200 */
.L_x_180:
        /* <DEDUP_REMOVED lines=47> */
.L_x_186:
        /* <DEDUP_REMOVED lines=66> */
.L_x_177:
        /* <DEDUP_REMOVED lines=49> */
.L_x_189:
        /* <DEDUP_REMOVED lines=43> */
.L_x_188:
        /* <DEDUP_REMOVED lines=26> */
.L_x_193:
        /* <DEDUP_REMOVED lines=8> */
.L_x_192:
[----:B------:R-:W-:Y:S05]  /*29e0*/  BSYNC.RECONVERGENT B2 ;  /* 0x0000000000027941 */ /* 0x000fea0003800200 */
.L_x_191:
[----:B------:R-:W-:Y:S05]  /*29f0*/  @!P1 BRA `(.L_x_190) ;  /* 0x0000000000589947 */ /* 0x000fea0003800000 */
[C---:B------:R-:W-:Y:S02]  /*2a00*/  IADD3 R13, PT, PT, R8.reuse, R7, RZ ;  /* 0x00000007080d7210 */ /* 0x040fe40007ffe0ff */
[----:B------:R-:W-:-:S07]  /*2a10*/  IADD3 R7, PT, PT, R8, 0x400, RZ ;  /* 0x0000040008077810 */ /* 0x000fce0007ffe0ff */
.L_x_194:
        /* <DEDUP_REMOVED lines=20> */
.L_x_190:
[----:B------:R-:W-:Y:S05]  /*2b60*/  BSYNC.RECONVERGENT B1 ;  /* 0x0000000000017941 */ /* 0x000fea0003800200 */
.L_x_187:
        /* <DEDUP_REMOVED lines=44> */
.L_x_168:
[----:B------:R-:W-:Y:S05]  /*2e30*/  BSYNC.RECONVERGENT B0 ;  /* 0x0000000000007941 */ /* 0x000fea0003800200 */
.L_x_156:
[----:B------:R-:W-:Y:S05]  /*2e40*/  @P0 EXIT ;  /* 0x000000000000094d */ /* 0x000fea0003800000 */
[----:B------:R-:W5:Y:S02]  /*2e50*/  LDC.64 R4, c[0x0][0x388] ;  /* 0x0000e200ff047b82 */ /* 0x000f640000000a00 */
[----:B-----5:R-:W-:-:S05]  /*2e60*/  IMAD.WIDE.U32 R4, R0, 0x4, R4 ;  /* 0x0000000400047825 */ /* 0x020fca00078e0004 */
[----:B------:R-:W-:Y:S01]  /*2e70*/  STG.E desc[UR8][R4.64], R2 ;  /* 0x0000000204007986 */ /* 0x000fe2000c101908 */
[----:B------:R-:W-:Y:S05]  /*2e80*/  EXIT ;  /* 0x000000000000794d */ /* 0x000fea0003800000 */
.L_x_195:
        /* <DEDUP_REMOVED lines=15> */
.L_x_695:


//--------------------- .text._ZN3cub18CUB_300001_SM_10006detail6reduce28DeviceReduceSingleTileKernelINS2_10policy_hubIfjN4cuda3std3__44plusIvEEE10Policy1000EPfSC_jS9_ffNS7_10__identityEEEvT0_T1_T2_T3_T4_T6_ --------------------------
	.section	.text._ZN3cub18CUB_300001_SM_10006detail6reduce28DeviceReduceSingleTileKernelINS2_10policy_hubIfjN4cuda3std3__44plusIvEEE10Policy1000EPfSC_jS9_ffNS7_10__identityEEEvT0_T1_T2_T3_T4_T6_,"ax",@progbits
	.align	128
        .global         _ZN3cub18CUB_300001_SM_10006detail6reduce28DeviceReduceSingleTileKernelINS2_10policy_hubIfjN4cuda3std3__44plusIvEEE10Policy1000EPfSC_jS9_ffNS7_10__identityEEEvT0_T1_T2_T3_T4_T6_
        .type           _ZN3cub18CUB_300001_SM_10006detail6reduce28DeviceReduceSingleTileKernelINS2_10policy_hubIfjN4cuda3std3__44plusIvEEE10Policy1000EPfSC_jS9_ffNS7_10__identityEEEvT0_T1_T2_T3_T4_T6_,@function
        .size           _ZN3cub18CUB_300001_SM_10006detail6reduce28DeviceReduceSingleTileKernelINS2_10policy_hubIfjN4cuda3std3__44plusIvEEE10Policy1000EPfSC_jS9_ffNS7_10__identityEEEvT0_T1_T2_T3_T4_T6_,(.L_x_696 - _ZN3cub18CUB_300001_SM_10006detail6reduce28DeviceReduceSingleTileKernelINS2_10policy_hubIfjN4cuda3std3__44plusIvEEE10Policy1000EPfSC_jS9_ffNS7_10__identityEEEvT0_T1_T2_T3_T4_T6_)
        .other          _ZN3cub18CUB_300001_SM_10006detail6reduce28DeviceReduceSingleTileKernelINS2_10policy_hubIfjN4cuda3std3__44plusIvEEE10Policy1000EPfSC_jS9_ffNS7_10__identityEEEvT0_T1_T2_T3_T4_T6_,@"STO_CUDA_ENTRY STV_DEFAULT"
_ZN3cub18CUB_300001_SM_10006detail6reduce28DeviceReduceSingleTileKernelINS2_10policy_hubIfjN4cuda3std3__44plusIvEEE10Policy1000EPfSC_jS9_ffNS7_10__identityEEEvT0_T1_T2_T3_T4_T6_:
.text._ZN3cub18CUB_300001_SM_10006detail6reduce28DeviceReduceSingleTileKernelINS2_10policy_hubIfjN4cuda3std3__44plusIvEEE10Policy1000EPfSC_jS9_ffNS7_10__identityEEEvT0_T1_T2_T3_T4_T6_:
        /* <DEDUP_REMOVED lines=13> */
.L_x_196:
        /* <DEDUP_REMOVED lines=16> */
.L_x_201:
[----:B------:R-:W-:Y:S05]  /*01d0*/  BSYNC.RECONVERGENT B1 ;  /* 0x0000000000017941 */ /* 0x000fea0003800200 */
.L_x_200:
        /* <DEDUP_REMOVED lines=16> */
.L_x_206:
        /* <DEDUP_REMOVED lines=9> */
.L_x_205:
[----:B------:R-:W-:Y:S05]  /*0370*/  BSYNC.RECONVERGENT B2 ;  /* 0x0000000000027941 */ /* 0x000fea0003800200 */
.L_x_204:
        /* <DEDUP_REMOVED lines=10> */
.L_x_209:
        /* <DEDUP_REMOVED lines=37> */
.L_x_208:
[----:B------:R-:W-:Y:S05]  /*0670*/  BSYNC.RECONVERGENT B2 ;  /* 0x0000000000027941 */ /* 0x000fea0003800200 */
.L_x_207:
        /* <DEDUP_REMOVED lines=26> */
.L_x_211:
[----:B------:R-:W-:Y:S05]  /*0820*/  BSYNC.RECONVERGENT B2 ;  /* 0x0000000000027941 */ /* 0x000fea0003800200 */
.L_x_210:
        /* <DEDUP_REMOVED lines=10> */
.L_x_203:
[----:B------:R-:W-:Y:S05]  /*08d0*/  BSYNC.RECONVERGENT B1 ;  /* 0x0000000000017941 */ /* 0x000fea0003800200 */
.L_x_202:
        /* <DEDUP_REMOVED lines=47> */
.L_x_212:
        /* <DEDUP_REMOVED lines=66> */
.L_x_199:
        /* <DEDUP_REMOVED lines=36> */
.L_x_216:
        /* <DEDUP_REMOVED lines=32> */
.L_x_214:
        /* <DEDUP_REMOVED lines=19> */
.L_x_220:
        /* <DEDUP_REMOVED lines=8> */
.L_x_219:
[----:B------:R-:W-:Y:S05]  /*15e0*/  BSYNC.RECONVERGENT B2 ;  /* 0x0000000000027941 */ /* 0x000fea0003800200 */
.L_x_218:
[----:B------:R-:W-:Y:S05]  /*15f0*/  @!P1 BRA `(.L_x_217) ;  /* 0x0000000000589947 */ /* 0x000fea0003800000 */
[C---:B------:R-:W-:Y:S02]  /*1600*/  IADD3 R14, PT, PT, R0.reuse, 0x400, RZ ;  /* 0x00000400000e7810 */ /* 0x040fe40007ffe0ff */
[----:B------:R-:W-:-:S07]  /*1610*/  IADD3 R15, PT, PT, R0, UR4, RZ ;  /* 0x00000004000f7c10 */ /* 0x000fce000fffe0ff */
.L_x_221:
        /* <DEDUP_REMOVED lines=20> */
.L_x_217:
[----:B------:R-:W-:Y:S05]  /*1760*/  BSYNC.RECONVERGENT B1 ;  /* 0x0000000000017941 */ /* 0x000fea0003800200 */
.L_x_215:
        /* <DEDUP_REMOVED lines=45> */
.L_x_198:
        /* <DEDUP_REMOVED lines=12> */
.L_x_224:
[----:B------:R-:W-:Y:S05]  /*1b00*/  BSYNC.RECONVERGENT B1 ;  /* 0x0000000000017941 */ /* 0x000fea0003800200 */
.L_x_223:
        /* <DEDUP_REMOVED lines=16> */
.L_x_229:
        /* <DEDUP_REMOVED lines=9> */
.L_x_228:
[----:B------:R-:W-:Y:S05]  /*1ca0*/  BSYNC.RECONVERGENT B2 ;  /* 0x0000000000027941 */ /* 0x000fea0003800200 */
.L_x_227:
        /* <DEDUP_REMOVED lines=10> */
.L_x_232:
        /* <DEDUP_REMOVED lines=37> */
.L_x_231:
[----:B------:R-:W-:Y:S05]  /*1fa0*/  BSYNC.RECONVERGENT B2 ;  /* 0x0000000000027941 */ /* 0x000fea0003800200 */
.L_x_230:
        /* <DEDUP_REMOVED lines=26> */
.L_x_234:
[----:B------:R-:W-:Y:S05]  /*2150*/  BSYNC.RECONVERGENT B2 ;  /* 0x0000000000027941 */ /* 0x000fea0003800200 */
.L_x_233:
        /* <DEDUP_REMOVED lines=10> */
.L_x_226:
[----:B------:R-:W-:Y:S05]  /*2200*/  BSYNC.RECONVERGENT B1 ;  /* 0x0000000000017941 */ /* 0x000fea0003800200 */
.L_x_225:
        /* <DEDUP_REMOVED lines=47> */
.L_x_235:
        /* <DEDUP_REMOVED lines=66> */
.L_x_222:
        /* <DEDUP_REMOVED lines=43> */
.L_x_238:
        /* <DEDUP_REMOVED lines=42> */
.L_x_236:
        /* <DEDUP_REMOVED lines=19> */
.L_x_242:
        /* <DEDUP_REMOVED lines=8> */
.L_x_241:
[----:B------:R-:W-:Y:S05]  /*3020*/  BSYNC.RECONVERGENT B2 ;  /* 0x0000000000027941 */ /* 0x000fea0003800200 */
.L_x_240:
[----:B------:R-:W-:Y:S05]  /*3030*/  @!P1 BRA `(.L_x_239) ;  /* 0x0000000000589947 */ /* 0x000fea0003800000 */
[C---:B------:R-:W-:Y:S02]  /*3040*/  IADD3 R11, PT, PT, R0.reuse, R11, RZ ;  /* 0x0000000b000b7210 */ /* 0x040fe40007ffe0ff */
[----:B------:R-:W-:-:S07]  /*3050*/  IADD3 R0, PT, PT, R0, 0x400, RZ ;  /* 0x0000040000007810 */ /* 0x000fce0007ffe0ff */
.L_x_243:
        /* <DEDUP_REMOVED lines=20> */
.L_x_239:
[----:B------:R-:W-:Y:S05]  /*31a0*/  BSYNC.RECONVERGENT B1 ;  /* 0x0000000000017941 */ /* 0x000fea0003800200 */
.L_x_237:
        /* <DEDUP_REMOVED lines=44> */
.L_x_213:
[----:B------:R-:W-:Y:S05]  /*3470*/  BSYNC.RECONVERGENT B0 ;  /* 0x0000000000007941 */ /* 0x000fea0003800200 */
.L_x_197:
[----:B------:R-:W-:Y:S05]  /*3480*/  @P0 EXIT ;  /* 0x000000000000094d */ /* 0x000fea0003800000 */
[----:B------:R-:W5:Y:S01]  /*3490*/  LDC.64 R4, c[0x0][0x388] ;  /* 0x0000e200ff047b82 */ /* 0x000f620000000a00 */
[----:B------:R-:W0:Y:S02]  /*34a0*/  LDCU UR4, c[0x0][0x398] ;  /* 0x00007300ff0477ac */ /* 0x000e240008000800 */
[----:B01234-:R-:W-:-:S05]  /*34b0*/  FADD R3, R2, UR4 ;  /* 0x0000000402037e21 */ /* 0x01ffca0008000000 */
[----:B-----5:R-:W-:Y:S01]  /*34c0*/  STG.E desc[UR6][R4.64], R3 ;  /* 0x0000000304007986 */ /* 0x020fe2000c101906 */
[----:B------:R-:W-:Y:S05]  /*34d0*/  EXIT ;  /* 0x000000000000794d */ /* 0x000fea0003800000 */
.L_x_244:
        /* <DEDUP_REMOVED lines=10> */
.L_x_696:


//--------------------- .text._ZN3cub18CUB_300001_SM_10006detail6reduce28DeviceReduceSingleTileKernelINS2_10policy_hubIN12ashvardanian17cuda_thrust_fma_t6pair_tEyNS6_18interleaving_add_tEE10Policy1000EPS7_SB_iS8_S7_S7_N4cuda3std3__410__identityEEEvT0_T1_T2_T3_T4_T6_ --------------------------
	.section	.text._ZN3cub18CUB_300001_SM_10006detail6reduce28DeviceReduceSingleTileKernelINS2_10policy_hubIN12ashvardanian17cuda_thrust_fma_t6pair_tEyNS6_18interleaving_add_tEE10Policy1000EPS7_SB_iS8_S7_S7_N4cuda3std3__410__identityEEEvT0_T1_T2_T3_T4_T6_,"ax",@progbits
	.align	128
        .global         _ZN3cub18CUB_300001_SM_10006detail6reduce28DeviceReduceSingleTileKernelINS2_10policy_hubIN12ashvardanian17cuda_thrust_fma_t6pair_tEyNS6_18interleaving_add_tEE10Policy1000EPS7_SB_iS8_S7_S7_N4cuda3std3__410__identityEEEvT0_T1_T2_T3_T4_T6_
        .type           _ZN3cub18CUB_300001_SM_10006detail6reduce28DeviceReduceSingleTileKernelINS2_10policy_hubIN12ashvardanian17cuda_thrust_fma_t6pair_tEyNS6_18interleaving_add_tEE10Policy1000EPS7_SB_iS8_S7_S7_N4cuda3std3__410__identityEEEvT0_T1_T2_T3_T4_T6_,@function
        .size           _ZN3cub18CUB_300001_SM_10006detail6reduce28DeviceReduceSingleTileKernelINS2_10policy_hubIN12ashvardanian17cuda_thrust_fma_t6pair_tEyNS6_18interleaving_add_tEE10Policy1000EPS7_SB_iS8_S7_S7_N4cuda3std3__410__identityEEEvT0_T1_T2_T3_T4_T6_,(.L_x_697 - _ZN3cub18CUB_300001_SM_10006detail6reduce28DeviceReduceSingleTileKernelINS2_10policy_hubIN12ashvardanian17cuda_thrust_fma_t6pair_tEyNS6_18interleaving_add_tEE10Policy1000EPS7_SB_iS8_S7_S7_N4cuda3std3__410__identityEEEvT0_T1_T2_T3_T4_T6_)
        .other          _ZN3cub18CUB_300001_SM_10006detail6reduce28DeviceReduceSingleTileKernelINS2_10policy_hubIN12ashvardanian17cuda_thrust_fma_t6pair_tEyNS6_18interleaving_add_tEE10Policy1000EPS7_SB_iS8_S7_S7_N4cuda3std3__410__identityEEEvT0_T1_T2_T3_T4_T6_,@"STO_CUDA_ENTRY STV_DEFAULT"
_ZN3cub18CUB_300001_SM_10006detail6reduce28DeviceReduceSingleTileKernelINS2_10policy_hubIN12ashvardanian17cuda_thrust_fma_t6pair_tEyNS6_18interleaving_add_tEE10Policy1000EPS7_SB_iS8_S7_S7_N4cuda3std3__410__identityEEEvT0_T1_T2_T3_T4_T6_:
.text._ZN3cub18CUB_300001_SM_10006detail6reduce28DeviceReduceSingleTileKernelINS2_10policy_hubIN12ashvardanian17cuda_thrust_fma_t6pair_tEyNS6_18interleaving_add_tEE10Policy1000EPS7_SB_iS8_S7_S7_N4cuda3std3__410__identityEEEvT0_T1_T2_T3_T4_T6_:
        /* <DEDUP_REMOVED lines=9> */
[----:B------:R-:W0:Y:S08]  /*0090*/  LDC.64 R2, c[0x0][0x388] ;  /* 0x0000e200ff027b82 */ /* 0x000e300000000a00 */
[----:B------:R-:W0:Y:S02]  /*00a0*/  LDC.64 R4, c[0x0][0x398] ;  /* 0x0000e600ff047b82 */ /* 0x000e240000000a00 */
[----:B0-----:R-:W-:Y:S04]  /*00b0*/  STG.E desc[UR6][R2.64], R4 ;  /* 0x0000000402007986 */ /* 0x001fe8000c101906 */
[----:B------:R-:W-:Y:S01]  /*00c0*/  STG.E desc[UR6][R2.64+0x4], R5 ;  /* 0x0000040502007986 */ /* 0x000fe2000c101906 */
[----:B------:R-:W-:Y:S05]  /*00d0*/  EXIT ;  /* 0x000000000000794d */ /* 0x000fea0003800000 */
.L_x_245:
[----:B------:R-:W-:Y:S01]  /*00e0*/  ISETP.GT.AND P0, PT, R10, 0x7ff, PT ;  /* 0x000007ff0a00780c */ /* 0x000fe20003f04270 */
[----:B------:R-:W-:-:S12]  /*00f0*/  BSSY.RECONVERGENT B0, `(.L_x_246) ;  /* 0x00002a5000007945 */ /* 0x000fd80003800200 */
[----:B------:R-:W-:Y:S05]  /*0100*/  @P0 BRA `(.L_x_247) ;  /* 0x0000001400500947 */ /* 0x000fea0003800000 */
[----:B------:R-:W0:Y:S01]  /*0110*/  S2R R9, SR_TID.X ;  /* 0x0000000000097919 */ /* 0x000e220000002100 */
[----:B------:R-:W-:Y:S01]  /*0120*/  BSSY.RECONVERGENT B1, `(.L_x_248) ;  /* 0x000000b000017945 */ /* 0x000fe20003800200 */
[----:B------:R-:W-:Y:S01]  /*0130*/  HFMA2 R25, -RZ, RZ, 0, 0 ;  /* 0x00000000ff197431 */ /* 0x000fe200000001ff */
[----:B------:R-:W-:Y:S02]  /*0140*/  MOV R0, RZ ;  /* 0x000000ff00007202 */ /* 0x000fe40000000f00 */
[----:B0-----:R-:W-:Y:S02]  /*0150*/  ISETP.GE.AND P0, PT, R9, R10, PT ;  /* 0x0000000a0900720c */ /* 0x001fe40003f06270 */
[----:B------:R-:W-:-:S11]  /*0160*/  MOV R11, R9 ;  /* 0x00000009000b7202 */ /* 0x000fd60000000f00 */
[----:B------:R-:W-:Y:S05]  /*0170*/  @P0 BRA `(.L_x_249) ;  /* 0x0000000000140947 */ /* 0x000fea0003800000 */
[----:B------:R-:W0:Y:S02]  /*0180*/  LDC.64 R2, c[0x0][0x380] ;  /* 0x0000e000ff027b82 */ /* 0x000e240000000a00 */
[----:B0-----:R-:W-:-:S05]  /*0190*/  IMAD.WIDE.U32 R2, R9, 0x8, R2 ;  /* 0x0000000809027825 */ /* 0x001fca00078e0002 */
[----:B------:R0:W5:Y:S04]  /*01a0*/  LDG.E.CONSTANT R0, desc[UR6][R2.64] ;  /* 0x0000000602007981 */ /* 0x000168000c1e9900 */
[----:B------:R0:W5:Y:S01]  /*01b0*/  LDG.E.CONSTANT R25, desc[UR6][R2.64+0x4] ;  /* 0x0000040602197981 */ /* 0x000162000c1e9900 */
[----:B------:R-:W-:-:S07]  /*01c0*/  IADD3 R11, PT, PT, R9, 0x100, RZ ;  /* 0x00000100090b7810 */ /* 0x000fce0007ffe0ff */
.L_x_249:
[----:B------:R-:W-:Y:S05]  /*01d0*/  BSYNC.RECONVERGENT B1 ;  /* 0x0000000000017941 */ /* 0x000fea0003800200 */
.L_x_248:
        /* <DEDUP_REMOVED lines=14> */
[----:B0-----:R-:W-:-:S07]  /*02c0*/  IMAD.WIDE.U32 R2, R11, 0x8, R2 ;  /* 0x000000080b027825 */ /* 0x001fce00078e0002 */
.L_x_254:
[----:B------:R-:W2:Y:S04]  /*02d0*/  LDG.E.CONSTANT R5, desc[UR6][R2.64] ;  /* 0x0000000602057981 */ /* 0x000ea8000c1e9900 */
[----:B------:R0:W3:Y:S01]  /*02e0*/  LDG.E.CONSTANT R6, desc[UR6][R2.64+0x4] ;  /* 0x0000040602067981 */ /* 0x0000e2000c1e9900 */
[----:B------:R-:W-:Y:S02]  /*02f0*/  IADD3 R4, PT, PT, R4, 0x1, RZ ;  /* 0x0000000104047810 */ /* 0x000fe40007ffe0ff */
[----:B------:R-:W-:Y:S02]  /*0300*/  IADD3 R11, PT, PT, R11, 0x100, RZ ;  /* 0x000001000b0b7810 */ /* 0x000fe40007ffe0ff */
[----:B------:R-:W-:Y:S02]  /*0310*/  ISETP.NE.AND P1, PT, R4, RZ, PT ;  /* 0x000000ff0400720c */ /* 0x000fe40003f25270 */
[----:B0-----:R-:W-:-:S04]  /*0320*/  IADD3 R2, P2, PT, R2, 0x800, RZ ;  /* 0x0000080002027810 */ /* 0x001fc80007f5e0ff */
[----:B------:R-:W-:Y:S01]  /*0330*/  IADD3.X R3, PT, PT, RZ, R3, RZ, P2, !PT ;  /* 0x00000003ff037210 */ /* 0x000fe200017fe4ff */
[----:B--2--5:R-:W-:Y:S01]  /*0340*/  FADD R0, R5, R0 ;  /* 0x0000000005007221 */ /* 0x024fe20000000000 */
[----:B---3--:R-:W-:-:S05]  /*0350*/  FADD R25, R6, R25 ;  /* 0x0000001906197221 */ /* 0x008fca0000000000 */
[----:B------:R-:W-:Y:S05]  /*0360*/  @P1 BRA `(.L_x_254) ;  /* 0xfffffffc00d81947 */ /* 0x000fea000383ffff */
.L_x_253:
[----:B------:R-:W-:Y:S05]  /*0370*/  BSYNC.RECONVERGENT B2 ;  /* 0x0000000000027941 */ /* 0x000fea0003800200 */
.L_x_252:
        /* <DEDUP_REMOVED lines=8> */
.L_x_257:
[----:B------:R-:W0:Y:S01]  /*0400*/  LDC.64 R4, c[0x0][0x380] ;  /* 0x0000e000ff047b82 */ /* 0x000e220000000a00 */
[C---:B------:R-:W-:Y:S01]  /*0410*/  IADD3 R7, PT, PT, R11.reuse, 0x400, RZ ;  /* 0x000004000b077810 */ /* 0x040fe20007ffe0ff */
[----:B0-----:R-:W-:-:S05]  /*0420*/  IMAD.WIDE R28, R11, 0x8, R4 ;  /* 0x000000080b1c7825 */ /* 0x001fca00078e0204 */
[----:B------:R-:W2:Y:S04]  /*0430*/  LDG.E.CONSTANT R27, desc[UR6][R28.64] ;  /* 0x000000061c1b7981 */ /* 0x000ea8000c1e9900 */
[----:B------:R-:W3:Y:S04]  /*0440*/  LDG.E.CONSTANT R26, desc[UR6][R28.64+0x4] ;  /* 0x000004061c1a7981 */ /* 0x000ee8000c1e9900 */
[----:B------:R-:W4:Y:S04]  /*0450*/  LDG.E.CONSTANT R24, desc[UR6][R28.64+0x800] ;  /* 0x000800061c187981 */ /* 0x000f28000c1e9900 */
[----:B------:R-:W4:Y:S01]  /*0460*/  LDG.E.CONSTANT R23, desc[UR6][R28.64+0x804] ;  /* 0x000804061c177981 */ /* 0x000f22000c1e9900 */
[----:B------:R-:W-:-:S03]  /*0470*/  IMAD.WIDE R6, R7, 0x8, R4 ;  /* 0x0000000807067825 */ /* 0x000fc600078e0204 */
[----:B------:R-:W4:Y:S04]  /*0480*/  LDG.E.CONSTANT R22, desc[UR6][R28.64+0x1000] ;  /* 0x001000061c167981 */ /* 0x000f28000c1e9900 */
[----:B------:R-:W4:Y:S04]  /*0490*/  LDG.E.CONSTANT R21, desc[UR6][R28.64+0x1004] ;  /* 0x001004061c157981 */ /* 0x000f28000c1e9900 */
[----:B------:R-:W4:Y:S04]  /*04a0*/  LDG.E.CONSTANT R20, desc[UR6][R28.64+0x1800] ;  /* 0x001800061c147981 */ /* 0x000f28000c1e9900 */
        /* <DEDUP_REMOVED lines=28> */
[----:B------:R-:W4:Y:S01]  /*0670*/  LDG.E.CONSTANT R42, desc[UR6][R4.64+0x1804] ;  /* 0x00180406042a7981 */ /* 0x000f22000c1e9900 */
[----:B------:R-:W-:-:S04]  /*0680*/  IADD3 R11, PT, PT, R11, 0x1000, RZ ;  /* 0x000010000b0b7810 */ /* 0x000fc80007ffe0ff */
[----:B------:R-:W-:Y:S01]  /*0690*/  ISETP.GE.AND P1, PT, R11, R8, PT ;  /* 0x000000080b00720c */ /* 0x000fe20003f26270 */
[----:B--2--5:R-:W-:Y:S01]  /*06a0*/  FADD R27, R27, R0 ;  /* 0x000000001b1b7221 */ /* 0x024fe20000000000 */
[----:B---3--:R-:W-:-:S03]  /*06b0*/  FADD R26, R26, R25 ;  /* 0x000000191a1a7221 */ /* 0x008fc60000000000 */
[----:B----4-:R-:W-:Y:S01]  /*06c0*/  FADD R27, R27, R24 ;  /* 0x000000181b1b7221 */ /* 0x010fe20000000000 */
[----:B------:R-:W-:-:S03]  /*06d0*/  FADD R26, R26, R23 ;  /* 0x000000171a1a7221 */ /* 0x000fc60000000000 */
[----:B------:R-:W-:Y:S01]  /*06e0*/  FADD R27, R27, R22 ;  /* 0x000000161b1b7221 */ /* 0x000fe20000000000 */
        /* <DEDUP_REMOVED lines=26> */
[----:B------:R-:W-:Y:S01]  /*0890*/  FADD R25, R39, R42 ;  /* 0x0000002a27197221 */ /* 0x000fe20000000000 */
[----:B------:R-:W-:Y:S06]  /*08a0*/  @!P1 BRA `(.L_x_257) ;  /* 0xfffffff800d49947 */ /* 0x000fec000383ffff */
.L_x_256:
[----:B------:R-:W-:Y:S05]  /*08b0*/  BSYNC.RECONVERGENT B2 ;  /* 0x0000000000027941 */ /* 0x000fea0003800200 */
.L_x_255:
        /* <DEDUP_REMOVED lines=41> */
[----:B------:R-:W-:-:S07]  /*0b50*/  FADD R25, R6, R27 ;  /* 0x0000001b06197221 */ /* 0x000fce0000000000 */
.L_x_259:
[----:B------:R-:W-:Y:S05]  /*0b60*/  BSYNC.RECONVERGENT B2 ;  /* 0x0000000000027941 */ /* 0x000fea0003800200 */
.L_x_258:
[----:B------:R-:W-:-:S13]  /*0b70*/  ISETP.LT.OR P0, PT, R11, R10, P0 ;  /* 0x0000000a0b00720c */ /* 0x000fda0000701670 */
[----:B------:R-:W-:Y:S05]  /*0b80*/  @!P0 BRA `(.L_x_251) ;  /* 0x0000000000488947 */ /* 0x000fea0003800000 */
[----:B------:R-:W0:Y:S02]  /*0b90*/  LDC.64 R2, c[0x0][0x380] ;  /* 0x0000e000ff027b82 */ /* 0x000e240000000a00 */
[----:B0-----:R-:W-:-:S05]  /*0ba0*/  IMAD.WIDE R2, R11, 0x8, R2 ;  /* 0x000000080b027825 */ /* 0x001fca00078e0202 */
[----:B------:R-:W2:Y:S04]  /*0bb0*/  LDG.E.CONSTANT R5, desc[UR6][R2.64] ;  /* 0x0000000602057981 */ /* 0x000ea8000c1e9900 */
[----:B------:R-:W3:Y:S04]  /*0bc0*/  LDG.E.CONSTANT R4, desc[UR6][R2.64+0x4] ;  /* 0x0000040602047981 */ /* 0x000ee8000c1e9900 */
[----:B------:R-:W4:Y:S04]  /*0bd0*/  LDG.E.CONSTANT R6, desc[UR6][R2.64+0x800] ;  /* 0x0008000602067981 */ /* 0x000f28000c1e9900 */
[----:B------:R-:W4:Y:S04]  /*0be0*/  LDG.E.CONSTANT R7, desc[UR6][R2.64+0x804] ;  /* 0x0008040602077981 */ /* 0x000f28000c1e9900 */
[----:B------:R-:W4:Y:S04]  /*0bf0*/  LDG.E.CONSTANT R8, desc[UR6][R2.64+0x1000] ;  /* 0x0010000602087981 */ /* 0x000f28000c1e9900 */
[----:B------:R-:W4:Y:S04]  /*0c00*/  LDG.E.CONSTANT R11, desc[UR6][R2.64+0x1004] ;  /* 0x00100406020b7981 */ /* 0x000f28000c1e9900 */
[----:B------:R-:W4:Y:S04]  /*0c10*/  LDG.E.CONSTANT R12, desc[UR6][R2.64+0x1800] ;  /* 0x00180006020c7981 */ /* 0x000f28000c1e9900 */
[----:B------:R-:W4:Y:S01]  /*0c20*/  LDG.E.CONSTANT R13, desc[UR6][R2.64+0x1804] ;  /* 0x00180406020d7981 */ /* 0x000f22000c1e9900 */
[----:B--2--5:R-:W-:Y:S01]  /*0c30*/  FADD R5, R0, R5 ;  /* 0x0000000500057221 */ /* 0x024fe20000000000 */
[----:B---3--:R-:W-:-:S03]  /*0c40*/  FADD R4, R25, R4 ;  /* 0x0000000419047221 */ /* 0x008fc60000000000 */
[----:B----4-:R-:W-:Y:S01]  /*0c50*/  FADD R5, R5, R6 ;  /* 0x0000000605057221 */ /* 0x010fe20000000000 */
[----:B------:R-:W-:-:S03]  /*0c60*/  FADD R4, R4, R7 ;  /* 0x0000000704047221 */ /* 0x000fc60000000000 */
[----:B------:R-:W-:Y:S01]  /*0c70*/  FADD R5, R5, R8 ;  /* 0x0000000805057221 */ /* 0x000fe20000000000 */
[----:B------:R-:W-:-:S03]  /*0c80*/  FADD R4, R4, R11 ;  /* 0x0000000b04047221 */ /* 0x000fc60000000000 */
[----:B------:R-:W-:Y:S01]  /*0c90*/  FADD R0, R5, R12 ;  /* 0x0000000c05007221 */ /* 0x000fe20000000000 */
[----:B------:R-:W-:-:S07]  /*0ca0*/  FADD R25, R4, R13 ;  /* 0x0000000d04197221 */ /* 0x000fce0000000000 */
.L_x_251:
[----:B------:R-:W-:Y:S05]  /*0cb0*/  BSYNC.RECONVERGENT B1 ;  /* 0x0000000000017941 */ /* 0x000fea0003800200 */
.L_x_250:
[----:B------:R-:W-:Y:S02]  /*0cc0*/  ISETP.GE.AND P0, PT, R10, 0x100, PT ;  /* 0x000001000a00780c */ /* 0x000fe40003f06270 */
[----:B-----5:R-:W-:-:S11]  /*0cd0*/  MOV R7, R0 ;  /* 0x0000000000077202 */ /* 0x020fd60000000f00 */
[----:B------:R-:W-:Y:S05]  /*0ce0*/  @!P0 BRA `(.L_x_260) ;  /* 0x0000000400088947 */ /* 0x000fea0003800000 */
[----:B------:R-:W1:Y:S01]  /*0cf0*/  S2R R10, SR_LANEID ;  /* 0x00000000000a7919 */ /* 0x000e620000000000 */
[----:B------:R-:W-:Y:S01]  /*0d00*/  BSSY.RECONVERGENT B1, `(.L_x_261) ;  /* 0x0000027000017945 */ /* 0x000fe20003800200 */
[----:B------:R-:W2:Y:S04]  /*0d10*/  SHFL.DOWN PT, R0, R7, 0x1, 0x1f ;  /* 0x08201f0007007f89 */ /* 0x000ea800000e0000 */
[----:B0-----:R-:W0:Y:S01]  /*0d20*/  SHFL.DOWN PT, R2, R25, 0x1, 0x1f ;  /* 0x08201f0019027f89 */ /* 0x001e2200000e0000 */
[----:B--2---:R-:W-:Y:S01]  /*0d30*/  FADD R0, R0, R7 ;  /* 0x0000000700007221 */ /* 0x004fe20000000000 */
[----:B-1----:R-:W-:Y:S01]  /*0d40*/  ISETP.GT.AND P0, PT, R10, 0x1e, PT ;  /* 0x0000001e0a00780c */ /* 0x002fe20003f04270 */
[----:B0-----:R-:W-:Y:S01]  /*0d50*/  FADD R2, R2, R25 ;  /* 0x0000001902027221 */ /* 0x001fe20000000000 */
[----:B------:R-:W-:-:S02]  /*0d60*/  ISETP.GT.AND P1, PT, R10, 0xf, PT ;  /* 0x0000000f0a00780c */ /* 0x000fc40003f24270 */
[----:B------:R-:W-:Y:S02]  /*0d70*/  FSEL R4, R7, R0, P0 ;  /* 0x0000000007047208 */ /* 0x000fe40000000000 */
[----:B------:R-:W-:Y:S02]  /*0d80*/  FSEL R0, R25, R2, P0 ;  /* 0x0000000219007208 */ /* 0x000fe40000000000 */
[----:B------:R-:W-:Y:S01]  /*0d90*/  ISETP.GT.AND P0, PT, R10, 0x1d, PT ;  /* 0x0000001d0a00780c */ /* 0x000fe20003f04270 */
[----:B------:R-:W0:Y:S04]  /*0da0*/  SHFL.DOWN PT, R3, R4, 0x2, 0x1f ;  /* 0x08401f0004037f89 */ /* 0x000e2800000e0000 */
[----:B------:R-:W1:Y:S08]  /*0db0*/  SHFL.DOWN PT, R5, R0, 0x2, 0x1f ;  /* 0x08401f0000057f89 */ /* 0x000e7000000e0000 */
[----:B0-----:R-:W-:Y:S01]  /*0dc0*/  @!P0 FADD R4, R4, R3 ;  /* 0x0000000304048221 */ /* 0x001fe20000000000 */
[----:B-1----:R-:W-:-:S04]  /*0dd0*/  @!P0 FADD R0, R0, R5 ;  /* 0x0000000500008221 */ /* 0x002fc80000000000 */
[----:B------:R-:W0:Y:S01]  /*0de0*/  SHFL.DOWN PT, R3, R4, 0x4, 0x1f ;  /* 0x08801f0004037f89 */ /* 0x000e2200000e0000 */
[----:B------:R-:W-:-:S03]  /*0df0*/  ISETP.GT.AND P0, PT, R10, 0x1b, PT ;  /* 0x0000001b0a00780c */ /* 0x000fc60003f04270 */
[----:B------:R-:W1:Y:S10]  /*0e00*/  SHFL.DOWN PT, R5, R0, 0x4, 0x1f ;  /* 0x08801f0000057f89 */ /* 0x000e7400000e0000 */
[----:B0-----:R-:W-:Y:S01]  /*0e10*/  @!P0 FADD R4, R4, R3 ;  /* 0x0000000304048221 */ /* 0x001fe20000000000 */
[----:B-1----:R-:W-:-:S04]  /*0e20*/  @!P0 FADD R0, R0, R5 ;  /* 0x0000000500008221 */ /* 0x002fc80000000000 */
[----:B------:R-:W0:Y:S01]  /*0e30*/  SHFL.DOWN PT, R3, R4, 0x8, 0x1f ;  /* 0x09001f0004037f89 */ /* 0x000e2200000e0000 */
[----:B------:R-:W-:-:S03]  /*0e40*/  ISETP.GT.AND P0, PT, R10, 0x17, PT ;  /* 0x000000170a00780c */ /* 0x000fc60003f04270 */
[----:B------:R-:W1:Y:S01]  /*0e50*/  SHFL.DOWN PT, R5, R0, 0x8, 0x1f ;  /* 0x09001f0000057f89 */ /* 0x000e6200000e0000 */
[----:B0-----:R-:W-:Y:S01]  /*0e60*/  FADD R7, R4, R3 ;  /* 0x0000000304077221 */ /* 0x001fe20000000000 */
[----:B-1----:R-:W-:-:S04]  /*0e70*/  FADD R11, R0, R5 ;  /* 0x00000005000b7221 */ /* 0x002fc80000000000 */
[----:B------:R-:W-:Y:S02]  /*0e80*/  FSEL R2, R4, R7, P0 ;  /* 0x0000000704027208 */ /* 0x000fe40000000000 */
[----:B------:R-:W-:-:S03]  /*0e90*/  FSEL R3, R0, R11, P0 ;  /* 0x0000000b00037208 */ /* 0x000fc60000000000 */
[----:B------:R0:W1:Y:S04]  /*0ea0*/  SHFL.DOWN PT, R6, R2, 0x10, 0x1f ;  /* 0x0a001f0002067f89 */ /* 0x00006800000e0000 */
[----:B------:R0:W2:Y:S01]  /*0eb0*/  SHFL.DOWN PT, R8, R3, 0x10, 0x1f ;  /* 0x0a001f0003087f89 */ /* 0x0000a200000e0000 */
[----:B------:R-:W-:Y:S05]  /*0ec0*/  @P1 BRA `(.L_x_262) ;  /* 0x0000000000281947 */ /* 0x000fea0003800000 */
[----:B------:R-:W-:Y:S01]  /*0ed0*/  ISETP.NE.AND P0, PT, R10, RZ, PT ;  /* 0x000000ff0a00720c */ /* 0x000fe20003f05270 */
[----:B0-2---:R-:W-:-:S12]  /*0ee0*/  FADD R3, R11, R8 ;  /* 0x000000080b037221 */ /* 0x005fd80000000000 */
[----:B------:R-:W0:Y:S01]  /*0ef0*/  @!P0 S2R R5, SR_CgaCtaId ;  /* 0x0000000000058919 */ /* 0x000e220000008800 */
[----:B------:R-:W-:Y:S02]  /*0f00*/  @!P0 MOV R2, 0x400 ;  /* 0x0000040000028802 */ /* 0x000fe40000000f00 */
[----:B------:R-:W-:-:S04]  /*0f10*/  @!P0 SHF.R.U32.HI R0, RZ, 0x2, R9 ;  /* 0x00000002ff008819 */ /* 0x000fc80000011609 */
[----:B------:R-:W-:Y:S02]  /*0f20*/  @!P0 LOP3.LUT R0, R0, 0xf8, RZ, 0xc0, !PT ;  /* 0x000000f800008812 */ /* 0x000fe400078ec0ff */
[----:B0-----:R-:W-:Y:S01]  /*0f30*/  @!P0 LEA R5, R5, R2, 0x18 ;  /* 0x0000000205058211 */ /* 0x001fe200078ec0ff */
[----:B-1----:R-:W-:-:S03]  /*0f40*/  FADD R2, R7, R6 ;  /* 0x0000000607027221 */ /* 0x002fc60000000000 */
[----:B------:R-:W-:-:S05]  /*0f50*/  @!P0 IADD3 R0, PT, PT, R0, R5, RZ ;  /* 0x0000000500008210 */ /* 0x000fca0007ffe0ff */
[----:B------:R3:W-:Y:S02]  /*0f60*/  @!P0 STS.64 [R0+0x8], R2 ;  /* 0x0000080200008388 */ /* 0x0007e40000000a00 */
.L_x_262:
[----:B------:R-:W-:Y:S05]  /*0f70*/  BSYNC.RECONVERGENT B1 ;  /* 0x0000000000017941 */ /* 0x000fea0003800200 */
.L_x_261:
[----:B------:R-:W-:Y:S01]  /*0f80*/  BAR.SYNC.DEFER_BLOCKING 0x0 ;  /* 0x0000000000007b1d */ /* 0x000fe20000010000 */
[----:B------:R-:W-:-:S13]  /*0f90*/  ISETP.NE.AND P0, PT, R9, RZ, PT ;  /* 0x000000ff0900720c */ /* 0x000fda0003f05270 */
[----:B------:R-:W-:Y:S05]  /*0fa0*/  @P0 BRA `(.L_x_263) ;  /* 0x0000001800e40947 */ /* 0x000fea0003800000 */
[----:B------:R-:W4:Y:S01]  /*0fb0*/  S2UR UR5, SR_CgaCtaId ;  /* 0x00000000000579c3 */ /* 0x000f220000008800 */
[----:B------:R-:W-:Y:S02]  /*0fc0*/  UMOV UR4, 0x400 ;  /* 0x0000040000047882 */ /* 0x000fe40000000000 */
[----:B----4-:R-:W-:-:S09]  /*0fd0*/  ULEA UR4, UR5, UR4, 0x18 ;  /* 0x0000000405047291 */ /* 0x010fd2000f8ec0ff */
[----:B------:R-:W4:Y:S04]  /*0fe0*/  LDS.128 R12, [UR4+0x10] ;  /* 0x00001004ff0c7984 */ /* 0x000f280008000c00 */
[----:B--2---:R-:W2:Y:S04]  /*0ff0*/  LDS.128 R8, [UR4+0x20] ;  /* 0x00002004ff087984 */ /* 0x004ea80008000c00 */
[----:B-1----:R-:W1:Y:S04]  /*1000*/  LDS.128 R4, [UR4+0x30] ;  /* 0x00003004ff047984 */ /* 0x002e680008000c00 */
[----:B------:R-:W0:Y:S01]  /*1010*/  LDS.64 R18, [UR4+0x40] ;  /* 0x00004004ff127984 */ /* 0x000e220008000a00 */
[----:B----4-:R-:W-:Y:S01]  /*1020*/  FADD R17, R2, R12 ;  /* 0x0000000c02117221 */ /* 0x010fe20000000000 */
[----:B---3--:R-:W-:-:S03]  /*1030*/  FADD R0, R3, R13 ;  /* 0x0000000d03007221 */ /* 0x008fc60000000000 */
[----:B------:R-:W-:Y:S01]  /*1040*/  FADD R17, R17, R14 ;  /* 0x0000000e11117221 */ /* 0x000fe20000000000 */
[----:B------:R-:W-:-:S03]  /*1050*/  FADD R0, R0, R15 ;  /* 0x0000000f00007221 */ /* 0x000fc60000000000 */
[----:B--2---:R-:W-:Y:S01]  /*1060*/  FADD R17, R17, R8 ;  /* 0x0000000811117221 */ /* 0x004fe20000000000 */
[----:B------:R-:W-:-:S03]  /*1070*/  FADD R0, R0, R9 ;  /* 0x0000000900007221 */ /* 0x000fc60000000000 */
[----:B------:R-:W-:Y:S01]  /*1080*/  FADD R17, R17, R10 ;  /* 0x0000000a11117221 */ /* 0x000fe20000000000 */
[----:B------:R-:W-:-:S03]  /*1090*/  FADD R0, R0, R11 ;  /* 0x0000000b00007221 */ /* 0x000fc60000000000 */
[----:B-1----:R-:W-:Y:S01]  /*10a0*/  FADD R17, R17, R4 ;  /* 0x0000000411117221 */ /* 0x002fe20000000000 */
[----:B------:R-:W-:-:S03]  /*10b0*/  FADD R0, R0, R5 ;  /* 0x0000000500007221 */ /* 0x000fc60000000000 */
[----:B------:R-:W-:Y:S01]  /*10c0*/  FADD R17, R17, R6 ;  /* 0x0000000611117221 */ /* 0x000fe20000000000 */
[----:B------:R-:W-:-:S03]  /*10d0*/  FADD R0, R0, R7 ;  /* 0x0000000700007221 */ /* 0x000fc60000000000 */
[----:B0-----:R-:W-:Y:S01]  /*10e0*/  FADD R2, R17, R18 ;  /* 0x0000001211027221 */ /* 0x001fe20000000000 */
[----:B------:R-:W-:Y:S01]  /*10f0*/  FADD R3, R0, R19 ;  /* 0x0000001300037221 */ /* 0x000fe20000000000 */
[----:B------:R-:W-:Y:S06]  /*1100*/  BRA `(.L_x_263) ;  /* 0x00000018008c7947 */ /* 0x000fec0003800000 */
.L_x_260:
[----:B------:R-:W1:Y:S01]  /*1110*/  S2R R6, SR_LANEID ;  /* 0x0000000000067919 */ /* 0x000e620000000000 */
[----:B------:R-:W-:-:S04]  /*1120*/  LOP3.LUT R0, R9, 0x3e0, RZ, 0xc0, !PT ;  /* 0x000003e009007812 */ /* 0x000fc800078ec0ff */
[----:B0-----:R-:W-:Y:S02]  /*1130*/  IADD3 R3, PT, PT, R0, 0x20, RZ ;  /* 0x0000002000037810 */ /* 0x001fe40007ffe0ff */
[----:B------:R-:W-:Y:S02]  /*1140*/  LOP3.LUT R5, RZ, R0, RZ, 0x33, !PT ;  /* 0x00000000ff057212 */ /* 0x000fe400078e33ff */
[-C--:B------:R-:W-:Y:S02]  /*1150*/  ISETP.GT.AND P0, PT, R3, R10.reuse, PT ;  /* 0x0000000a0300720c */ /* 0x080fe40003f04270 */
[----:B------:R-:W-:-:S04]  /*1160*/  IADD3 R5, PT, PT, R5, R10, RZ ;  /* 0x0000000a05057210 */ /* 0x000fc80007ffe0ff */
[----:B------:R-:W-:-:S05]  /*1170*/  SEL R5, R5, 0x1f, P0 ;  /* 0x0000001f05057807 */ /* 0x000fca0000000000 */
[----:B------:R-:W0:Y:S04]  /*1180*/  SHFL.DOWN PT, R0, R7, 0x1, R5 ;  /* 0x0820000007007989 */ /* 0x000e2800000e0005 */
[----:B------:R-:W2:Y:S01]  /*1190*/  SHFL.DOWN PT, R2, R25, 0x1, R5 ;  /* 0x0820000019027989 */ /* 0x000ea200000e0005 */
[C---:B-1----:R-:W-:Y:S02]  /*11a0*/  ISETP.GE.AND P0, PT, R6.reuse, R5, PT ;  /* 0x000000050600720c */ /* 0x042fe40003f06270 */
[C---:B------:R-:W-:Y:S02]  /*11b0*/  IADD3 R4, PT, PT, R6.reuse, 0x2, RZ ;  /* 0x0000000206047810 */ /* 0x040fe40007ffe0ff */
[----:B------:R-:W-:-:S09]  /*11c0*/  ISETP.NE.AND P1, PT, R6, RZ, PT ;  /* 0x000000ff0600720c */ /* 0x000fd20003f25270 */
[----:B0-----:R-:W-:Y:S01]  /*11d0*/  @!P0 FADD R7, R0, R7 ;  /* 0x0000000700078221 */ /* 0x001fe20000000000 */
[----:B--2---:R-:W-:Y:S01]  /*11e0*/  @!P0 FADD R25, R2, R25 ;  /* 0x0000001902198221 */ /* 0x004fe20000000000 */
[----:B------:R-:W-:-:S03]  /*11f0*/  ISETP.GT.AND P0, PT, R4, R5, PT ;  /* 0x000000050400720c */ /* 0x000fc60003f04270 */
[----:B------:R-:W0:Y:S01]  /*1200*/  SHFL.DOWN PT, R0, R7, 0x2, R5 ;  /* 0x0840000007007989 */ /* 0x000e2200000e0005 */
[----:B------:R-:W-:Y:S02]  /*1210*/  IADD3 R4, PT, PT, R6, 0x4, RZ ;  /* 0x0000000406047810 */ /* 0x000fe40007ffe0ff */
[----:B------:R-:W-:Y:S01]  /*1220*/  @!P1 SHF.R.U32.HI R3, RZ, 0x2, R9 ;  /* 0x00000002ff039819 */ /* 0x000fe20000011609 */
[----:B------:R-:W1:Y:S03]  /*1230*/  SHFL.DOWN PT, R2, R25, 0x2, R5 ;  /* 0x0840000019027989 */ /* 0x000e6600000e0005 */
[----:B------:R-:W-:Y:S01]  /*1240*/  @!P1 LOP3.LUT R3, R3, 0xf8, RZ, 0xc0, !PT ;  /* 0x000000f803039812 */ /* 0x000fe200078ec0ff */
[----:B------:R-:W2:Y:S02]  /*1250*/  @!P1 S2R R11, SR_CgaCtaId ;  /* 0x00000000000b9919 */ /* 0x000ea40000008800 */
[----:B0-----:R-:W-:Y:S01]  /*1260*/  @!P0 FADD R7, R7, R0 ;  /* 0x0000000007078221 */ /* 0x001fe20000000000 */
[----:B-1----:R-:W-:-:S04]  /*1270*/  @!P0 FADD R25, R25, R2 ;  /* 0x0000000219198221 */ /* 0x002fc80000000000 */
[----:B------:R-:W0:Y:S01]  /*1280*/  SHFL.DOWN PT, R0, R7, 0x4, R5 ;  /* 0x0880000007007989 */ /* 0x000e2200000e0005 */
[----:B------:R-:W-:Y:S02]  /*1290*/  ISETP.GT.AND P0, PT, R4, R5, PT ;  /* 0x000000050400720c */ /* 0x000fe40003f04270 */
[----:B------:R-:W-:Y:S01]  /*12a0*/  IADD3 R4, PT, PT, R6, 0x8, RZ ;  /* 0x0000000806047810 */ /* 0x000fe20007ffe0ff */
[----:B------:R-:W1:Y:S10]  /*12b0*/  SHFL.DOWN PT, R2, R25, 0x4, R5 ;  /* 0x0880000019027989 */ /* 0x000e7400000e0005 */
        /* <DEDUP_REMOVED lines=10> */
[----:B------:R-:W-:Y:S01]  /*1360*/  @!P1 MOV R4, 0x400 ;  /* 0x0000040000049802 */ /* 0x000fe20000000f00 */
[----:B------:R-:W1:Y:S03]  /*1370*/  SHFL.DOWN PT, R2, R25, 0x10, R5 ;  /* 0x0a00000019027989 */ /* 0x000e6600000e0005 */
[----:B--2---:R-:W-:-:S04]  /*1380*/  @!P1 LEA R4, R11, R4, 0x18 ;  /* 0x000000040b049211 */ /* 0x004fc800078ec0ff */
[----:B------:R-:W-:-:S03]  /*1390*/  @!P1 IADD3 R4, PT, PT, R3, R4, RZ ;  /* 0x0000000403049210 */ /* 0x000fc60007ffe0ff */
[----:B0-----:R-:W-:Y:S01]  /*13a0*/  @!P0 FADD R7, R7, R0 ;  /* 0x0000000007078221 */ /* 0x001fe20000000000 */
[----:B-1----:R-:W-:Y:S01]  /*13b0*/  @!P0 FADD R25, R25, R2 ;  /* 0x0000000219198221 */ /* 0x002fe20000000000 */
[----:B------:R-:W-:-:S03]  /*13c0*/  ISETP.GE.AND P0, PT, R10, 0x21, PT ;  /* 0x000000210a00780c */ /* 0x000fc60003f06270 */
[----:B------:R-:W-:Y:S02]  /*13d0*/  MOV R2, R7 ;  /* 0x0000000700027202 */ /* 0x000fe40000000f00 */
[----:B------:R-:W-:Y:S02]  /*13e0*/  ISETP.NE.OR P0, PT, R9, RZ, !P0 ;  /* 0x000000ff0900720c */ /* 0x000fe40004705670 */
[----:B------:R-:W-:-:S05]  /*13f0*/  MOV R3, R25 ;  /* 0x0000001900037202 */ /* 0x000fca0000000f00 */
[----:B------:R4:W-:Y:S01]  /*1400*/  @!P1 STS.64 [R4+0x8], R2 ;  /* 0x0000080204009388 */ /* 0x0009e20000000a00 */
[----:B------:R-:W-:Y:S06]  /*1410*/  BAR.SYNC.DEFER_BLOCKING 0x0 ;  /* 0x0000000000007b1d */ /* 0x000fec0000010000 */
[----:B------:R-:W-:Y:S05]  /*1420*/  @P0 BRA `(.L_x_263) ;  /* 0x0000001400c40947 */ /* 0x000fea0003800000 */
[----:B------:R-:W0:Y:S01]  /*1430*/  S2UR UR5, SR_CgaCtaId ;  /* 0x00000000000579c3 */ /* 0x000e220000008800 */
[----:B------:R-:W-:Y:S01]  /*1440*/  UMOV UR4, 0x400 ;  /* 0x0000040000047882 */ /* 0x000fe20000000000 */
[----:B------:R-:W-:Y:S01]  /*1450*/  ISETP.GE.U32.AND P0, PT, R10, 0x41, PT ;  /* 0x000000410a00780c */ /* 0x000fe20003f06070 */
[----:B0-----:R-:W-:-:S09]  /*1460*/  ULEA UR4, UR5, UR4, 0x18 ;  /* 0x0000000405047291 */ /* 0x001fd2000f8ec0ff */
[----:B----4-:R-:W0:Y:S02]  /*1470*/  LDS.128 R4, [UR4+0x10] ;  /* 0x00001004ff047984 */ /* 0x010e240008000c00 */
[----:B0-----:R-:W-:Y:S01]  /*1480*/  FADD R2, R2, R4 ;  /* 0x0000000402027221 */ /* 0x001fe20000000000 */
[----:B------:R-:W-:Y:S01]  /*1490*/  FADD R3, R3, R5 ;  /* 0x0000000503037221 */ /* 0x000fe20000000000 */
[----:B------:R-:W-:Y:S06]  /*14a0*/  @!P0 BRA `(.L_x_263) ;  /* 0x0000001400a48947 */ /* 0x000fec0003800000 */
[----:B------:R-:W-:Y:S01]  /*14b0*/  ISETP.GE.U32.AND P0, PT, R10, 0x61, PT ;  /* 0x000000610a00780c */ /* 0x000fe20003f06070 */
[----:B------:R-:W-:Y:S01]  /*14c0*/  FADD R2, R2, R6 ;  /* 0x0000000602027221 */ /* 0x000fe20000000000 */
[----:B------:R-:W-:-:S11]  /*14d0*/  FADD R3, R3, R7 ;  /* 0x0000000703037221 */ /* 0x000fd60000000000 */
[----:B------:R-:W-:Y:S05]  /*14e0*/  @!P0 BRA `(.L_x_263) ;  /* 0x0000001400948947 */ /* 0x000fea0003800000 */
[----:B------:R-:W0:Y:S01]  /*14f0*/  LDS.128 R4, [UR4+0x20] ;  /* 0x00002004ff047984 */ /* 0x000e220008000c00 */
[----:B------:R-:W-:Y:S01]  /*1500*/  ISETP.GE.U32.AND P0, PT, R10, 0x81, PT ;  /* 0x000000810a00780c */ /* 0x000fe20003f06070 */
[----:B0-----:R-:W-:Y:S01]  /*1510*/  FADD R2, R2, R4 ;  /* 0x0000000402027221 */ /* 0x001fe20000000000 */
[----:B------:R-:W-:-:S11]  /*1520*/  FADD R3, R3, R5 ;  /* 0x0000000503037221 */ /* 0x000fd60000000000 */
[----:B------:R-:W-:Y:S05]  /*1530*/  @!P0 BRA `(.L_x_263) ;  /* 0x0000001400808947 */ /* 0x000fea0003800000 */
        /* <DEDUP_REMOVED lines=13> */
[----:B------:R-:W0:Y:S02]  /*1610*/  LDS.64 R4, [UR4+0x40] ;  /* 0x00004004ff047984 */ /* 0x000e240008000a00 */
[----:B0-----:R-:W-:Y:S01]  /*1620*/  FADD R2, R2, R4 ;  /* 0x0000000402027221 */ /* 0x001fe20000000000 */
[----:B------:R-:W-:Y:S01]  /*1630*/  FADD R3, R3, R5 ;  /* 0x0000000503037221 */ /* 0x000fe20000000000 */
[----:B------:R-:W-:Y:S06]  /*1640*/  BRA `(.L_x_263) ;  /* 0x00000014003c7947 */ /* 0x000fec0003800000 */
.L_x_247:
        /* <DEDUP_REMOVED lines=21> */
[----:B---3--:R-:W-:-:S03]  /*17a0*/  FADD R4, R20, R5 ;  /* 0x0000000514047221 */ /* 0x008fc60000000000 */
[----:B----4-:R-:W-:Y:S01]  /*17b0*/  FADD R19, R6, R19 ;  /* 0x0000001306137221 */ /* 0x010fe20000000000 */
[----:B-----5:R-:W-:-:S03]  /*17c0*/  FADD R4, R7, R4 ;  /* 0x0000000407047221 */ /* 0x020fc60000000000 */
[----:B------:R-:W-:Y:S01]  /*17d0*/  FADD R8, R8, R19 ;  /* 0x0000001308087221 */ /* 0x000fe20000000000 */
[----:B------:R-:W-:-:S03]  /*17e0*/  FADD R9, R9, R4 ;  /* 0x0000000409097221 */ /* 0x000fc60000000000 */
[----:B------:R-:W-:Y:S01]  /*17f0*/  FADD R8, R11, R8 ;  /* 0x000000080b087221 */ /* 0x000fe20000000000 */
[----:B------:R-:W-:-:S03]  /*1800*/  FADD R9, R12, R9 ;  /* 0x000000090c097221 */ /* 0x000fc60000000000 */
[----:B------:R-:W-:Y:S01]  /*1810*/  FADD R8, R13, R8 ;  /* 0x000000080d087221 */ /* 0x000fe20000000000 */
[----:B------:R-:W-:Y:S02]  /*1820*/  HFMA2 R13, -RZ, RZ, 0, 0.0001220703125 ;  /* 0x00000800ff0d7431 */ /* 0x000fe400000001ff */
[----:B------:R-:W-:Y:S01]  /*1830*/  FADD R9, R14, R9 ;  /* 0x000000090e097221 */ /* 0x000fe20000000000 */
[----:B------:R-:W-:-:S03]  /*1840*/  FADD R8, R15, R8 ;  /* 0x000000080f087221 */ /* 0x000fc60000000000 */
[----:B------:R-:W-:Y:S01]  /*1850*/  FADD R9, R16, R9 ;  /* 0x0000000910097221 */ /* 0x000fe20000000000 */
[----:B------:R-:W-:-:S03]  /*1860*/  FADD R8, R17, R8 ;  /* 0x0000000811087221 */ /* 0x000fc60000000000 */
[----:B------:R-:W-:Y:S01]  /*1870*/  FADD R9, R18, R9 ;  /* 0x0000000912097221 */ /* 0x000fe20000000000 */
[----:B------:R-:W-:Y:S06]  /*1880*/  @!P0 BRA `(.L_x_264) ;  /* 0x0000000000ac8947 */ /* 0x000fec0003800000 */
[----:B------:R-:W0:Y:S01]  /*1890*/  LDC R26, c[0x0][0x390] ;  /* 0x0000e400ff1a7b82 */ /* 0x000e220000000800 */
[----:B------:R-:W-:Y:S02]  /*18a0*/  IADD3 R6, PT, PT, R10, -0x800, RZ ;  /* 0xfffff8000a067810 */ /* 0x000fe40007ffe0ff */
[----:B------:R-:W-:-:S07]  /*18b0*/  MOV R13, 0x800 ;  /* 0x00000800000d7802 */ /* 0x000fce0000000f00 */
.L_x_266:
[----:B------:R-:W-:-:S05]  /*18c0*/  IMAD.WIDE R4, R13, 0x8, R2 ;  /* 0x000000080d047825 */ /* 0x000fca00078e0202 */
[----:B------:R-:W2:Y:S04]  /*18d0*/  LDG.E.CONSTANT R7, desc[UR6][R4.64] ;  /* 0x0000000604077981 */ /* 0x000ea8000c1e9900 */
        /* <DEDUP_REMOVED lines=16> */
[----:B---3--:R-:W-:Y:S01]  /*19e0*/  FADD R9, R10, R9 ;  /* 0x000000090a097221 */ /* 0x008fe20000000000 */
[----:B0-----:R-:W-:-:S02]  /*19f0*/  MOV R10, R26 ;  /* 0x0000001a000a7202 */ /* 0x001fc40000000f00 */
[----:B----4-:R-:W-:Y:S02]  /*1a00*/  FADD R11, R11, R8 ;  /* 0x000000080b0b7221 */ /* 0x010fe40000000000 */
[----:B-1----:R-:W-:Y:S01]  /*1a10*/  IADD3 R4, PT, PT, -R13, R10, RZ ;  /* 0x0000000a0d047210 */ /* 0x002fe20007ffe1ff */
[----:B-----5:R-:W-:-:S03]  /*1a20*/  FADD R12, R12, R9 ;  /* 0x000000090c0c7221 */ /* 0x020fc60000000000 */
[----:B------:R-:W-:Y:S01]  /*1a30*/  ISETP.GE.AND P0, PT, R4, 0x800, PT ;  /* 0x000008000400780c */ /* 0x000fe20003f06270 */
        /* <DEDUP_REMOVED lines=13> */
[----:B------:R-:W-:-:S04]  /*1b10*/  IADD3 R13, PT, PT, R13, 0x800, RZ ;  /* 0x000008000d0d7810 */ /* 0x000fc80007ffe0ff */
[----:B------:R-:W-:-:S13]  /*1b20*/  ISETP.GT.AND P0, PT, R13, R6, PT ;  /* 0x000000060d00720c */ /* 0x000fda0003f04270 */
[----:B------:R-:W-:Y:S05]  /*1b30*/  @!P0 BRA `(.L_x_266) ;  /* 0xfffffffc00608947 */ /* 0x000fea000383ffff */
.L_x_264:
[----:B------:R-:W-:-:S13]  /*1b40*/  ISETP.GE.AND P0, PT, R13, R10, PT ;  /* 0x0000000a0d00720c */ /* 0x000fda0003f06270 */
[----:B------:R-:W-:Y:S05]  /*1b50*/  @P0 BRA `(.L_x_265) ;  /* 0x0000000800fc0947 */ /* 0x000fea0003800000 */
[----:B------:R-:W-:Y:S01]  /*1b60*/  IADD3 R11, PT, PT, -R13, R10, RZ ;  /* 0x0000000a0d0b7210 */ /* 0x000fe20007ffe1ff */
[----:B------:R-:W-:Y:S03]  /*1b70*/  BSSY.RECONVERGENT B1, `(.L_x_265) ;  /* 0x00000bd000017945 */ /* 0x000fe60003800200 */
[----:B------:R-:W-:-:S13]  /*1b80*/  ISETP.GE.AND P0, PT, R0, R11, PT ;  /* 0x0000000b0000720c */ /* 0x000fda0003f06270 */
[----:B------:R-:W-:Y:S05]  /*1b90*/  @P0 BRA `(.L_x_267) ;  /* 0x0000000800e80947 */ /* 0x000fea0003800000 */
[----:B------:R-:W-:Y:S01]  /*1ba0*/  LOP3.LUT R2, RZ, R0, RZ, 0x33, !PT ;  /* 0x00000000ff027212 */ /* 0x000fe200078e33ff */
[----:B------:R-:W-:Y:S03]  /*1bb0*/  BSSY.RECONVERGENT B2, `(.L_x_268) ;  /* 0x0000017000027945 */ /* 0x000fe60003800200 */
[----:B------:R-:W-:Y:S02]  /*1bc0*/  IADD3 R2, PT, PT, -R13, R10, R2 ;  /* 0x0000000a0d027210 */ /* 0x000fe40007ffe102 */
[----:B------:R-:W-:Y:S02]  /*1bd0*/  MOV R10, R0 ;  /* 0x00000000000a7202 */ /* 0x000fe40000000f00 */
[C---:B------:R-:W-:Y:S02]  /*1be0*/  LOP3.LUT R3, R2.reuse, 0x300, RZ, 0xc0, !PT ;  /* 0x0000030002037812 */ /* 0x040fe400078ec0ff */
[----:B------:R-:W-:-:S02]  /*1bf0*/  ISETP.GE.U32.AND P1, PT, R2, 0x300, PT ;  /* 0x000003000200780c */ /* 0x000fc40003f26070 */
        /* <DEDUP_REMOVED lines=8> */
.L_x_270:
[----:B0-----:R-:W-:-:S05]  /*1c80*/  IMAD.WIDE.U32 R2, R7, 0x8, R4 ;  /* 0x0000000807027825 */ /* 0x001fca00078e0004 */
[----:B------:R-:W2:Y:S04]  /*1c90*/  LDG.E.CONSTANT R15, desc[UR6][R2.64] ;  /* 0x00000006020f7981 */ /* 0x000ea8000c1e9900 */
[----:B------:R-:W3:Y:S01]  /*1ca0*/  LDG.E.CONSTANT R12, desc[UR6][R2.64+0x4] ;  /* 0x00000406020c7981 */ /* 0x000ee2000c1e9900 */
[----:B------:R-:W-:Y:S02]  /*1cb0*/  IADD3 R6, PT, PT, R6, 0x1, RZ ;  /* 0x0000000106067810 */ /* 0x000fe40007ffe0ff */
[----:B------:R-:W-:Y:S02]  /*1cc0*/  IADD3 R10, PT, PT, R10, 0x100, RZ ;  /* 0x000001000a0a7810 */ /* 0x000fe40007ffe0ff */
[----:B------:R-:W-:Y:S02]  /*1cd0*/  ISETP.NE.AND P0, PT, R6, RZ, PT ;  /* 0x000000ff0600720c */ /* 0x000fe40003f05270 */
[----:B------:R-:W-:Y:S01]  /*1ce0*/  IADD3 R7, PT, PT, R7, 0x100, RZ ;  /* 0x0000010007077810 */ /* 0x000fe20007ffe0ff */
[----:B--2---:R-:W-:Y:S01]  /*1cf0*/  FADD R8, R15, R8 ;  /* 0x000000080f087221 */ /* 0x004fe20000000000 */
[----:B---3--:R-:W-:-:S09]  /*1d00*/  FADD R9, R12, R9 ;  /* 0x000000090c097221 */ /* 0x008fd20000000000 */
[----:B------:R-:W-:Y:S05]  /*1d10*/  @P0 BRA `(.L_x_270) ;  /* 0xfffffffc00d80947 */ /* 0x000fea000383ffff */
.L_x_269:
[----:B------:R-:W-:Y:S05]  /*1d20*/  BSYNC.RECONVERGENT B2 ;  /* 0x0000000000027941 */ /* 0x000fea0003800200 */
.L_x_268:
        /* <DEDUP_REMOVED lines=16> */
.L_x_273:
[----:B------:R-:W0:Y:S01]  /*1e30*/  LDC.64 R4, c[0x0][0x380] ;  /* 0x0000e000ff047b82 */ /* 0x000e220000000a00 */
[----:B------:R-:W2:Y:S01]  /*1e40*/  LDG.E.CONSTANT R12, desc[UR6][R2.64+-0x1004] ;  /* 0xffeffc06020c7981 */ /* 0x000ea2000c1e9900 */
[----:B------:R-:W-:-:S03]  /*1e50*/  IADD3 R33, PT, PT, R13, 0x400, RZ ;  /* 0x000004000d217810 */ /* 0x000fc60007ffe0ff */
[----:B------:R-:W3:Y:S04]  /*1e60*/  LDG.E.CONSTANT R30, desc[UR6][R2.64+-0x1000] ;  /* 0xfff00006021e7981 */ /* 0x000ee8000c1e9900 */
[----:B------:R-:W4:Y:S04]  /*1e70*/  LDG.E.CONSTANT R29, desc[UR6][R2.64+-0x804] ;  /* 0xfff7fc06021d7981 */ /* 0x000f28000c1e9900 */
[----:B------:R-:W5:Y:S04]  /*1e80*/  LDG.E.CONSTANT R28, desc[UR6][R2.64+-0x800] ;  /* 0xfff80006021c7981 */ /* 0x000f68000c1e9900 */
[----:B------:R-:W5:Y:S04]  /*1e90*/  LDG.E.CONSTANT R27, desc[UR6][R2.64+-0x4] ;  /* 0xfffffc06021b7981 */ /* 0x000f68000c1e9900 */
[----:B------:R-:W5:Y:S01]  /*1ea0*/  LDG.E.CONSTANT R26, desc[UR6][R2.64] ;  /* 0x00000006021a7981 */ /* 0x000f62000c1e9900 */
[----:B0-----:R-:W-:-:S03]  /*1eb0*/  IMAD.WIDE.U32 R6, R13, 0x8, R4 ;  /* 0x000000080d067825 */ /* 0x001fc600078e0004 */
[----:B------:R-:W5:Y:S04]  /*1ec0*/  LDG.E.CONSTANT R23, desc[UR6][R2.64+0xffc] ;  /* 0x000ffc0602177981 */ /* 0x000f68000c1e9900 */
[----:B------:R-:W2:Y:S04]  /*1ed0*/  LDG.E.CONSTANT R17, desc[UR6][R6.64] ;  /* 0x0000000606117981 */ /* 0x000ea8000c1e9900 */
[----:B------:R0:W3:Y:S01]  /*1ee0*/  LDG.E.CONSTANT R14, desc[UR6][R6.64+0x4] ;  /* 0x00000406060e7981 */ /* 0x0000e2000c1e9900 */
[----:B------:R-:W-:-:S03]  /*1ef0*/  IMAD.WIDE.U32 R32, R33, 0x8, R4 ;  /* 0x0000000821207825 */ /* 0x000fc600078e0004 */
[----:B------:R-:W5:Y:S04]  /*1f00*/  LDG.E.CONSTANT R22, desc[UR6][R2.64+0x1000] ;  /* 0x0010000602167981 */ /* 0x000f68000c1e9900 */
[----:B------:R-:W5:Y:S04]  /*1f10*/  LDG.E.CONSTANT R25, desc[UR6][R32.64] ;  /* 0x0000000620197981 */ /* 0x000f68000c1e9900 */
[----:B------:R-:W5:Y:S01]  /*1f20*/  LDG.E.CONSTANT R24, desc[UR6][R32.64+0x4] ;  /* 0x0000040620187981 */ /* 0x000f62000c1e9900 */
[----:B0-----:R-:W-:-:S03]  /*1f30*/  IADD3 R7, PT, PT, R13, 0x800, RZ ;  /* 0x000008000d077810 */ /* 0x001fc60007ffe0ff */
[----:B------:R-:W5:Y:S04]  /*1f40*/  LDG.E.CONSTANT R21, desc[UR6][R2.64+0x17fc] ;  /* 0x0017fc0602157981 */ /* 0x000f68000c1e9900 */
[----:B------:R-:W5:Y:S01]  /*1f50*/  LDG.E.CONSTANT R20, desc[UR6][R2.64+0x1800] ;  /* 0x0018000602147981 */ /* 0x000f62000c1e9900 */
[----:B------:R-:W-:-:S03]  /*1f60*/  IMAD.WIDE.U32 R6, R7, 0x8, R4 ;  /* 0x0000000807067825 */ /* 0x000fc600078e0004 */
[----:B------:R-:W5:Y:S04]  /*1f70*/  LDG.E.CONSTANT R19, desc[UR6][R2.64+0x1ffc] ;  /* 0x001ffc0602137981 */ /* 0x000f68000c1e9900 */
[----:B------:R-:W5:Y:S04]  /*1f80*/  LDG.E.CONSTANT R18, desc[UR6][R2.64+0x2000] ;  /* 0x0020000602127981 */ /* 0x000f68000c1e9900 */
[----:B------:R-:W5:Y:S04]  /*1f90*/  LDG.E.CONSTANT R16, desc[UR6][R6.64] ;  /* 0x0000000606107981 */ /* 0x000f68000c1e9900 */
[----:B------:R-:W5:Y:S01]  /*1fa0*/  LDG.E.CONSTANT R34, desc[UR6][R6.64+0x4] ;  /* 0x0000040606227981 */ /* 0x000f62000c1e9900 */
[----:B------:R-:W-:-:S03]  /*1fb0*/  IADD3 R35, PT, PT, R13, 0xc00, RZ ;  /* 0x00000c000d237810 */ /* 0x000fc60007ffe0ff */
[----:B------:R-:W5:Y:S04]  /*1fc0*/  LDG.E.CONSTANT R33, desc[UR6][R2.64+0x2ffc] ;  /* 0x002ffc0602217981 */ /* 0x000f68000c1e9900 */
[----:B------:R-:W5:Y:S01]  /*1fd0*/  LDG.E.CONSTANT R32, desc[UR6][R2.64+0x3000] ;  /* 0x0030000602207981 */ /* 0x000f62000c1e9900 */
[----:B------:R-:W-:-:S03]  /*1fe0*/  IMAD.WIDE.U32 R4, R35, 0x8, R4 ;  /* 0x0000000823047825 */ /* 0x000fc600078e0004 */
        /* <DEDUP_REMOVED lines=17> */
[----:B--2---:R-:W-:Y:S01]  /*2100*/  FADD R17, R17, R8 ;  /* 0x0000000811117221 */ /* 0x004fe20000000000 */
[----:B---3--:R-:W-:-:S03]  /*2110*/  FADD R9, R14, R9 ;  /* 0x000000090e097221 */ /* 0x008fc60000000000 */
[----:B------:R-:W-:Y:S01]  /*2120*/  FADD R12, R17, R12 ;  /* 0x0000000c110c7221 */ /* 0x000fe20000000000 */
[----:B------:R-:W-:-:S03]  /*2130*/  FADD R9, R9, R30 ;  /* 0x0000001e09097221 */ /* 0x000fc60000000000 */
[----:B----4-:R-:W-:Y:S01]  /*2140*/  FADD R12, R12, R29 ;  /* 0x0000001d0c0c7221 */ /* 0x010fe20000000000 */
[----:B-----5:R-:W-:-:S03]  /*2150*/  FADD R9, R9, R28 ;  /* 0x0000001c09097221 */ /* 0x020fc60000000000 */
        /* <DEDUP_REMOVED lines=27> */
.L_x_272:
[----:B------:R-:W-:Y:S05]  /*2310*/  BSYNC.RECONVERGENT B2 ;  /* 0x0000000000027941 */ /* 0x000fea0003800200 */
.L_x_271:
        /* <DEDUP_REMOVED lines=15> */
[----:B------:R-:W3:Y:S01]  /*2410*/  LDG.E.CONSTANT R12, desc[UR6][R4.64+0x4] ;  /* 0x00000406040c7981 */ /* 0x000ee2000c1e9900 */
[----:B------:R-:W-:-:S03]  /*2420*/  IMAD.WIDE.U32 R6, R23, 0x8, R6 ;  /* 0x0000000817067825 */ /* 0x000fc600078e0006 */
[----:B------:R-:W5:Y:S04]  /*2430*/  LDG.E.CONSTANT R23, desc[UR6][R2.64+-0x4] ;  /* 0xfffffc0602177981 */ /* 0x000f68000c1e9900 */
[----:B------:R-:W5:Y:S04]  /*2440*/  LDG.E.CONSTANT R27, desc[UR6][R6.64] ;  /* 0x00000006061b7981 */ /* 0x000f68000c1e9900 */
[----:B------:R-:W5:Y:S04]  /*2450*/  LDG.E.CONSTANT R29, desc[UR6][R6.64+0x4] ;  /* 0x00000406061d7981 */ /* 0x000f68000c1e9900 */
[----:B------:R-:W5:Y:S04]  /*2460*/  LDG.E.CONSTANT R5, desc[UR6][R2.64+0xffc] ;  /* 0x000ffc0602057981 */ /* 0x000f68000c1e9900 */
[----:B------:R-:W5:Y:S04]  /*2470*/  LDG.E.CONSTANT R4, desc[UR6][R2.64+0x17fc] ;  /* 0x0017fc0602047981 */ /* 0x000f68000c1e9900 */
[----:B------:R-:W5:Y:S04]  /*2480*/  LDG.E.CONSTANT R35, desc[UR6][R2.64+0x1ffc] ;  /* 0x001ffc0602237981 */ /* 0x000f68000c1e9900 */
[----:B------:R0:W5:Y:S01]  /*2490*/  LDG.E.CONSTANT R37, desc[UR6][R2.64+0x2000] ;  /* 0x0020000602257981 */ /* 0x000162000c1e9900 */
[----:B------:R-:W-:-:S02]  /*24a0*/  PLOP3.LUT P0, PT, PT, PT, PT, 0x8, 0x80 ;  /* 0x000000000080781c */ /* 0x000fc40003f0e170 */
[----:B------:R-:W-:Y:S02]  /*24b0*/  IADD3 R10, PT, PT, R10, 0x800, RZ ;  /* 0x000008000a0a7810 */ /* 0x000fe40007ffe0ff */
[----:B------:R-:W-:Y:S02]  /*24c0*/  IADD3 R13, PT, PT, R13, 0x800, RZ ;  /* 0x000008000d0d7810 */ /* 0x000fe40007ffe0ff */
[----:B0-----:R-:W-:-:S04]  /*24d0*/  IADD3 R2, P1, PT, R2, 0x4000, RZ ;  /* 0x0000400002027810 */ /* 0x001fc80007f3e0ff */
        /* <DEDUP_REMOVED lines=17> */
.L_x_275:
[----:B------:R-:W-:Y:S05]  /*25f0*/  BSYNC.RECONVERGENT B2 ;  /* 0x0000000000027941 */ /* 0x000fea0003800200 */
.L_x_274:
[----:B------:R-:W-:-:S13]  /*2600*/  ISETP.LT.OR P0, PT, R10, R11, P0 ;  /* 0x0000000b0a00720c */ /* 0x000fda0000701670 */
[----:B------:R-:W-:Y:S05]  /*2610*/  @!P0 BRA `(.L_x_267) ;  /* 0x0000000000488947 */ /* 0x000fea0003800000 */
[----:B------:R-:W0:Y:S01]  /*2620*/  LDC.64 R4, c[0x0][0x380] ;  /* 0x0000e000ff047b82 */ /* 0x000e220000000a00 */
[----:B------:R-:W2:Y:S04]  /*2630*/  LDG.E.CONSTANT R10, desc[UR6][R2.64+-0x1004] ;  /* 0xffeffc06020a7981 */ /* 0x000ea8000c1e9900 */
[----:B------:R-:W3:Y:S04]  /*2640*/  LDG.E.CONSTANT R11, desc[UR6][R2.64+-0x1000] ;  /* 0xfff00006020b7981 */ /* 0x000ee8000c1e9900 */
[----:B------:R-:W4:Y:S04]  /*2650*/  LDG.E.CONSTANT R12, desc[UR6][R2.64+-0x804] ;  /* 0xfff7fc06020c7981 */ /* 0x000f28000c1e9900 */
[----:B------:R-:W5:Y:S04]  /*2660*/  LDG.E.CONSTANT R14, desc[UR6][R2.64+-0x4] ;  /* 0xfffffc06020e7981 */ /* 0x000f68000c1e9900 */
[----:B------:R-:W5:Y:S01]  /*2670*/  LDG.E.CONSTANT R15, desc[UR6][R2.64] ;  /* 0x00000006020f7981 */ /* 0x000f62000c1e9900 */
[----:B0-----:R-:W-:-:S03]  /*2680*/  IMAD.WIDE.U32 R4, R13, 0x8, R4 ;  /* 0x000000080d047825 */ /* 0x001fc600078e0004 */
[----:B------:R-:W5:Y:S04]  /*2690*/  LDG.E.CONSTANT R13, desc[UR6][R2.64+-0x800] ;  /* 0xfff80006020d7981 */ /* 0x000f68000c1e9900 */
[----:B------:R-:W2:Y:S04]  /*26a0*/  LDG.E.CONSTANT R7, desc[UR6][R4.64] ;  /* 0x0000000604077981 */ /* 0x000ea8000c1e9900 */
[----:B------:R-:W3:Y:S01]  /*26b0*/  LDG.E.CONSTANT R6, desc[UR6][R4.64+0x4] ;  /* 0x0000040604067981 */ /* 0x000ee2000c1e9900 */
[----:B--2---:R-:W-:Y:S01]  /*26c0*/  FADD R7, R8, R7 ;  /* 0x0000000708077221 */ /* 0x004fe20000000000 */
[----:B---3--:R-:W-:-:S03]  /*26d0*/  FADD R6, R9, R6 ;  /* 0x0000000609067221 */ /* 0x008fc60000000000 */
[----:B------:R-:W-:Y:S01]  /*26e0*/  FADD R7, R7, R10 ;  /* 0x0000000a07077221 */ /* 0x000fe20000000000 */
[----:B------:R-:W-:-:S03]  /*26f0*/  FADD R6, R6, R11 ;  /* 0x0000000b06067221 */ /* 0x000fc60000000000 */
[----:B----4-:R-:W-:Y:S01]  /*2700*/  FADD R7, R7, R12 ;  /* 0x0000000c07077221 */ /* 0x010fe20000000000 */
[----:B-----5:R-:W-:-:S03]  /*2710*/  FADD R6, R6, R13 ;  /* 0x0000000d06067221 */ /* 0x020fc60000000000 */
[----:B------:R-:W-:Y:S01]  /*2720*/  FADD R8, R7, R14 ;  /* 0x0000000e07087221 */ /* 0x000fe20000000000 */
[----:B------:R-:W-:-:S07]  /*2730*/  FADD R9, R6, R15 ;  /* 0x0000000f06097221 */ /* 0x000fce0000000000 */
.L_x_267:
[----:B------:R-:W-:Y:S05]  /*2740*/  BSYNC.RECONVERGENT B1 ;  /* 0x0000000000017941 */ /* 0x000fea0003800200 */
.L_x_265:
[----:B------:R-:W0:Y:S01]  /*2750*/  S2R R10, SR_LANEID ;  /* 0x00000000000a7919 */ /* 0x000e220000000000 */
[----:B------:R-:W-:Y:S01]  /*2760*/  BSSY.RECONVERGENT B1, `(.L_x_276) ;  /* 0x0000025000017945 */ /* 0x000fe20003800200 */
[----:B------:R-:W1:Y:S04]  /*2770*/  SHFL.DOWN PT, R2, R8, 0x1, 0x1f ;  /* 0x08201f0008027f89 */ /* 0x000e6800000e0000 */
[----:B------:R-:W2:Y:S01]  /*2780*/  SHFL.DOWN PT, R3, R9, 0x1, 0x1f ;  /* 0x08201f0009037f89 */ /* 0x000ea200000e0000 */
[C---:B0-----:R-:W-:Y:S02]  /*2790*/  ISETP.GT.AND P0, PT, R10.reuse, 0x1e, PT ;  /* 0x0000001e0a00780c */ /* 0x041fe40003f04270 */
[----:B------:R-:W-:-:S11]  /*27a0*/  ISETP.GT.AND P1, PT, R10, 0xf, PT ;  /* 0x0000000f0a00780c */ /* 0x000fd60003f24270 */
[----:B-1----:R-:W-:Y:S01]  /*27b0*/  @!P0 FADD R8, R2, R8 ;  /* 0x0000000802088221 */ /* 0x002fe20000000000 */
[----:B--2---:R-:W-:Y:S01]  /*27c0*/  @!P0 FADD R9, R3, R9 ;  /* 0x0000000903098221 */ /* 0x004fe20000000000 */
[----:B------:R-:W-:-:S03]  /*27d0*/  ISETP.GT.AND P0, PT, R10, 0x1d, PT ;  /* 0x0000001d0a00780c */ /* 0x000fc60003f04270 */
[----:B------:R-:W0:Y:S04]  /*27e0*/  SHFL.DOWN PT, R2, R8, 0x2, 0x1f ;  /* 0x08401f0008027f89 */ /* 0x000e2800000e0000 */
[----:B------:R-:W1:Y:S06]  /*27f0*/  SHFL.DOWN PT, R3, R9, 0x2, 0x1f ;  /* 0x08401f0009037f89 */ /* 0x000e6c00000e0000 */
        /* <DEDUP_REMOVED lines=17> */
[----:B------:R-:W-:-:S13]  /*2910*/  ISETP.NE.AND P0, PT, R10, RZ, PT ;  /* 0x000000ff0a00720c */ /* 0x000fda0003f05270 */
[----:B------:R-:W3:Y:S01]  /*2920*/  @!P0 S2R R8, SR_CgaCtaId ;  /* 0x0000000000088919 */ /* 0x000ee20000008800 */
[----:B0-----:R-:W-:Y:S02]  /*2930*/  @!P0 MOV R3, 0x400 ;  /* 0x0000040000038802 */ /* 0x001fe40000000f00 */
[----:B------:R-:W-:Y:S02]  /*2940*/  @!P0 SHF.R.U32.HI R2, RZ, 0x2, R0 ;  /* 0x00000002ff028819 */ /* 0x000fe40000011600 */
[----:B---3--:R-:W-:Y:S01]  /*2950*/  @!P0 LEA R9, R8, R3, 0x18 ;  /* 0x0000000308098211 */ /* 0x008fe200078ec0ff */
[----:B--2---:R-:W-:Y:S01]  /*2960*/  FADD R3, R5, R6 ;  /* 0x0000000605037221 */ /* 0x004fe20000000000 */
[----:B------:R-:W-:Y:S01]  /*2970*/  @!P0 LOP3.LUT R8, R2, 0xf8, RZ, 0xc0, !PT ;  /* 0x000000f802088812 */ /* 0x000fe200078ec0ff */
[----:B-1----:R-:W-:-:S03]  /*2980*/  FADD R2, R4, R7 ;  /* 0x0000000704027221 */ /* 0x002fc60000000000 */
[----:B------:R-:W-:-:S05]  /*2990*/  @!P0 IADD3 R8, PT, PT, R8, R9, RZ ;  /* 0x0000000908088210 */ /* 0x000fca0007ffe0ff */
[----:B------:R3:W-:Y:S02]  /*29a0*/  @!P0 STS.64 [R8+0x8], R2 ;  /* 0x0000080208008388 */ /* 0x0007e40000000a00 */
.L_x_277:
[----:B------:R-:W-:Y:S05]  /*29b0*/  BSYNC.RECONVERGENT B1 ;  /* 0x0000000000017941 */ /* 0x000fea0003800200 */
.L_x_276:
[----:B------:R-:W-:Y:S01]  /*29c0*/  BAR.SYNC.DEFER_BLOCKING 0x0 ;  /* 0x0000000000007b1d */ /* 0x000fe20000010000 */
[----:B------:R-:W-:-:S13]  /*29d0*/  ISETP.NE.AND P0, PT, R0, RZ, PT ;  /* 0x000000ff0000720c */ /* 0x000fda0003f05270 */
[----:B------:R-:W-:Y:S05]  /*29e0*/  @P0 BRA `(.L_x_263) ;  /* 0x0000000000540947 */ /* 0x000fea0003800000 */
[----:B------:R-:W4:Y:S01]  /*29f0*/  S2UR UR5, SR_CgaCtaId ;  /* 0x00000000000579c3 */ /* 0x000f220000008800 */
[----:B------:R-:W-:Y:S02]  /*2a00*/  UMOV UR4, 0x400 ;  /* 0x0000040000047882 */ /* 0x000fe40000000000 */
[----:B----4-:R-:W-:-:S09]  /*2a10*/  ULEA UR4, UR5, UR4, 0x18 ;  /* 0x0000000405047291 */ /* 0x010fd2000f8ec0ff */
[----:B------:R-:W4:Y:S04]  /*2a20*/  LDS.128 R12, [UR4+0x10] ;  /* 0x00001004ff0c7984 */ /* 0x000f280008000c00 */
[----:B---3--:R-:W3:Y:S04]  /*2a30*/  LDS.128 R8, [UR4+0x20] ;  /* 0x00002004ff087984 */ /* 0x008ee80008000c00 */
[----:B-12---:R-:W1:Y:S04]  /*2a40*/  LDS.128 R4, [UR4+0x30] ;  /* 0x00003004ff047984 */ /* 0x006e680008000c00 */
[----:B------:R-:W0:Y:S01]  /*2a50*/  LDS.64 R18, [UR4+0x40] ;  /* 0x00004004ff127984 */ /* 0x000e220008000a00 */
[----:B----4-:R-:W-:Y:S01]  /*2a60*/  FADD R17, R2, R12 ;  /* 0x0000000c02117221 */ /* 0x010fe20000000000 */
[----:B------:R-:W-:-:S03]  /*2a70*/  FADD R0, R3, R13 ;  /* 0x0000000d03007221 */ /* 0x000fc60000000000 */
[----:B------:R-:W-:Y:S01]  /*2a80*/  FADD R17, R17, R14 ;  /* 0x0000000e11117221 */ /* 0x000fe20000000000 */
[----:B------:R-:W-:-:S03]  /*2a90*/  FADD R0, R0, R15 ;  /* 0x0000000f00007221 */ /* 0x000fc60000000000 */
[----:B---3--:R-:W-:Y:S01]  /*2aa0*/  FADD R17, R17, R8 ;  /* 0x0000000811117221 */ /* 0x008fe20000000000 */
        /* <DEDUP_REMOVED lines=8> */
[----:B------:R-:W-:-:S07]  /*2b30*/  FADD R3, R0, R19 ;  /* 0x0000001300037221 */ /* 0x000fce0000000000 */
.L_x_263:
[----:B------:R-:W-:Y:S05]  /*2b40*/  BSYNC.RECONVERGENT B0 ;  /* 0x0000000000007941 */ /* 0x000fea0003800200 */
.L_x_246:
[----:B---3--:R-:W3:Y:S02]  /*2b50*/  S2R R0, SR_TID.X ;  /* 0x0000000000007919 */ /* 0x008ee40000002100 */
[----:B---3--:R-:W-:-:S13]  /*2b60*/  ISETP.NE.AND P0, PT, R0, RZ, PT ;  /* 0x000000ff0000720c */ /* 0x008fda0003f05270 */
[----:B------:R-:W-:Y:S05]  /*2b70*/  @P0 EXIT ;  /* 0x000000000000094d */ /* 0x000fea0003800000 */
[----:B----4-:R-:W3:Y:S01]  /*2b80*/  LDC.64 R4, c[0x0][0x388] ;  /* 0x0000e200ff047b82 */ /* 0x010ee20000000a00 */
[----:B------:R-:W1:Y:S02]  /*2b90*/  LDCU.64 UR4, c[0x0][0x398] ;  /* 0x00007300ff0477ac */ /* 0x000e640008000a00 */
[----:B-1----:R-:W-:Y:S01]  /*2ba0*/  FADD R7, R2, UR4 ;  /* 0x0000000402077e21 */ /* 0x002fe20008000000 */
[----:B0-----:R-:W-:-:S04]  /*2bb0*/  FADD R3, R3, UR5 ;  /* 0x0000000503037e21 */ /* 0x001fc80008000000 */
[----:B---3--:R-:W-:Y:S04]  /*2bc0*/  STG.E desc[UR6][R4.64], R7 ;  /* 0x0000000704007986 */ /* 0x008fe8000c101906 */
[----:B------:R-:W-:Y:S01]  /*2bd0*/  STG.E desc[UR6][R4.64+0x4], R3 ;  /* 0x0000040304007986 */ /* 0x000fe2000c101906 */
[----:B------:R-:W-:Y:S05]  /*2be0*/  EXIT ;  /* 0x000000000000794d */ /* 0x000fea0003800000 */
.L_x_278:
        /* <DEDUP_REMOVED lines=9> */
.L_x_697:


//--------------------- .text._ZN3cub18CUB_300001_SM_10006detail6reduce18DeviceReduceKernelINS2_10policy_hubIN12ashvardanian17cuda_thrust_fma_t6pair_tEyNS6_18interleaving_add_tEE10Policy1000EN6thrust24THRUST_300001_SM_1000_NS10device_ptrIKS7_EEyS8_S7_N4cuda3std3__410__identityEEEvT0_PT3_T1_NS0_13GridEvenShareISN_EET2_T4_ --------------------------
	.section	.text._ZN3cub18CUB_300001_SM_10006detail6reduce18DeviceReduceKernelINS2_10policy_hubIN12ashvardanian17cuda_thrust_fma_t6pair_tEyNS6_18interleaving_add_tEE10Policy1000EN6thrust24THRUST_300001_SM_1000_NS10device_ptrIKS7_EEyS8_S7_N4cuda3std3__410__identityEEEvT0_PT3_T1_NS0_13GridEvenShareISN_EET2_T4_,"ax",@progbits
	.align	128
        .global         _ZN3cub18CUB_300001_SM_10006detail6reduce18DeviceReduceKernelINS2_10policy_hubIN12ashvardanian17cuda_thrust_fma_t6pair_tEyNS6_18interleaving_add_tEE10Policy1000EN6thrust24THRUST_300001_SM_1000_NS10device_ptrIKS7_EEyS8_S7_N4cuda3std3__410__identityEEEvT0_PT3_T1_NS0_13GridEvenShareISN_EET2_T4_
        .type           _ZN3cub18CUB_300001_SM_10006detail6reduce18DeviceReduceKernelINS2_10policy_hubIN12ashvardanian17cuda_thrust_fma_t6pair_tEyNS6_18interleaving_add_tEE10Policy1000EN6thrust24THRUST_300001_SM_1000_NS10device_ptrIKS7_EEyS8_S7_N4cuda3std3__410__identityEEEvT0_PT3_T1_NS0_13GridEvenShareISN_EET2_T4_,@function
        .size           _ZN3cub18CUB_300001_SM_10006detail6reduce18DeviceReduceKernelINS2_10policy_hubIN12ashvardanian17cuda_thrust_fma_t6pair_tEyNS6_18interleaving_add_tEE10Policy1000EN6thrust24THRUST_300001_SM_1000_NS10device_ptrIKS7_EEyS8_S7_N4cuda3std3__410__identityEEEvT0_PT3_T1_NS0_13GridEvenShareISN_EET2_T4_,(.L_x_698 - _ZN3cub18CUB_300001_SM_10006detail6reduce18DeviceReduceKernelINS2_10policy_hubIN12ashvardanian17cuda_thrust_fma_t6pair_tEyNS6_18interleaving_add_tEE10Policy1000EN6thrust24THRUST_300001_SM_1000_NS10device_ptrIKS7_EEyS8_S7_N4cuda3std3__410__identityEEEvT0_PT3_T1_NS0_13GridEvenShareISN_EET2_T4_)
        .other          _ZN3cub18CUB_300001_SM_10006detail6reduce18DeviceReduceKernelINS2_10policy_hubIN12ashvardanian17cuda_thrust_fma_t6pair_tEyNS6_18interleaving_add_tEE10Policy1000EN6thrust24THRUST_300001_SM_1000_NS10device_ptrIKS7_EEyS8_S7_N4cuda3std3__410__identityEEEvT0_PT3_T1_NS0_13GridEvenShareISN_EET2_T4_,@"STO_CUDA_ENTRY STV_DEFAULT"
_ZN3cub18CUB_300001_SM_10006detail6reduce18DeviceReduceKernelINS2_10policy_hubIN12ashvardanian17cuda_thrust_fma_t6pair_tEyNS6_18interleaving_add_tEE10Policy1000EN6thrust24THRUST_300001_SM_1000_NS10device_ptrIKS7_EEyS8_S7_N4cuda3std3__410__identityEEEvT0_PT3_T1_NS0_13GridEvenShareISN_EET2_T4_:
.text._ZN3cub18CUB_300001_SM_10006detail6reduce18DeviceReduceKernelINS2_10policy_hubIN12ashvardanian17cuda_thrust_fma_t6pair_tEyNS6_18interleaving_add_tEE10Policy1000EN6thrust24THRUST_300001_SM_1000_NS10device_ptrIKS7_EEyS8_S7_N4cuda3std3__410__identityEEEvT0_PT3_T1_NS0_13GridEvenShareISN_EET2_T4_:
[----:B------:R-:W-:Y:S08]  /*0000*/  LDC R1, c[0x0][0x37c] ;  /* 0x0000df00ff017b82 */ /* 0x000ff00000000800 */
[----:B------:R-:W0:Y:S01]  /*0010*/  S2UR UR16, SR_CTAID.X ;  /* 0x00000000001079c3 */ /* 0x000e220000002500 */
[----:B------:R-:W1:Y:S01]  /*0020*/  LDCU.64 UR8, c[0x0][0x3b8] ;  /* 0x00007700ff0877ac */ /* 0x000e620008000a00 */
[----:B------:R-:W-:Y:S01]  /*0030*/  BSSY.RECONVERGENT B0, `(.L_x_279) ;  /* 0x00002e4000007945 */ /* 0x000fe20003800200 */
[----:B------:R-:W2:Y:S01]  /*0040*/  LDCU UR5, c[0x0][0x3c0] ;  /* 0x00007800ff0577ac */ /* 0x000ea20008000800 */
[----:B------:R-:W3:Y:S01]  /*0050*/  LDCU.64 UR14, c[0x0][0x358] ;  /* 0x00006b00ff0e77ac */ /* 0x000ee20008000a00 */
[----:B-1----:R-:W-:-:S02]  /*0060*/  MOV R2, UR8 ;  /* 0x0000000800027c02 */ /* 0x002fc40008000f00 */
[----:B------:R-:W-:Y:S01]  /*0070*/  MOV R3, UR9 ;  /* 0x0000000900037c02 */ /* 0x000fe20008000f00 */
[----:B--2---:R-:W-:Y:S02]  /*0080*/  USHF.L.U32 UR5, UR5, 0xb, URZ ;  /* 0x0000000b05057899 */ /* 0x004fe400080006ff */
[----:B0-----:R-:W-:Y:S02]  /*0090*/  USHF.L.U32 UR6, UR16, 0xb, URZ ;  /* 0x0000000b10067899 */ /* 0x001fe400080006ff */
[----:B------:R-:W-:-:S04]  /*00a0*/  USHF.R.S32.HI UR4, URZ, 0x1f, UR5 ;  /* 0x0000001fff047899 */ /* 0x000fc80008011405 */
[----:B------:R-:W-:-:S04]  /*00b0*/  IADD3 R23, P1, PT, R2, -UR6, RZ ;  /* 0x8000000602177c10 */ /* 0x000fc8000ff3e0ff */
[----:B------:R-:W-:Y:S02]  /*00c0*/  ISETP.GT.U32.AND P0, PT, R23, 0x7ff, PT ;  /* 0x000007ff1700780c */ /* 0x000fe40003f04070 */
[----:B------:R-:W-:-:S04]  /*00d0*/  IADD3.X R22, PT, PT, R3, -0x1, RZ, P1, !PT ;  /* 0xffffffff03167810 */ /* 0x000fc80000ffe4ff */
[----:B------:R-:W-:-:S13]  /*00e0*/  ISETP.GT.U32.AND.EX P0, PT, R22, RZ, PT, P0 ;  /* 0x000000ff1600720c */ /* 0x000fda0003f04100 */
[----:B---3--:R-:W-:Y:S05]  /*00f0*/  @P0 BRA `(.L_x_280) ;  /* 0x0000001400780947 */ /* 0x008fea0003800000 */
[----:B------:R-:W0:Y:S01]  /*0100*/  S2R R5, SR_TID.X ;  /* 0x0000000000057919 */ /* 0x000e220000002100 */
[----:B------:R-:W-:Y:S01]  /*0110*/  IADD3 R0, PT, PT, R2, -UR6, RZ ;  /* 0x8000000602007c10 */ /* 0x000fe2000fffe0ff */
[----:B------:R-:W-:Y:S01]  /*0120*/  BSSY.RECONVERGENT B1, `(.L_x_281) ;  /* 0x000000b000017945 */ /* 0x000fe20003800200 */
[----:B------:R-:W-:Y:S02]  /*0130*/  CS2R R16, SRZ ;  /* 0x0000000000107805 */ /* 0x000fe4000001ff00 */
[----:B0-----:R-:W-:Y:S02]  /*0140*/  ISETP.GE.AND P0, PT, R5, R0, PT ;  /* 0x000000000500720c */ /* 0x001fe40003f06270 */
[----:B------:R-:W-:-:S11]  /*0150*/  MOV R7, R5 ;  /* 0x0000000500077202 */ /* 0x000fd60000000f00 */
[----:B------:R-:W-:Y:S05]  /*0160*/  @P0 BRA `(.L_x_282) ;  /* 0x0000000000180947 */ /* 0x000fea0003800000 */
[----:B------:R-:W0:Y:S01]  /*0170*/  LDC.64 R8, c[0x0][0x380] ;  /* 0x0000e000ff087b82 */ /* 0x000e220000000a00 */
[----:B------:R-:W-:-:S05]  /*0180*/  IADD3 R3, PT, PT, R5, UR6, RZ ;  /* 0x0000000605037c10 */ /* 0x000fca000fffe0ff */
[----:B0-----:R-:W-:-:S05]  /*0190*/  IMAD.WIDE.U32 R8, R3, 0x8, R8 ;  /* 0x0000000803087825 */ /* 0x001fca00078e0008 */
[----:B------:R0:W5:Y:S04]  /*01a0*/  LDG.E R16, desc[UR14][R8.64] ;  /* 0x0000000e08107981 */ /* 0x000168000c1e1900 */
[----:B------:R0:W5:Y:S01]  /*01b0*/  LDG.E R17, desc[UR14][R8.64+0x4] ;  /* 0x0000040e08117981 */ /* 0x000162000c1e1900 */
[----:B------:R-:W-:-:S07]  /*01c0*/  IADD3 R7, PT, PT, R5, 0x100, RZ ;  /* 0x0000010005077810 */ /* 0x000fce0007ffe0ff */
.L_x_282:
[----:B------:R-:W-:Y:S05]  /*01d0*/  BSYNC.RECONVERGENT B1 ;  /* 0x0000000000017941 */ /* 0x000fea0003800200 */
.L_x_281:
[----:B------:R-:W-:Y:S01]  /*01e0*/  ISETP.GE.AND P0, PT, R7, R0, PT ;  /* 0x000000000700720c */ /* 0x000fe20003f06270 */
[----:B------:R-:W-:-:S12]  /*01f0*/  BSSY.RECONVERGENT B1, `(.L_x_283) ;  /* 0x00000b6000017945 */ /* 0x000fd80003800200 */
[----:B------:R-:W-:Y:S05]  /*0200*/  @P0 BRA `(.L_x_284) ;  /* 0x0000000800d00947 */ /* 0x000fea0003800000 */
[----:B------:R-:W-:Y:S01]  /*0210*/  LOP3.LUT R3, RZ, R7, RZ, 0x33, !PT ;  /* 0x00000007ff037212 */ /* 0x000fe200078e33ff */
[----:B------:R-:W-:Y:S03]  /*0220*/  BSSY.RECONVERGENT B2, `(.L_x_285) ;  /* 0x0000057000027945 */ /* 0x000fe60003800200 */
[----:B------:R-:W-:-:S04]  /*0230*/  IADD3 R3, PT, PT, R2, -UR6, R3 ;  /* 0x8000000602037c10 */ /* 0x000fc8000fffe003 */
[C---:B------:R-:W-:Y:S02]  /*0240*/  ISETP.GE.U32.AND P1, PT, R3.reuse, 0xf00, PT ;  /* 0x00000f000300780c */ /* 0x040fe40003f26070 */
[----:B------:R-:W-:-:S04]  /*0250*/  LEA.HI R4, R3, 0x1, RZ, 0x18 ;  /* 0x0000000103047811 */ /* 0x000fc800078fc0ff */
[----:B------:R-:W-:-:S04]  /*0260*/  LOP3.LUT R23, R4, 0xf, RZ, 0xc0, !PT ;  /* 0x0000000f04177812 */ /* 0x000fc800078ec0ff */
[----:B------:R-:W-:-:S03]  /*0270*/  ISETP.NE.AND P0, PT, R23, RZ, PT ;  /* 0x000000ff1700720c */ /* 0x000fc60003f05270 */
[----:B------:R-:W-:Y:S10]  /*0280*/  @!P1 BRA `(.L_x_286) ;  /* 0x0000000400409947 */ /* 0x000ff40003800000 */
[----:B------:R-:W1:Y:S01]  /*0290*/  LDCU.64 UR8, c[0x0][0x380] ;  /* 0x00007000ff0877ac */ /* 0x000e620008000a00 */
[----:B------:R-:W-:Y:S01]  /*02a0*/  IMAD.WIDE.U32 R2, R7, 0x8, RZ ;  /* 0x0000000807027825 */ /* 0x000fe200078e00ff */
[----:B------:R-:W-:Y:S01]  /*02b0*/  LOP3.LUT R6, R4, 0x1fffff0, RZ, 0xc0, !PT ;  /* 0x01fffff004067812 */ /* 0x000fe200078ec0ff */
[----:B------:R-:W-:-:S03]  /*02c0*/  UIMAD.WIDE.U32 UR4, UR16, 0x4000, URZ ;  /* 0x00004000100478a5 */ /* 0x000fc6000f8e00ff */
[----:B------:R-:W-:-:S03]  /*02d0*/  IADD3 R6, PT, PT, -R6, RZ, RZ ;  /* 0x000000ff06067210 */ /* 0x000fc60007ffe1ff */
[----:B------:R-:W-:Y:S02]  /*02e0*/  LOP3.LUT R2, R2, UR4, RZ, 0xfc, !PT ;  /* 0x0000000402027c12 */ /* 0x000fe4000f8efcff */
[----:B------:R-:W-:Y:S02]  /*02f0*/  LOP3.LUT R3, R3, UR5, RZ, 0xfc, !PT ;  /* 0x0000000503037c12 */ /* 0x000fe4000f8efcff */
[----:B-1----:R-:W-:-:S04]  /*0300*/  IADD3 R2, P1, PT, R2, UR8, RZ ;  /* 0x0000000802027c10 */ /* 0x002fc8000ff3e0ff */
[----:B------:R-:W-:-:S04]  /*0310*/  IADD3 R2, P2, PT, R2, 0x4000, RZ ;  /* 0x0000400002027810 */ /* 0x000fc80007f5e0ff */
[----:B------:R-:W-:-:S09]  /*0320*/  IADD3.X R3, PT, PT, RZ, UR9, R3, P2, P1 ;  /* 0x00000009ff037c10 */ /* 0x000fd200097e2403 */
.L_x_287:
[----:B------:R-:W2:Y:S04]  /*0330*/  LDG.E R25, desc[UR14][R2.64+-0x4000] ;  /* 0xffc0000e02197981 */ /* 0x000ea8000c1e1900 */
[----:B------:R-:W3:Y:S04]  /*0340*/  LDG.E R24, desc[UR14][R2.64+-0x3ffc] ;  /* 0xffc0040e02187981 */ /* 0x000ee8000c1e1900 */
[----:B------:R-:W4:Y:S04]  /*0350*/  LDG.E R26, desc[UR14][R2.64+-0x3800] ;  /* 0xffc8000e021a7981 */ /* 0x000f28000c1e1900 */
[----:B------:R-:W4:Y:S04]  /*0360*/  LDG.E R18, desc[UR14][R2.64+-0x37fc] ;  /* 0xffc8040e02127981 */ /* 0x000f28000c1e1900 */
[----:B------:R-:W4:Y:S04]  /*0370*/  LDG.E R20, desc[UR14][R2.64+-0x3000] ;  /* 0xffd0000e02147981 */ /* 0x000f28000c1e1900 */
[----:B------:R-:W4:Y:S04]  /*0380*/  LDG.E R19, desc[UR14][R2.64+-0x2ffc] ;  /* 0xffd0040e02137981 */ /* 0x000f28000c1e1900 */
[----:B------:R-:W4:Y:S04]  /*0390*/  LDG.E R21, desc[UR14][R2.64+-0x2800] ;  /* 0xffd8000e02157981 */ /* 0x000f28000c1e1900 */
[----:B------:R-:W4:Y:S04]  /*03a0*/  LDG.E R22, desc[UR14][R2.64+-0x27fc] ;  /* 0xffd8040e02167981 */ /* 0x000f28000c1e1900 */
[----:B------:R-:W4:Y:S04]  /*03b0*/  LDG.E R14, desc[UR14][R2.64+-0x2000] ;  /* 0xffe0000e020e7981 */ /* 0x000f28000c1e1900 */
[----:B------:R-:W4:Y:S04]  /*03c0*/  LDG.E R15, desc[UR14][R2.64+-0x1ffc] ;  /* 0xffe0040e020f7981 */ /* 0x000f28000c1e1900 */
[----:B0-----:R-:W4:Y:S04]  /*03d0*/  LDG.E R8, desc[UR14][R2.64+-0x1800] ;  /* 0xffe8000e02087981 */ /* 0x001f28000c1e1900 */
[----:B------:R-:W4:Y:S04]  /*03e0*/  LDG.E R9, desc[UR14][R2.64+-0x17fc] ;  /* 0xffe8040e02097981 */ /* 0x000f28000c1e1900 */
[----:B------:R-:W4:Y:S04]  /*03f0*/  LDG.E R10, desc[UR14][R2.64+-0x1000] ;  /* 0xfff0000e020a7981 */ /* 0x000f28000c1e1900 */
[----:B------:R-:W4:Y:S04]  /*0400*/  LDG.E R11, desc[UR14][R2.64+-0xffc] ;  /* 0xfff0040e020b7981 */ /* 0x000f28000c1e1900 */
[----:B------:R-:W4:Y:S04]  /*0410*/  LDG.E R12, desc[UR14][R2.64+-0x800] ;  /* 0xfff8000e020c7981 */ /* 0x000f28000c1e1900 */
[----:B------:R-:W4:Y:S01]  /*0420*/  LDG.E R13, desc[UR14][R2.64+-0x7fc] ;  /* 0xfff8040e020d7981 */ /* 0x000f22000c1e1900 */
[----:B--2--5:R-:W-:-:S03]  /*0430*/  FADD R25, R25, R16 ;  /* 0x0000001019197221 */ /* 0x024fc60000000000 */
[----:B------:R-:W2:Y:S01]  /*0440*/  LDG.E R16, desc[UR14][R2.64] ;  /* 0x0000000e02107981 */ /* 0x000ea2000c1e1900 */
[----:B---3--:R-:W-:Y:S01]  /*0450*/  FADD R17, R24, R17 ;  /* 0x0000001118117221 */ /* 0x008fe20000000000 */
[----:B----4-:R-:W-:-:S03]  /*0460*/  FADD R25, R25, R26 ;  /* 0x0000001a19197221 */ /* 0x010fc60000000000 */
[----:B------:R-:W-:Y:S02]  /*0470*/  FADD R24, R17, R18 ;  /* 0x0000001211187221 */ /* 0x000fe40000000000 */
[----:B------:R-:W3:Y:S01]  /*0480*/  LDG.E R17, desc[UR14][R2.64+0x4] ;  /* 0x0000040e02117981 */ /* 0x000ee2000c1e1900 */
[----:B------:R-:W-:-:S03]  /*0490*/  FADD R26, R25, R20 ;  /* 0x00000014191a7221 */ /* 0x000fc60000000000 */
[----:B------:R-:W4:Y:S01]  /*04a0*/  LDG.E R18, desc[UR14][R2.64+0x800] ;  /* 0x0008000e02127981 */ /* 0x000f22000c1e1900 */
        /* <DEDUP_REMOVED lines=19> */
[----:B------:R-:W4:Y:S04]  /*05e0*/  LDG.E R11, desc[UR14][R2.64+0x3000] ;  /* 0x0030000e020b7981 */ /* 0x000f28000c1e1900 */
[----:B------:R-:W4:Y:S01]  /*05f0*/  LDG.E R12, desc[UR14][R2.64+0x3004] ;  /* 0x0030040e020c7981 */ /* 0x000f22000c1e1900 */
[----:B------:R-:W-:-:S03]  /*0600*/  FADD R26, R24, R13 ;  /* 0x0000000d181a7221 */ /* 0x000fc60000000000 */
[----:B------:R-:W4:Y:S04]  /*0610*/  LDG.E R24, desc[UR14][R2.64+0x3800] ;  /* 0x0038000e02187981 */ /* 0x000f28000c1e1900 */
[----:B------:R0:W4:Y:S01]  /*0620*/  LDG.E R13, desc[UR14][R2.64+0x3804] ;  /* 0x0038040e020d7981 */ /* 0x000122000c1e1900 */
[----:B------:R-:W-:-:S04]  /*0630*/  IADD3 R6, PT, PT, R6, 0x10, RZ ;  /* 0x0000001006067810 */ /* 0x000fc80007ffe0ff */
[----:B------:R-:W-:Y:S02]  /*0640*/  ISETP.NE.AND P1, PT, R6, RZ, PT ;  /* 0x000000ff0600720c */ /* 0x000fe40003f25270 */
[----:B0-----:R-:W-:Y:S02]  /*0650*/  IADD3 R2, P2, PT, R2, 0x8000, RZ ;  /* 0x0000800002027810 */ /* 0x001fe40007f5e0ff */
[----:B------:R-:W-:Y:S02]  /*0660*/  IADD3 R7, PT, PT, R7, 0x1000, RZ ;  /* 0x0000100007077810 */ /* 0x000fe40007ffe0ff */
[----:B------:R-:W-:Y:S01]  /*0670*/  IADD3.X R3, PT, PT, RZ, R3, RZ, P2, !PT ;  /* 0x00000003ff037210 */ /* 0x000fe200017fe4ff */
[----:B--2---:R-:W-:Y:S01]  /*0680*/  FADD R27, R27, R16 ;  /* 0x000000101b1b7221 */ /* 0x004fe20000000000 */
        /* <DEDUP_REMOVED lines=15> */
[----:B------:R-:W-:Y:S06]  /*0780*/  @P1 BRA `(.L_x_287) ;  /* 0xfffffff800e81947 */ /* 0x000fec000383ffff */
.L_x_286:
[----:B------:R-:W-:Y:S05]  /*0790*/  BSYNC.RECONVERGENT B2 ;  /* 0x0000000000027941 */ /* 0x000fea0003800200 */
.L_x_285:
[----:B------:R-:W-:Y:S05]  /*07a0*/  @!P0 BRA `(.L_x_284) ;  /* 0x0000000400688947 */ /* 0x000fea0003800000 */
[----:B------:R-:W-:Y:S01]  /*07b0*/  ISETP.GE.U32.AND P1, PT, R23, 0x8, PT ;  /* 0x000000081700780c */ /* 0x000fe20003f26070 */
[----:B------:R-:W-:Y:S01]  /*07c0*/  BSSY.RECONVERGENT B2, `(.L_x_288) ;  /* 0x000002a000027945 */ /* 0x000fe20003800200 */
[----:B------:R-:W-:-:S04]  /*07d0*/  LOP3.LUT R24, R4, 0x7, RZ, 0xc0, !PT ;  /* 0x0000000704187812 */ /* 0x000fc800078ec0ff */
[----:B------:R-:W-:-:S07]  /*07e0*/  ISETP.NE.AND P0, PT, R24, RZ, PT ;  /* 0x000000ff1800720c */ /* 0x000fce0003f05270 */
[----:B------:R-:W-:Y:S06]  /*07f0*/  @!P1 BRA `(.L_x_289) ;  /* 0x0000000000989947 */ /* 0x000fec0003800000 */
[----:B------:R-:W1:Y:S01]  /*0800*/  LDCU.64 UR4, c[0x0][0x380] ;  /* 0x00007000ff0477ac */ /* 0x000e620008000a00 */
[----:B------:R-:W-:-:S04]  /*0810*/  IADD3 R3, P1, PT, R7, UR6, RZ ;  /* 0x0000000607037c10 */ /* 0x000fc8000ff3e0ff */
[----:B------:R-:W-:Y:S02]  /*0820*/  LEA.HI.X.SX32 R6, R7, RZ, 0x1, P1 ;  /* 0x000000ff07067211 */ /* 0x000fe400008f0eff */
[----:B-1----:R-:W-:-:S04]  /*0830*/  LEA R2, P1, R3, UR4, 0x3 ;  /* 0x0000000403027c11 */ /* 0x002fc8000f8218ff */
[----:B------:R-:W-:-:S05]  /*0840*/  LEA.HI.X R3, R3, UR5, R6, 0x3, P1 ;  /* 0x0000000503037c11 */ /* 0x000fca00088f1c06 */
        /* <DEDUP_REMOVED lines=15> */
[----:B------:R-:W4:Y:S01]  /*0940*/  LDG.E R19, desc[UR14][R2.64+0x3804] ;  /* 0x0038040e02137981 */ /* 0x000f22000c1e1900 */
        /* <DEDUP_REMOVED lines=17> */
.L_x_289:
[----:B------:R-:W-:Y:S05]  /*0a60*/  BSYNC.RECONVERGENT B2 ;  /* 0x0000000000027941 */ /* 0x000fea0003800200 */
.L_x_288:
        /* <DEDUP_REMOVED lines=11> */
[----:B0-----:R-:W2:Y:S04]  /*0b20*/  LDG.E R9, desc[UR14][R2.64] ;  /* 0x0000000e02097981 */ /* 0x001ea8000c1e1900 */
[----:B------:R-:W3:Y:S04]  /*0b30*/  LDG.E R6, desc[UR14][R2.64+0x4] ;  /* 0x0000040e02067981 */ /* 0x000ee8000c1e1900 */
[----:B------:R-:W4:Y:S04]  /*0b40*/  LDG.E R8, desc[UR14][R2.64+0x800] ;  /* 0x0008000e02087981 */ /* 0x000f28000c1e1900 */
[----:B------:R-:W4:Y:S04]  /*0b50*/  LDG.E R11, desc[UR14][R2.64+0x804] ;  /* 0x0008040e020b7981 */ /* 0x000f28000c1e1900 */
[----:B------:R-:W4:Y:S04]  /*0b60*/  LDG.E R13, desc[UR14][R2.64+0x1000] ;  /* 0x0010000e020d7981 */ /* 0x000f28000c1e1900 */
        /* <DEDUP_REMOVED lines=12> */
.L_x_291:
[----:B------:R-:W-:Y:S05]  /*0c30*/  BSYNC.RECONVERGENT B2 ;  /* 0x0000000000027941 */ /* 0x000fea0003800200 */
.L_x_290:
[----:B------:R-:W-:Y:S05]  /*0c40*/  @!P0 BRA `(.L_x_284) ;  /* 0x0000000000408947 */ /* 0x000fea0003800000 */
[----:B------:R-:W1:Y:S01]  /*0c50*/  LDCU.64 UR4, c[0x0][0x380] ;  /* 0x00007000ff0477ac */ /* 0x000e620008000a00 */
[----:B------:R-:W-:Y:S01]  /*0c60*/  IADD3 R4, PT, PT, -R4, RZ, RZ ;  /* 0x000000ff04047210 */ /* 0x000fe20007ffe1ff */
[----:B-1----:R-:W-:-:S06]  /*0c70*/  UIMAD.WIDE.U32 UR4, UR16, 0x4000, UR4 ;  /* 0x00004000100478a5 */ /* 0x002fcc000f8e0004 */
[----:B0-----:R-:W-:Y:S02]  /*0c80*/  MOV R8, UR4 ;  /* 0x0000000400087c02 */ /* 0x001fe40008000f00 */
[----:B------:R-:W-:Y:S02]  /*0c90*/  MOV R9, UR5 ;  /* 0x0000000500097c02 */ /* 0x000fe40008000f00 */
[----:B------:R-:W-:-:S04]  /*0ca0*/  IADD3 R8, P0, PT, R8, 0x4, RZ ;  /* 0x0000000408087810 */ /* 0x000fc80007f1e0ff */
[----:B------:R-:W-:-:S09]  /*0cb0*/  IADD3.X R9, PT, PT, RZ, UR5, RZ, P0, !PT ;  /* 0x00000005ff097c10 */ /* 0x000fd200087fe4ff */
.L_x_292:
[----:B------:R-:W-:-:S05]  /*0cc0*/  IMAD.WIDE R2, R7, 0x8, R8 ;  /* 0x0000000807027825 */ /* 0x000fca00078e0208 */
[----:B------:R-:W2:Y:S04]  /*0cd0*/  LDG.E R11, desc[UR14][R2.64+-0x4] ;  /* 0xfffffc0e020b7981 */ /* 0x000ea8000c1e1900 */
[----:B------:R-:W3:Y:S01]  /*0ce0*/  LDG.E R6, desc[UR14][R2.64] ;  /* 0x0000000e02067981 */ /* 0x000ee2000c1e1900 */
[----:B------:R-:W-:Y:S02]  /*0cf0*/  IADD3 R4, PT, PT, R4, 0x1, RZ ;  /* 0x0000000104047810 */ /* 0x000fe40007ffe0ff */
[----:B------:R-:W-:Y:S02]  /*0d00*/  IADD3 R7, PT, PT, R7, 0x100, RZ ;  /* 0x0000010007077810 */ /* 0x000fe40007ffe0ff */
[----:B------:R-:W-:Y:S01]  /*0d10*/  ISETP.NE.AND P0, PT, R4, RZ, PT ;  /* 0x000000ff0400720c */ /* 0x000fe20003f05270 */
[----:B--2--5:R-:W-:Y:S01]  /*0d20*/  FADD R16, R11, R16 ;  /* 0x000000100b107221 */ /* 0x024fe20000000000 */
[----:B---3--:R-:W-:-:S11]  /*0d30*/  FADD R17, R6, R17 ;  /* 0x0000001106117221 */ /* 0x008fd60000000000 */
[----:B------:R-:W-:Y:S05]  /*0d40*/  @P0 BRA `(.L_x_292) ;  /* 0xfffffffc00dc0947 */ /* 0x000fea000383ffff */
.L_x_284:
[----:B------:R-:W-:Y:S05]  /*0d50*/  BSYNC.RECONVERGENT B1 ;  /* 0x0000000000017941 */ /* 0x000fea0003800200 */
.L_x_283:
[----:B------:R-:W-:Y:S02]  /*0d60*/  ISETP.GE.AND P0, PT, R0, 0x100, PT ;  /* 0x000001000000780c */ /* 0x000fe40003f06270 */
[----:B-----5:R-:W-:Y:S02]  /*0d70*/  MOV R3, R17 ;  /* 0x0000001100037202 */ /* 0x020fe40000000f00 */
[----:B------:R-:W-:-:S09]  /*0d80*/  MOV R2, R16 ;  /* 0x0000001000027202 */ /* 0x000fd20000000f00 */
[----:B------:R-:W-:Y:S05]  /*0d90*/  @!P0 BRA `(.L_x_293) ;  /* 0x0000000400088947 */ /* 0x000fea0003800000 */
[----:B0-----:R-:W0:Y:S01]  /*0da0*/  S2R R8, SR_LANEID ;  /* 0x0000000000087919 */ /* 0x001e220000000000 */
[----:B------:R-:W-:Y:S01]  /*0db0*/  BSSY.RECONVERGENT B1, `(.L_x_294) ;  /* 0x0000027000017945 */ /* 0x000fe20003800200 */
[----:B------:R-:W1:Y:S04]  /*0dc0*/  SHFL.DOWN PT, R7, R2, 0x1, 0x1f ;  /* 0x08201f0002077f89 */ /* 0x000e6800000e0000 */
[----:B------:R-:W2:Y:S01]  /*0dd0*/  SHFL.DOWN PT, R0, R3, 0x1, 0x1f ;  /* 0x08201f0003007f89 */ /* 0x000ea200000e0000 */
[----:B-1----:R-:W-:Y:S01]  /*0de0*/  FADD R7, R7, R2 ;  /* 0x0000000207077221 */ /* 0x002fe20000000000 */
[----:B--2---:R-:W-:Y:S01]  /*0df0*/  FADD R0, R0, R3 ;  /* 0x0000000300007221 */ /* 0x004fe20000000000 */
[C---:B0-----:R-:W-:Y:S02]  /*0e00*/  ISETP.GT.AND P0, PT, R8.reuse, 0x1e, PT ;  /* 0x0000001e0800780c */ /* 0x041fe40003f04270 */
        /* <DEDUP_REMOVED lines=33> */
.L_x_295:
[----:B------:R-:W-:Y:S05]  /*1020*/  BSYNC.RECONVERGENT B1 ;  /* 0x0000000000017941 */ /* 0x000fea0003800200 */
.L_x_294:
[----:B------:R-:W-:Y:S01]  /*1030*/  BAR.SYNC.DEFER_BLOCKING 0x0 ;  /* 0x0000000000007b1d */ /* 0x000fe20000010000 */
[----:B------:R-:W-:-:S13]  /*1040*/  ISETP.NE.AND P0, PT, R5, RZ, PT ;  /* 0x000000ff0500720c */ /* 0x000fda0003f05270 */
[----:B------:R-:W-:Y:S05]  /*1050*/  @P0 BRA `(.L_x_296) ;  /* 0x0000001c00840947 */ /* 0x000fea0003800000 */
[----:B------:R-:W4:Y:S01]  /*1060*/  S2UR UR5, SR_CgaCtaId ;  /* 0x00000000000579c3 */ /* 0x000f220000008800 */
[----:B------:R-:W-:Y:S02]  /*1070*/  UMOV UR4, 0x400 ;  /* 0x0000040000047882 */ /* 0x000fe40000000000 */
[----:B----4-:R-:W-:-:S09]  /*1080*/  ULEA UR4, UR5, UR4, 0x18 ;  /* 0x0000000405047291 */ /* 0x010fd2000f8ec0ff */
[----:B------:R-:W4:Y:S04]  /*1090*/  LDS.128 R12, [UR4+0x10] ;  /* 0x00001004ff0c7984 */ /* 0x000f280008000c00 */
[----:B-1----:R-:W1:Y:S04]  /*10a0*/  LDS.128 R8, [UR4+0x20] ;  /* 0x00002004ff087984 */ /* 0x002e680008000c00 */
[----:B--2---:R-:W2:Y:S04]  /*10b0*/  LDS.128 R4, [UR4+0x30] ;  /* 0x00003004ff047984 */ /* 0x004ea80008000c00 */
[----:B------:R-:W0:Y:S01]  /*10c0*/  LDS.64 R16, [UR4+0x40] ;  /* 0x00004004ff107984 */ /* 0x000e220008000a00 */
[----:B----4-:R-:W-:Y:S01]  /*10d0*/  FADD R19, R2, R12 ;  /* 0x0000000c02137221 */ /* 0x010fe20000000000 */
[----:B---3--:R-:W-:-:S03]  /*10e0*/  FADD R0, R3, R13 ;  /* 0x0000000d03007221 */ /* 0x008fc60000000000 */
[----:B------:R-:W-:Y:S01]  /*10f0*/  FADD R19, R19, R14 ;  /* 0x0000000e13137221 */ /* 0x000fe20000000000 */
[----:B------:R-:W-:-:S03]  /*1100*/  FADD R0, R0, R15 ;  /* 0x0000000f00007221 */ /* 0x000fc60000000000 */
[----:B-1----:R-:W-:Y:S01]  /*1110*/  FADD R19, R19, R8 ;  /* 0x0000000813137221 */ /* 0x002fe20000000000 */
[----:B------:R-:W-:-:S03]  /*1120*/  FADD R0, R0, R9 ;  /* 0x0000000900007221 */ /* 0x000fc60000000000 */
[----:B------:R-:W-:Y:S01]  /*1130*/  FADD R19, R19, R10 ;  /* 0x0000000a13137221 */ /* 0x000fe20000000000 */
[----:B------:R-:W-:-:S03]  /*1140*/  FADD R0, R0, R11 ;  /* 0x0000000b00007221 */ /* 0x000fc60000000000 */
[----:B--2---:R-:W-:Y:S01]  /*1150*/  FADD R19, R19, R4 ;  /* 0x0000000413137221 */ /* 0x004fe20000000000 */
[----:B------:R-:W-:-:S03]  /*1160*/  FADD R0, R0, R5 ;  /* 0x0000000500007221 */ /* 0x000fc60000000000 */
[----:B------:R-:W-:Y:S01]  /*1170*/  FADD R19, R19, R6 ;  /* 0x0000000613137221 */ /* 0x000fe20000000000 */
[----:B------:R-:W-:-:S03]  /*1180*/  FADD R0, R0, R7 ;  /* 0x0000000700007221 */ /* 0x000fc60000000000 */
[----:B0-----:R-:W-:Y:S01]  /*1190*/  FADD R2, R19, R16 ;  /* 0x0000001013027221 */ /* 0x001fe20000000000 */
[----:B------:R-:W-:Y:S01]  /*11a0*/  FADD R3, R0, R17 ;  /* 0x0000001100037221 */ /* 0x000fe20000000000 */
[----:B------:R-:W-:Y:S06]  /*11b0*/  BRA `(.L_x_296) ;  /* 0x0000001c002c7947 */ /* 0x000fec0003800000 */
.L_x_293:
[----:B0-----:R-:W0:Y:S01]  /*11c0*/  S2R R8, SR_LANEID ;  /* 0x0000000000087919 */ /* 0x001e220000000000 */
[----:B------:R-:W-:-:S04]  /*11d0*/  LOP3.LUT R4, R5, 0x3e0, RZ, 0xc0, !PT ;  /* 0x000003e005047812 */ /* 0x000fc800078ec0ff */
[----:B------:R-:W-:Y:S02]  /*11e0*/  IADD3 R7, PT, PT, R4, 0x20, RZ ;  /* 0x0000002004077810 */ /* 0x000fe40007ffe0ff */
[----:B------:R-:W-:Y:S02]  /*11f0*/  LOP3.LUT R9, RZ, R4, RZ, 0x33, !PT ;  /* 0x00000004ff097212 */ /* 0x000fe400078e33ff */
[----:B------:R-:W-:Y:S02]  /*1200*/  ISETP.GT.AND P0, PT, R7, R0, PT ;  /* 0x000000000700720c */ /* 0x000fe40003f04270 */
[----:B------:R-:W-:-:S04]  /*1210*/  IADD3 R9, PT, PT, R0, R9, RZ ;  /* 0x0000000900097210 */ /* 0x000fc80007ffe0ff */
[----:B------:R-:W-:-:S05]  /*1220*/  SEL R9, R9, 0x1f, P0 ;  /* 0x0000001f09097807 */ /* 0x000fca0000000000 */
[----:B------:R-:W1:Y:S04]  /*1230*/  SHFL.DOWN PT, R7, R2, 0x1, R9 ;  /* 0x0820000002077989 */ /* 0x000e6800000e0009 */
[----:B------:R-:W2:Y:S01]  /*1240*/  SHFL.DOWN PT, R4, R3, 0x1, R9 ;  /* 0x0820000003047989 */ /* 0x000ea200000e0009 */
[C---:B0-----:R-:W-:Y:S02]  /*1250*/  ISETP.GE.AND P0, PT, R8.reuse, R9, PT ;  /* 0x000000090800720c */ /* 0x041fe40003f06270 */
[C---:B------:R-:W-:Y:S02]  /*1260*/  IADD3 R6, PT, PT, R8.reuse, 0x2, RZ ;  /* 0x0000000208067810 */ /* 0x040fe40007ffe0ff */
[----:B------:R-:W-:-:S09]  /*1270*/  ISETP.NE.AND P1, PT, R8, RZ, PT ;  /* 0x000000ff0800720c */ /* 0x000fd20003f25270 */
[----:B-1----:R-:W-:Y:S01]  /*1280*/  @!P0 FADD R2, R7, R2 ;  /* 0x0000000207028221 */ /* 0x002fe20000000000 */
[----:B--2---:R-:W-:Y:S01]  /*1290*/  @!P0 FADD R3, R4, R3 ;  /* 0x0000000304038221 */ /* 0x004fe20000000000 */
[----:B------:R-:W-:-:S03]  /*12a0*/  ISETP.GT.AND P0, PT, R6, R9, PT ;  /* 0x000000090600720c */ /* 0x000fc60003f04270 */
[----:B------:R-:W0:Y:S01]  /*12b0*/  SHFL.DOWN PT, R7, R2, 0x2, R9 ;  /* 0x0840000002077989 */ /* 0x000e2200000e0009 */
[----:B------:R-:W-:-:S03]  /*12c0*/  IADD3 R6, PT, PT, R8, 0x4, RZ ;  /* 0x0000000408067810 */ /* 0x000fc60007ffe0ff */
[----:B------:R-:W1:Y:S01]  /*12d0*/  SHFL.DOWN PT, R4, R3, 0x2, R9 ;  /* 0x0840000003047989 */ /* 0x000e6200000e0009 */
[----:B------:R-:W2:Y:S05]  /*12e0*/  @!P1 S2R R11, SR_CgaCtaId ;  /* 0x00000000000b9919 */ /* 0x000eaa0000008800 */
        /* <DEDUP_REMOVED lines=11> */
[----:B------:R-:W1:Y:S01]  /*13a0*/  SHFL.DOWN PT, R4, R3, 0x8, R9 ;  /* 0x0900000003047989 */ /* 0x000e6200000e0009 */
[----:B------:R-:W-:-:S04]  /*13b0*/  @!P1 MOV R8, 0x400 ;  /* 0x0000040000089802 */ /* 0x000fc80000000f00 */
[----:B--2---:R-:W-:-:S05]  /*13c0*/  @!P1 LEA R11, R11, R8, 0x18 ;  /* 0x000000080b0b9211 */ /* 0x004fca00078ec0ff */
[----:B0-----:R-:W-:Y:S01]  /*13d0*/  @!P0 FADD R2, R2, R7 ;  /* 0x0000000702028221 */ /* 0x001fe20000000000 */
[----:B-1----:R-:W-:-:S04]  /*13e0*/  @!P0 FADD R3, R3, R4 ;  /* 0x0000000403038221 */ /* 0x002fc80000000000 */
[----:B------:R-:W0:Y:S01]  /*13f0*/  SHFL.DOWN PT, R7, R2, 0x10, R9 ;  /* 0x0a00000002077989 */ /* 0x000e2200000e0009 */
[----:B------:R-:W-:Y:S02]  /*1400*/  ISETP.GT.AND P0, PT, R6, R9, PT ;  /* 0x000000090600720c */ /* 0x000fe40003f04270 */
[----:B------:R-:W-:Y:S01]  /*1410*/  @!P1 SHF.R.U32.HI R6, RZ, 0x2, R5 ;  /* 0x00000002ff069819 */ /* 0x000fe20000011605 */
[----:B------:R-:W1:Y:S03]  /*1420*/  SHFL.DOWN PT, R4, R3, 0x10, R9 ;  /* 0x0a00000003047989 */ /* 0x000e6600000e0009 */
[----:B------:R-:W-:-:S04]  /*1430*/  @!P1 LOP3.LUT R6, R6, 0xf8, RZ, 0xc0, !PT ;  /* 0x000000f806069812 */ /* 0x000fc800078ec0ff */
[----:B------:R-:W-:-:S03]  /*1440*/  @!P1 IADD3 R6, PT, PT, R6, R11, RZ ;  /* 0x0000000b06069210 */ /* 0x000fc60007ffe0ff */
[----:B0-----:R-:W-:Y:S01]  /*1450*/  @!P0 FADD R2, R2, R7 ;  /* 0x0000000702028221 */ /* 0x001fe20000000000 */
[----:B-1----:R-:W-:Y:S01]  /*1460*/  @!P0 FADD R3, R3, R4 ;  /* 0x0000000403038221 */ /* 0x002fe20000000000 */
[----:B------:R-:W-:-:S04]  /*1470*/  ISETP.GE.AND P0, PT, R0, 0x21, PT ;  /* 0x000000210000780c */ /* 0x000fc80003f06270 */
[----:B------:R-:W-:Y:S01]  /*1480*/  ISETP.NE.OR P0, PT, R5, RZ, !P0 ;  /* 0x000000ff0500720c */ /* 0x000fe20004705670 */
[----:B------:R4:W-:Y:S01]  /*1490*/  @!P1 STS.64 [R6+0x8], R2 ;  /* 0x0000080206009388 */ /* 0x0009e20000000a00 */
[----:B------:R-:W-:Y:S11]  /*14a0*/  BAR.SYNC.DEFER_BLOCKING 0x0 ;  /* 0x0000000000007b1d */ /* 0x000ff60000010000 */
[----:B----4-:R-:W-:Y:S05]  /*14b0*/  @P0 BRA `(.L_x_296) ;  /* 0x00000018006c0947 */ /* 0x010fea0003800000 */
[----:B------:R-:W0:Y:S01]  /*14c0*/  S2UR UR5, SR_CgaCtaId ;  /* 0x00000000000579c3 */ /* 0x000e220000008800 */
[----:B------:R-:W-:Y:S01]  /*14d0*/  UMOV UR4, 0x400 ;  /* 0x0000040000047882 */ /* 0x000fe20000000000 */
[----:B------:R-:W-:Y:S01]  /*14e0*/  ISETP.GE.U32.AND P0, PT, R0, 0x41, PT ;  /* 0x000000410000780c */ /* 0x000fe20003f06070 */
[----:B0-----:R-:W-:-:S09]  /*14f0*/  ULEA UR4, UR5, UR4, 0x18 ;  /* 0x0000000405047291 */ /* 0x001fd2000f8ec0ff */
[----:B------:R-:W0:Y:S02]  /*1500*/  LDS.128 R4, [UR4+0x10] ;  /* 0x00001004ff047984 */ /* 0x000e240008000c00 */
        /* <DEDUP_REMOVED lines=29> */
.L_x_280:
[----:B------:R-:W0:Y:S01]  /*16e0*/  S2R R0, SR_TID.X ;  /* 0x0000000000007919 */ /* 0x000e220000002100 */
[----:B------:R-:W1:Y:S01]  /*16f0*/  LDC.64 R4, c[0x0][0x380] ;  /* 0x0000e000ff047b82 */ /* 0x000e620000000a00 */
[----:B0-----:R-:W-:-:S05]  /*1700*/  IADD3 R7, PT, PT, R0, UR6, RZ ;  /* 0x0000000600077c10 */ /* 0x001fca000fffe0ff */
[----:B-1----:R-:W-:-:S05]  /*1710*/  IMAD.WIDE.U32 R4, R7, 0x8, R4 ;  /* 0x0000000807047825 */ /* 0x002fca00078e0004 */
[----:B------:R-:W2:Y:S04]  /*1720*/  LDG.E R13, desc[UR14][R4.64] ;  /* 0x0000000e040d7981 */ /* 0x000ea8000c1e1900 */
[----:B------:R-:W2:Y:S04]  /*1730*/  LDG.E R16, desc[UR14][R4.64+0x800] ;  /* 0x0008000e04107981 */ /* 0x000ea8000c1e1900 */
[----:B------:R-:W3:Y:S04]  /*1740*/  LDG.E R14, desc[UR14][R4.64+0x4] ;  /* 0x0000040e040e7981 */ /* 0x000ee8000c1e1900 */
[----:B------:R-:W3:Y:S04]  /*1750*/  LDG.E R15, desc[UR14][R4.64+0x804] ;  /* 0x0008040e040f7981 */ /* 0x000ee8000c1e1900 */
[----:B------:R-:W4:Y:S04]  /*1760*/  LDG.E R17, desc[UR14][R4.64+0x1000] ;  /* 0x0010000e04117981 */ /* 0x000f28000c1e1900 */
[----:B------:R-:W5:Y:S04]  /*1770*/  LDG.E R18, desc[UR14][R4.64+0x1004] ;  /* 0x0010040e04127981 */ /* 0x000f68000c1e1900 */
        /* <DEDUP_REMOVED lines=9> */
[----:B------:R0:W5:Y:S01]  /*1810*/  LDG.E R12, desc[UR14][R4.64+0x3804] ;  /* 0x0038040e040c7981 */ /* 0x000162000c1e1900 */
[----:B------:R-:W-:-:S04]  /*1820*/  ISETP.GE.U32.AND P0, PT, R23, UR5, PT ;  /* 0x0000000517007c0c */ /* 0x000fc8000bf06070 */
[----:B------:R-:W-:Y:S01]  /*1830*/  ISETP.GE.U32.AND.EX P0, PT, R22, UR4, PT, P0 ;  /* 0x0000000416007c0c */ /* 0x000fe2000bf06100 */
        /* <DEDUP_REMOVED lines=12> */
[----:B0-----:R-:W-:Y:S01]  /*1900*/  FADD R5, R6, R21 ;  /* 0x0000001506057221 */ /* 0x001fe20000000000 */
[----:B------:R-:W-:Y:S01]  /*1910*/  FADD R4, R12, R7 ;  /* 0x000000070c047221 */ /* 0x000fe20000000000 */
[----:B------:R-:W-:Y:S06]  /*1920*/  @!P0 BRA `(.L_x_297) ;  /* 0x00000010004c8947 */ /* 0x000fec0003800000 */
[----:B------:R-:W-:Y:S01]  /*1930*/  UIADD3 UR8, UP0, UPT, UR5, UR6, URZ ;  /* 0x0000000605087290 */ /* 0x000fe2000ff1e0ff */
[----:B------:R-:W-:Y:S01]  /*1940*/  IADD3 R25, P1, PT, R2, -0x800, RZ ;  /* 0xfffff80002197810 */ /* 0x000fe20007f3e0ff */
[----:B------:R-:W0:Y:S01]  /*1950*/  LDCU.64 UR12, c[0x0][0x380] ;  /* 0x00007000ff0c77ac */ /* 0x000e220008000a00 */
[----:B------:R-:W-:Y:S02]  /*1960*/  LOP3.LUT R7, RZ, R0, RZ, 0x33, !PT ;  /* 0x00000000ff077212 */ /* 0x000fe400078e33ff */
[----:B------:R-:W-:Y:S01]  /*1970*/  IADD3.X R10, PT, PT, R3, -0x1, RZ, P1, !PT ;  /* 0xffffffff030a7810 */ /* 0x000fe20000ffe4ff */
[----:B------:R-:W-:Y:S01]  /*1980*/  UIADD3.X UR9, UPT, UPT, URZ, UR4, URZ, UP0, !UPT ;  /* 0x00000004ff097290 */ /* 0x000fe200087fe4ff */
[----:B------:R-:W-:Y:S01]  /*1990*/  ISETP.LT.U32.AND P0, PT, R25, UR8, PT ;  /* 0x0000000819007c0c */ /* 0x000fe2000bf01070 */
[----:B------:R-:W-:Y:S01]  /*19a0*/  UMOV UR10, UR8 ;  /* 0x00000008000a7c82 */ /* 0x000fe20008000000 */
[----:B------:R-:W-:Y:S01]  /*19b0*/  IADD3 R9, P2, PT, R0, UR8, RZ ;  /* 0x0000000800097c10 */ /* 0x000fe2000ff5e0ff */
[----:B------:R-:W-:Y:S01]  /*19c0*/  UMOV UR4, URZ ;  /* 0x000000ff00047c82 */ /* 0x000fe20008000000 */
[----:B------:R-:W-:-:S02]  /*19d0*/  IADD3 R7, PT, PT, R2, -UR5, R7 ;  /* 0x8000000502077c10 */ /* 0x000fc4000fffe007 */
[----:B------:R-:W-:Y:S01]  /*19e0*/  MOV R11, UR9 ;  /* 0x00000009000b7c02 */ /* 0x000fe20008000f00 */
[----:B------:R-:W-:Y:S01]  /*19f0*/  UMOV UR7, UR9 ;  /* 0x0000000900077c82 */ /* 0x000fe20008000000 */
[----:B------:R-:W-:Y:S02]  /*1a00*/  IADD3.X R0, PT, PT, RZ, UR9, RZ, P2, !PT ;  /* 0x00000009ff007c10 */ /* 0x000fe400097fe4ff */
[----:B------:R-:W-:Y:S02]  /*1a10*/  ISETP.GT.U32.AND.EX P0, PT, R11, R10, PT, P0 ;  /* 0x0000000a0b00720c */ /* 0x000fe40003f04100 */
[----:B0-----:R-:W-:-:S04]  /*1a20*/  LEA R8, P1, R9, UR12, 0x3 ;  /* 0x0000000c09087c11 */ /* 0x001fc8000f8218ff */
[----:B------:R-:W-:Y:S02]  /*1a30*/  IADD3 R8, P2, PT, R8, 0x4000, RZ ;  /* 0x0000400008087810 */ /* 0x000fe40007f5e0ff */
[----:B------:R-:W-:Y:S02]  /*1a40*/  LEA.HI.X R9, R9, UR13, R0, 0x3, P1 ;  /* 0x0000000d09097c11 */ /* 0x000fe400088f1c00 */
[----:B------:R-:W-:Y:S02]  /*1a50*/  IADD3 R0, PT, PT, R7, -UR6, RZ ;  /* 0x8000000607007c10 */ /* 0x000fe4000fffe0ff */
[----:B------:R-:W-:Y:S01]  /*1a60*/  IADD3.X R9, PT, PT, RZ, R9, RZ, P2, !PT ;  /* 0x00000009ff097210 */ /* 0x000fe200017fe4ff */
[----:B------:R-:W-:Y:S06]  /*1a70*/  @P0 BRA `(.L_x_298) ;  /* 0x0000000000f40947 */ /* 0x000fec0003800000 */
[----:B------:R-:W0:Y:S01]  /*1a80*/  LDC.64 R2, c[0x0][0x3b8] ;  /* 0x0000ee00ff027b82 */ /* 0x000e220000000a00 */
[----:B------:R-:W1:Y:S01]  /*1a90*/  LDCU.64 UR12, c[0x0][0x380] ;  /* 0x00007000ff0c77ac */ /* 0x000e620008000a00 */
[----:B------:R-:W-:Y:S01]  /*1aa0*/  NOP ;  /* 0x0000000000007918 */ /* 0x000fe20000000000 */
.L_x_299:
[----:B------:R-:W2:Y:S02]  /*1ab0*/  S2R R7, SR_TID.X ;  /* 0x0000000000077919 */ /* 0x000ea40000002100 */
[----:B--2---:R-:W-:-:S04]  /*1ac0*/  IADD3 R7, P0, PT, R7, UR8, RZ ;  /* 0x0000000807077c10 */ /* 0x004fc8000ff1e0ff */
[----:B------:R-:W-:Y:S02]  /*1ad0*/  IADD3.X R12, PT, PT, RZ, UR9, RZ, P0, !PT ;  /* 0x00000009ff0c7c10 */ /* 0x000fe400087fe4ff */
[----:B-1----:R-:W-:-:S04]  /*1ae0*/  LEA R6, P0, R7, UR12, 0x3 ;  /* 0x0000000c07067c11 */ /* 0x002fc8000f8018ff */
[----:B------:R-:W-:-:S05]  /*1af0*/  LEA.HI.X R7, R7, UR13, R12, 0x3, P0 ;  /* 0x0000000d07077c11 */ /* 0x000fca00080f1c0c */
[----:B------:R-:W2:Y:S04]  /*1b00*/  LDG.E R26, desc[UR14][R6.64] ;  /* 0x0000000e061a7981 */ /* 0x000ea8000c1e1900 */
        /* <DEDUP_REMOVED lines=14> */
[----:B------:R-:W5:Y:S01]  /*1bf0*/  LDG.E R24, desc[UR14][R6.64+0x3804] ;  /* 0x0038040e06187981 */ /* 0x000f62000c1e1900 */
[----:B------:R-:W-:-:S02]  /*1c00*/  USHF.R.S32.HI UR11, URZ, 0x1f, UR5 ;  /* 0x0000001fff0b7899 */ /* 0x000fc40008011405 */
[----:B------:R-:W-:Y:S02]  /*1c10*/  UIADD3 UR6, UP0, UPT, UR5, UR10, URZ ;  /* 0x0000000a05067290 */ /* 0x000fe4000ff1e0ff */
[----:B------:R-:W-:Y:S02]  /*1c20*/  USHF.L.U64.HI UR10, UR5, 0x3, UR11 ;  /* 0x00000003050a7899 */ /* 0x000fe4000801020b */
[----:B------:R-:W-:Y:S01]  /*1c30*/  UIADD3.X UR7, UPT, UPT, UR11, UR7, URZ, UP0, !UPT ;  /* 0x000000070b077290 */ /* 0x000fe200087fe4ff */
[----:B--2---:R-:W-:Y:S01]  /*1c40*/  FADD R26, R26, R5 ;  /* 0x000000051a1a7221 */ /* 0x004fe20000000000 */
[----:B------:R-:W-:Y:S01]  /*1c50*/  MOV R5, UR5 ;  /* 0x0000000500057c02 */ /* 0x000fe20008000f00 */
[----:B---3--:R-:W-:Y:S01]  /*1c60*/  FADD R27, R27, R4 ;  /* 0x000000041b1b7221 */ /* 0x008fe20000000000 */
[----:B0-----:R-:W-:Y:S01]  /*1c70*/  IADD3 R4, P1, PT, R2, -UR8, RZ ;  /* 0x8000000802047c10 */ /* 0x001fe2000ff3e0ff */
[----:B----4-:R-:W-:-:S03]  /*1c80*/  FADD R23, R23, R26 ;  /* 0x0000001a17177221 */ /* 0x010fc60000000000 */
[----:B------:R-:W-:Y:S02]  /*1c90*/  ISETP.GE.U32.AND P0, PT, R4, UR5, PT ;  /* 0x0000000504007c0c */ /* 0x000fe4000bf06070 */
[----:B------:R-:W-:Y:S01]  /*1ca0*/  IADD3.X R4, PT, PT, R3, ~UR9, RZ, P1, !PT ;  /* 0x8000000903047c10 */ /* 0x000fe20008ffe4ff */
[----:B-----5:R-:W-:Y:S01]  /*1cb0*/  FADD R22, R22, R27 ;  /* 0x0000001b16167221 */ /* 0x020fe20000000000 */
[----:B------:R-:W-:Y:S02]  /*1cc0*/  LEA R8, P1, R5, R8, 0x3 ;  /* 0x0000000805087211 */ /* 0x000fe400078218ff */
[----:B------:R-:W-:Y:S01]  /*1cd0*/  ISETP.GE.U32.AND.EX P0, PT, R4, UR11, PT, P0 ;  /* 0x0000000b04007c0c */ /* 0x000fe2000bf06100 */
[----:B------:R-:W-:Y:S01]  /*1ce0*/  FADD R20, R20, R23 ;  /* 0x0000001714147221 */ /* 0x000fe20000000000 */
[----:B------:R-:W-:Y:S01]  /*1cf0*/  IADD3.X R9, PT, PT, R9, UR10, RZ, P1, !PT ;  /* 0x0000000a09097c10 */ /* 0x000fe20008ffe4ff */
[----:B------:R-:W-:Y:S02]  /*1d00*/  FADD R21, R21, R22 ;  /* 0x0000001615157221 */ /* 0x000fe40000000000 */
[----:B------:R-:W-:-:S02]  /*1d10*/  FADD R20, R19, R20 ;  /* 0x0000001413147221 */ /* 0x000fc40000000000 */
[----:B------:R-:W-:Y:S02]  /*1d20*/  FADD R21, R18, R21 ;  /* 0x0000001512157221 */ /* 0x000fe40000000000 */
[----:B------:R-:W-:Y:S02]  /*1d30*/  FADD R20, R11, R20 ;  /* 0x000000140b147221 */ /* 0x000fe40000000000 */
[----:B------:R-:W-:Y:S02]  /*1d40*/  FADD R21, R12, R21 ;  /* 0x000000150c157221 */ /* 0x000fe40000000000 */
[----:B------:R-:W-:Y:S02]  /*1d50*/  FADD R20, R17, R20 ;  /* 0x0000001411147221 */ /* 0x000fe40000000000 */
[----:B------:R-:W-:Y:S02]  /*1d60*/  FADD R21, R16, R21 ;  /* 0x0000001510157221 */ /* 0x000fe40000000000 */
[----:B------:R-:W-:-:S02]  /*1d70*/  FADD R20, R15, R20 ;  /* 0x000000140f147221 */ /* 0x000fc40000000000 */
[----:B------:R-:W-:Y:S02]  /*1d80*/  FADD R21, R14, R21 ;  /* 0x000000150e157221 */ /* 0x000fe40000000000 */
[----:B------:R-:W-:Y:S02]  /*1d90*/  FADD R5, R13, R20 ;  /* 0x000000140d057221 */ /* 0x000fe40000000000 */
[----:B------:R-:W-:Y:S01]  /*1da0*/  FADD R4, R24, R21 ;  /* 0x0000001518047221 */ /* 0x000fe20000000000 */
[----:B------:R-:W-:Y:S06]  /*1db0*/  @!P0 BRA `(.L_x_297) ;  /* 0x0000000c00288947 */ /* 0x000fec0003800000 */
[----:B------:R-:W-:Y:S02]  /*1dc0*/  UIADD3 UR8, UP0, UPT, UR5, UR8, URZ ;  /* 0x0000000805087290 */ /* 0x000fe4000ff1e0ff */
[----:B------:R-:W-:Y:S01]  /*1dd0*/  IADD3 R0, PT, PT, R0, -UR5, RZ ;  /* 0x8000000500007c10 */ /* 0x000fe2000fffe0ff */
[----:B------:R-:W-:Y:S02]  /*1de0*/  UIADD3 UR4, UPT, UPT, UR4, 0x1, URZ ;  /* 0x0000000104047890 */ /* 0x000fe4000fffe0ff */
[----:B------:R-:W-:Y:S01]  /*1df0*/  UIADD3.X UR9, UPT, UPT, UR11, UR9, URZ, UP0, !UPT ;  /* 0x000000090b097290 */ /* 0x000fe200087fe4ff */
[----:B------:R-:W-:Y:S01]  /*1e00*/  ISETP.LT.U32.AND P0, PT, R25, UR8, PT ;  /* 0x0000000819007c0c */ /* 0x000fe2000bf01070 */
[----:B------:R-:W-:-:S04]  /*1e10*/  UMOV UR10, UR6 ;  /* 0x00000006000a7c82 */ /* 0x000fc80008000000 */
[----:B------:R-:W-:-:S04]  /*1e20*/  MOV R7, UR9 ;  /* 0x0000000900077c02 */ /* 0x000fc80008000f00 */
[----:B------:R-:W-:-:S13]  /*1e30*/  ISETP.GT.U32.AND.EX P0, PT, R7, R10, PT, P0 ;  /* 0x0000000a0700720c */ /* 0x000fda0003f04100 */
[----:B------:R-:W-:Y:S05]  /*1e40*/  @!P0 BRA `(.L_x_299) ;  /* 0xfffffffc00188947 */ /* 0x000fea000383ffff */
.L_x_298:
[----:B------:R-:W0:Y:S01]  /*1e50*/  S2R R7, SR_TID.X ;  /* 0x0000000000077919 */ /* 0x000e220000002100 */
[C---:B------:R-:W-:Y:S01]  /*1e60*/  IADD3 R6, PT, PT, R2.reuse, -UR8, RZ ;  /* 0x8000000802067c10 */ /* 0x040fe2000fffe0ff */
[----:B------:R-:W-:Y:S01]  /*1e70*/  BSSY.RECONVERGENT B1, `(.L_x_297) ;  /* 0x00000be000017945 */ /* 0x000fe20003800200 */
[----:B------:R-:W-:Y:S02]  /*1e80*/  ISETP.LE.U32.AND P1, PT, R2, UR8, PT ;  /* 0x0000000802007c0c */ /* 0x000fe4000bf23070 */
[----:B------:R-:W-:Y:S02]  /*1e90*/  MOV R10, UR9 ;  /* 0x00000009000a7c02 */ /* 0x000fe40008000f00 */
[----:B0-----:R-:W-:-:S04]  /*1ea0*/  ISETP.GE.AND P0, PT, R7, R6, PT ;  /* 0x000000060700720c */ /* 0x001fc80003f06270 */
[----:B------:R-:W-:-:S13]  /*1eb0*/  ISETP.GE.U32.OR.EX P0, PT, R10, R3, P0, P1 ;  /* 0x000000030a00720c */ /* 0x000fda0000706510 */
[----:B------:R-:W-:Y:S05]  /*1ec0*/  @P0 BRA `(.L_x_300) ;  /* 0x0000000800e00947 */ /* 0x000fea0003800000 */
[----:B------:R-:W0:Y:S01]  /*1ed0*/  LDC R6, c[0x0][0x3c0] ;  /* 0x0000f000ff067b82 */ /* 0x000e220000000800 */
[----:B------:R-:W-:Y:S01]  /*1ee0*/  USHF.L.U32 UR6, UR16, 0xb, URZ ;  /* 0x0000000b10067899 */ /* 0x000fe200080006ff */
[----:B------:R-:W-:Y:S01]  /*1ef0*/  LOP3.LUT R3, RZ, R7, RZ, 0x33, !PT ;  /* 0x00000007ff037212 */ /* 0x000fe200078e33ff */
[----:B------:R-:W-:Y:S02]  /*1f00*/  BSSY.RECONVERGENT B2, `(.L_x_301) ;  /* 0x0000057000027945 */ /* 0x000fe40003800200 */
[----:B------:R-:W-:-:S06]  /*1f10*/  UIADD3 UR6, UPT, UPT, UR5, UR6, URZ ;  /* 0x0000000605067290 */ /* 0x000fcc000fffe0ff */
[----:B------:R-:W-:Y:S01]  /*1f20*/  IADD3 R2, PT, PT, R2, -UR6, R3 ;  /* 0x8000000602027c10 */ /* 0x000fe2000fffe003 */
[----:B0-----:R-:W-:Y:S01]  /*1f30*/  IMAD R3, R6, UR4, RZ ;  /* 0x0000000406037c24 */ /* 0x001fe2000f8e02ff */
[----:B------:R-:W-:-:S03]  /*1f40*/  MOV R6, R7 ;  /* 0x0000000700067202 */ /* 0x000fc60000000f00 */
[----:B------:R-:W-:-:S05]  /*1f50*/  IMAD R2, R3, -0x800, R2 ;  /* 0xfffff80003027824 */ /* 0x000fca00078e0202 */
[C---:B------:R-:W-:Y:S02]  /*1f60*/  ISETP.GE.U32.AND P1, PT, R2.reuse, 0xf00, PT ;  /* 0x00000f000200780c */ /* 0x040fe40003f26070 */
[----:B------:R-:W-:-:S04]  /*1f70*/  LEA.HI R22, R2, 0x1, RZ, 0x18 ;  /* 0x0000000102167811 */ /* 0x000fc800078fc0ff */
[----:B------:R-:W-:-:S04]  /*1f80*/  LOP3.LUT R23, R22, 0xf, RZ, 0xc0, !PT ;  /* 0x0000000f16177812 */ /* 0x000fc800078ec0ff */
[----:B------:R-:W-:-:S03]  /*1f90*/  ISETP.NE.AND P0, PT, R23, RZ, PT ;  /* 0x000000ff1700720c */ /* 0x000fc60003f05270 */
[----:B------:R-:W-:Y:S10]  /*1fa0*/  @!P1 BRA `(.L_x_302) ;  /* 0x0000000400309947 */ /* 0x000ff40003800000 */
[----:B------:R-:W-:Y:S02]  /*1fb0*/  LEA.HI R2, R0, 0x1, RZ, 0x18 ;  /* 0x0000000100027811 */ /* 0x000fe400078fc0ff */
[----:B------:R-:W-:Y:S02]  /*1fc0*/  MOV R6, R7 ;  /* 0x0000000700067202 */ /* 0x000fe40000000f00 */
[----:B------:R-:W-:-:S04]  /*1fd0*/  LOP3.LUT R2, R2, 0x1fffff0, RZ, 0xc0, !PT ;  /* 0x01fffff002027812 */ /* 0x000fc800078ec0ff */
[----:B------:R-:W-:-:S07]  /*1fe0*/  IADD3 R7, PT, PT, -R2, RZ, RZ ;  /* 0x000000ff02077210 */ /* 0x000fce0007ffe1ff */
.L_x_303:
[----:B------:R-:W-:Y:S02]  /*1ff0*/  MOV R2, R8 ;  /* 0x0000000800027202 */ /* 0x000fe40000000f00 */
[----:B------:R-:W-:-:S05]  /*2000*/  MOV R3, R9 ;  /* 0x0000000900037202 */ /* 0x000fca0000000f00 */
        /* <DEDUP_REMOVED lines=15> */
[----:B--2---:R-:W-:-:S03]  /*2100*/  FADD R24, R14, R5 ;  /* 0x000000050e187221 */ /* 0x004fc60000000000 */
[----:B------:R-:W2:Y:S01]  /*2110*/  LDG.E R5, desc[UR14][R2.64+-0x7fc] ;  /* 0xfff8040e02057981 */ /* 0x000ea2000c1e1900 */
[----:B---3--:R-:W-:-:S03]  /*2120*/  FADD R25, R15, R4 ;  /* 0x000000040f197221 */ /* 0x008fc60000000000 */
[----:B------:R-:W3:Y:S01]  /*2130*/  LDG.E R14, desc[UR14][R2.64] ;  /* 0x0000000e020e7981 */ /* 0x000ee2000c1e1900 */
[----:B----4-:R-:W-:-:S03]  /*2140*/  FADD R24, R24, R27 ;  /* 0x0000001b18187221 */ /* 0x010fc60000000000 */
[----:B------:R-:W4:Y:S01]  /*2150*/  LDG.E R15, desc[UR14][R2.64+0x4] ;  /* 0x0000040e020f7981 */ /* 0x000f22000c1e1900 */
[----:B-----5:R-:W-:-:S03]  /*2160*/  FADD R26, R25, R16 ;  /* 0x00000010191a7221 */ /* 0x020fc60000000000 */
[----:B------:R-:W5:Y:S01]  /*2170*/  LDG.E R4, desc[UR14][R2.64+0x800] ;  /* 0x0008000e02047981 */ /* 0x000f62000c1e1900 */
[----:B------:R-:W-:-:S03]  /*2180*/  FADD R25, R24, R17 ;  /* 0x0000001118197221 */ /* 0x000fc60000000000 */
        /* <DEDUP_REMOVED lines=16> */
[----:B------:R-:W5:Y:S04]  /*2290*/  LDG.E R10, desc[UR14][R2.64+0x2804] ;  /* 0x0028040e020a7981 */ /* 0x000f68000c1e1900 */
[----:B------:R-:W5:Y:S01]  /*22a0*/  LDG.E R11, desc[UR14][R2.64+0x3000] ;  /* 0x0030000e020b7981 */ /* 0x000f62000c1e1900 */
[----:B------:R-:W-:-:S03]  /*22b0*/  FADD R28, R27, R12 ;  /* 0x0000000c1b1c7221 */ /* 0x000fc60000000000 */
[----:B------:R-:W5:Y:S01]  /*22c0*/  LDG.E R24, desc[UR14][R2.64+0x3004] ;  /* 0x0030040e02187981 */ /* 0x000f62000c1e1900 */
[----:B------:R-:W-:-:S03]  /*22d0*/  FADD R25, R26, R13 ;  /* 0x0000000d1a197221 */ /* 0x000fc60000000000 */
[----:B------:R-:W5:Y:S04]  /*22e0*/  LDG.E R13, desc[UR14][R2.64+0x3800] ;  /* 0x0038000e020d7981 */ /* 0x000f68000c1e1900 */
[----:B------:R-:W5:Y:S01]  /*22f0*/  LDG.E R12, desc[UR14][R2.64+0x3804] ;  /* 0x0038040e020c7981 */ /* 0x000f62000c1e1900 */
[----:B------:R-:W-:Y:S02]  /*2300*/  IADD3 R7, PT, PT, R7, 0x10, RZ ;  /* 0x0000001007077810 */ /* 0x000fe40007ffe0ff */
[----:B------:R-:W-:Y:S02]  /*2310*/  IADD3 R6, PT, PT, R6, 0x1000, RZ ;  /* 0x0000100006067810 */ /* 0x000fe40007ffe0ff */
[----:B------:R-:W-:Y:S01]  /*2320*/  ISETP.NE.AND P1, PT, R7, RZ, PT ;  /* 0x000000ff0700720c */ /* 0x000fe20003f25270 */
        /* <DEDUP_REMOVED lines=11> */
[----:B------:R-:W-:Y:S01]  /*23e0*/  IADD3 R8, P2, PT, R2, 0x8000, RZ ;  /* 0x0000800002087810 */ /* 0x000fe20007f5e0ff */
[----:B------:R-:W-:-:S03]  /*23f0*/  FADD R20, R20, R9 ;  /* 0x0000000914147221 */ /* 0x000fc60000000000 */
[----:B------:R-:W-:Y:S01]  /*2400*/  IADD3.X R9, PT, PT, RZ, R3, RZ, P2, !PT ;  /* 0x00000003ff097210 */ /* 0x000fe200017fe4ff */
[----:B------:R-:W-:Y:S01]  /*2410*/  FADD R21, R21, R10 ;  /* 0x0000000a15157221 */ /* 0x000fe20000000000 */
[----:B------:R-:W-:-:S03]  /*2420*/  FADD R20, R20, R11 ;  /* 0x0000000b14147221 */ /* 0x000fc60000000000 */
[----:B------:R-:W-:Y:S01]  /*2430*/  FADD R21, R21, R24 ;  /* 0x0000001815157221 */ /* 0x000fe20000000000 */
[----:B------:R-:W-:-:S03]  /*2440*/  FADD R5, R20, R13 ;  /* 0x0000000d14057221 */ /* 0x000fc60000000000 */
[----:B------:R-:W-:Y:S01]  /*2450*/  FADD R4, R21, R12 ;  /* 0x0000000c15047221 */ /* 0x000fe20000000000 */
[----:B------:R-:W-:Y:S06]  /*2460*/  @P1 BRA `(.L_x_303) ;  /* 0xfffffff800e01947 */ /* 0x000fec000383ffff */
.L_x_302:
[----:B------:R-:W-:Y:S05]  /*2470*/  BSYNC.RECONVERGENT B2 ;  /* 0x0000000000027941 */ /* 0x000fea0003800200 */
.L_x_301:
[----:B------:R-:W-:Y:S05]  /*2480*/  @!P0 BRA `(.L_x_300) ;  /* 0x0000000400708947 */ /* 0x000fea0003800000 */
[----:B------:R-:W-:Y:S01]  /*2490*/  ISETP.GE.U32.AND P1, PT, R23, 0x8, PT ;  /* 0x000000081700780c */ /* 0x000fe20003f26070 */
[----:B------:R-:W-:Y:S01]  /*24a0*/  BSSY.RECONVERGENT B2, `(.L_x_304) ;  /* 0x0000029000027945 */ /* 0x000fe20003800200 */
[----:B------:R-:W-:-:S04]  /*24b0*/  LOP3.LUT R25, R22, 0x7, RZ, 0xc0, !PT ;  /* 0x0000000716197812 */ /* 0x000fc800078ec0ff */
[----:B------:R-:W-:-:S07]  /*24c0*/  ISETP.NE.AND P0, PT, R25, RZ, PT ;  /* 0x000000ff1900720c */ /* 0x000fce0003f05270 */
[----:B------:R-:W-:Y:S06]  /*24d0*/  @!P1 BRA `(.L_x_305) ;  /* 0x0000000000949947 */ /* 0x000fec0003800000 */
[----:B------:R-:W-:-:S04]  /*24e0*/  IADD3 R3, P1, PT, R6, UR8, RZ ;  /* 0x0000000806037c10 */ /* 0x000fc8000ff3e0ff */
[----:B------:R-:W-:Y:S02]  /*24f0*/  IADD3.X R8, PT, PT, RZ, UR9, RZ, P1, !PT ;  /* 0x00000009ff087c10 */ /* 0x000fe40008ffe4ff */
[----:B------:R-:W-:-:S04]  /*2500*/  LEA R2, P1, R3, UR12, 0x3 ;  /* 0x0000000c03027c11 */ /* 0x000fc8000f8218ff */
        /* <DEDUP_REMOVED lines=17> */
[----:B------:R-:W-:Y:S01]  /*2620*/  IADD3 R6, PT, PT, R6, 0x800, RZ ;  /* 0x0000080006067810 */ /* 0x000fe20007ffe0ff */
        /* <DEDUP_REMOVED lines=16> */
.L_x_305:
[----:B------:R-:W-:Y:S05]  /*2730*/  BSYNC.RECONVERGENT B2 ;  /* 0x0000000000027941 */ /* 0x000fea0003800200 */
.L_x_304:
[----:B------:R-:W-:Y:S05]  /*2740*/  @!P0 BRA `(.L_x_300) ;  /* 0x0000000000c08947 */ /* 0x000fea0003800000 */
[----:B------:R-:W-:Y:S01]  /*2750*/  ISETP.GE.U32.AND P1, PT, R25, 0x4, PT ;  /* 0x000000041900780c */ /* 0x000fe20003f26070 */
[----:B------:R-:W-:Y:S01]  /*2760*/  BSSY.RECONVERGENT B2, `(.L_x_306) ;  /* 0x0000018000027945 */ /* 0x000fe20003800200 */
[----:B------:R-:W-:-:S11]  /*2770*/  LOP3.LUT P0, RZ, R22, 0x3, RZ, 0xc0, !PT ;  /* 0x0000000316ff7812 */ /* 0x000fd6000780c0ff */
[----:B------:R-:W-:Y:S05]  /*2780*/  @!P1 BRA `(.L_x_307) ;  /* 0x0000000000549947 */ /* 0x000fea0003800000 */
        /* <DEDUP_REMOVED lines=20> */
[----:B------:R-:W-:-:S07]  /*28d0*/  FADD R4, R7, R14 ;  /* 0x0000000e07047221 */ /* 0x000fce0000000000 */
.L_x_307:
[----:B------:R-:W-:Y:S05]  /*28e0*/  BSYNC.RECONVERGENT B2 ;  /* 0x0000000000027941 */ /* 0x000fea0003800200 */
.L_x_306:
[----:B------:R-:W-:Y:S05]  /*28f0*/  @!P0 BRA `(.L_x_300) ;  /* 0x0000000000548947 */ /* 0x000fea0003800000 */
[----:B------:R-:W-:Y:S02]  /*2900*/  IADD3 R6, P0, PT, R6, UR10, RZ ;  /* 0x0000000a06067c10 */ /* 0x000fe4000ff1e0ff */
[----:B------:R-:W-:Y:S02]  /*2910*/  LOP3.LUT R0, R0, 0xffff, RZ, 0xc0, !PT ;  /* 0x0000ffff00007812 */ /* 0x000fe400078ec0ff */
[----:B------:R-:W-:Y:S02]  /*2920*/  LEA R8, P1, R6, UR12, 0x3 ;  /* 0x0000000c06087c11 */ /* 0x000fe4000f8218ff */
[----:B------:R-:W-:Y:S02]  /*2930*/  LEA.HI R0, R0, 0x1, RZ, 0x18 ;  /* 0x0000000100007811 */ /* 0x000fe400078fc0ff */
[----:B------:R-:W-:Y:S02]  /*2940*/  IADD3.X R9, PT, PT, RZ, UR7, RZ, P0, !PT ;  /* 0x00000007ff097c10 */ /* 0x000fe400087fe4ff */
[----:B------:R-:W-:-:S02]  /*2950*/  IADD3 R8, P0, PT, R8, 0x4, RZ ;  /* 0x0000000408087810 */ /* 0x000fc40007f1e0ff */
[----:B------:R-:W-:Y:S02]  /*2960*/  LOP3.LUT R0, R0, 0x3, RZ, 0xc0, !PT ;  /* 0x0000000300007812 */ /* 0x000fe400078ec0ff */
[----:B------:R-:W-:Y:S02]  /*2970*/  LEA.HI.X R9, R6, UR13, R9, 0x3, P1 ;  /* 0x0000000d06097c11 */ /* 0x000fe400088f1c09 */
[----:B------:R-:W-:Y:S02]  /*2980*/  IADD3 R0, PT, PT, -R0, RZ, RZ ;  /* 0x000000ff00007210 */ /* 0x000fe40007ffe1ff */
[----:B------:R-:W-:-:S07]  /*2990*/  IADD3.X R9, PT, PT, RZ, R9, RZ, P0, !PT ;  /* 0x00000009ff097210 */ /* 0x000fce00007fe4ff */
.L_x_308:
[----:B------:R-:W-:Y:S02]  /*29a0*/  MOV R2, R8 ;  /* 0x0000000800027202 */ /* 0x000fe40000000f00 */
[----:B------:R-:W-:-:S05]  /*29b0*/  MOV R3, R9 ;  /* 0x0000000900037202 */ /* 0x000fca0000000f00 */
[----:B------:R-:W2:Y:S04]  /*29c0*/  LDG.E R6, desc[UR14][R2.64+-0x4] ;  /* 0xfffffc0e02067981 */ /* 0x000ea8000c1e1900 */
[----:B------:R-:W3:Y:S01]  /*29d0*/  LDG.E R7, desc[UR14][R2.64] ;  /* 0x0000000e02077981 */ /* 0x000ee2000c1e1900 */
[----:B------:R-:W-:Y:S02]  /*29e0*/  IADD3 R8, P0, PT, R2, 0x800, RZ ;  /* 0x0000080002087810 */ /* 0x000fe40007f1e0ff */
[----:B------:R-:W-:Y:S02]  /*29f0*/  IADD3 R0, PT, PT, R0, 0x1, RZ ;  /* 0x0000000100007810 */ /* 0x000fe40007ffe0ff */
[----:B------:R-:W-:Y:S02]  /*2a00*/  IADD3.X R9, PT, PT, RZ, R3, RZ, P0, !PT ;  /* 0x00000003ff097210 */ /* 0x000fe400007fe4ff */
[----:B------:R-:W-:Y:S01]  /*2a10*/  ISETP.NE.AND P0, PT, R0, RZ, PT ;  /* 0x000000ff0000720c */ /* 0x000fe20003f05270 */
[----:B--2---:R-:W-:Y:S01]  /*2a20*/  FADD R5, R6, R5 ;  /* 0x0000000506057221 */ /* 0x004fe20000000000 */
[----:B---3--:R-:W-:-:S11]  /*2a30*/  FADD R4, R7, R4 ;  /* 0x0000000407047221 */ /* 0x008fd60000000000 */
[----:B------:R-:W-:Y:S05]  /*2a40*/  @P0 BRA `(.L_x_308) ;  /* 0xfffffffc00d40947 */ /* 0x000fea000383ffff */
.L_x_300:
[----:B------:R-:W-:Y:S05]  /*2a50*/  BSYNC.RECONVERGENT B1 ;  /* 0x0000000000017941 */ /* 0x000fea0003800200 */
.L_x_297:
[----:B------:R-:W0:Y:S01]  /*2a60*/  S2R R6, SR_LANEID ;  /* 0x0000000000067919 */ /* 0x000e220000000000 */
[----:B------:R-:W-:Y:S01]  /*2a70*/  MOV R9, R4 ;  /* 0x0000000400097202 */ /* 0x000fe20000000f00 */
[----:B------:R-:W-:Y:S01]  /*2a80*/  BSSY.RECONVERGENT B1, `(.L_x_309) ;  /* 0x0000026000017945 */ /* 0x000fe20003800200 */
[----:B------:R-:W1:Y:S04]  /*2a90*/  SHFL.DOWN PT, R0, R5, 0x1, 0x1f ;  /* 0x08201f0005007f89 */ /* 0x000e6800000e0000 */
[----:B------:R-:W2:Y:S01]  /*2aa0*/  SHFL.DOWN PT, R2, R9, 0x1, 0x1f ;  /* 0x08201f0009027f89 */ /* 0x000ea200000e0000 */
[----:B------:R-:W3:Y:S01]  /*2ab0*/  S2R R8, SR_TID.X ;  /* 0x0000000000087919 */ /* 0x000ee20000002100 */
        /* <DEDUP_REMOVED lines=23> */
[----:B---3--:R-:W-:Y:S05]  /*2c30*/  @P1 BRA `(.L_x_310) ;  /* 0x0000000000281947 */ /* 0x008fea0003800000 */
        /* <DEDUP_REMOVED lines=10> */
.L_x_310:
[----:B------:R-:W-:Y:S05]  /*2ce0*/  BSYNC.RECONVERGENT B1 ;  /* 0x0000000000017941 */ /* 0x000fea0003800200 */
.L_x_309:
[----:B------:R-:W-:Y:S01]  /*2cf0*/  BAR.SYNC.DEFER_BLOCKING 0x0 ;  /* 0x0000000000007b1d */ /* 0x000fe20000010000 */
[----:B------:R-:W-:-:S13]  /*2d00*/  ISETP.NE.AND P0, PT, R8, RZ, PT ;  /* 0x000000ff0800720c */ /* 0x000fda0003f05270 */
[----:B------:R-:W-:Y:S05]  /*2d10*/  @P0 BRA `(.L_x_296) ;  /* 0x0000000000540947 */ /* 0x000fea0003800000 */
[----:B------:R-:W4:Y:S01]  /*2d20*/  S2UR UR5, SR_CgaCtaId ;  /* 0x00000000000579c3 */ /* 0x000f220000008800 */
[----:B------:R-:W-:Y:S02]  /*2d30*/  UMOV UR4, 0x400 ;  /* 0x0000040000047882 */ /* 0x000fe40000000000 */
[----:B----4-:R-:W-:-:S09]  /*2d40*/  ULEA UR4, UR5, UR4, 0x18 ;  /* 0x0000000405047291 */ /* 0x010fd2000f8ec0ff */
[----:B------:R-:W4:Y:S04]  /*2d50*/  LDS.128 R12, [UR4+0x10] ;  /* 0x00001004ff0c7984 */ /* 0x000f280008000c00 */
[----:B------:R-:W5:Y:S04]  /*2d60*/  LDS.128 R8, [UR4+0x20] ;  /* 0x00002004ff087984 */ /* 0x000f680008000c00 */
[----:B-123--:R-:W1:Y:S04]  /*2d70*/  LDS.128 R4, [UR4+0x30] ;  /* 0x00003004ff047984 */ /* 0x00ee680008000c00 */
[----:B------:R-:W0:Y:S01]  /*2d80*/  LDS.64 R16, [UR4+0x40] ;  /* 0x00004004ff107984 */ /* 0x000e220008000a00 */
[----:B----4-:R-:W-:Y:S01]  /*2d90*/  FADD R19, R2, R12 ;  /* 0x0000000c02137221 */ /* 0x010fe20000000000 */
[----:B------:R-:W-:-:S03]  /*2da0*/  FADD R0, R3, R13 ;  /* 0x0000000d03007221 */ /* 0x000fc60000000000 */
[----:B------:R-:W-:Y:S01]  /*2db0*/  FADD R19, R19, R14 ;  /* 0x0000000e13137221 */ /* 0x000fe20000000000 */
[----:B------:R-:W-:-:S03]  /*2dc0*/  FADD R0, R0, R15 ;  /* 0x0000000f00007221 */ /* 0x000fc60000000000 */
[----:B-----5:R-:W-:Y:S01]  /*2dd0*/  FADD R19, R19, R8 ;  /* 0x0000000813137221 */ /* 0x020fe20000000000 */
        /* <DEDUP_REMOVED lines=9> */
.L_x_296:
[----:B------:R-:W-:Y:S05]  /*2e70*/  BSYNC.RECONVERGENT B0 ;  /* 0x0000000000007941 */ /* 0x000fea0003800200 */
.L_x_279:
[----:B---3--:R-:W3:Y:S02]  /*2e80*/  S2R R0, SR_TID.X ;  /* 0x0000000000007919 */ /* 0x008ee40000002100 */
[----:B---3--:R-:W-:-:S13]  /*2e90*/  ISETP.NE.AND P0, PT, R0, RZ, PT ;  /* 0x000000ff0000720c */ /* 0x008fda0003f05270 */
[----:B------:R-:W-:Y:S05]  /*2ea0*/  @P0 EXIT ;  /* 0x000000000000094d */ /* 0x000fea0003800000 */
[----:B------:R-:W3:Y:S02]  /*2eb0*/  LDCU.64 UR4, c[0x0][0x388] ;  /* 0x00007100ff0477ac */ /* 0x000ee40008000a00 */
[----:B---3--:R-:W-:-:S06]  /*2ec0*/  UIMAD.WIDE.U32 UR4, UR16, 0x8, UR4 ;  /* 0x00000008100478a5 */ /* 0x008fcc000f8e0004 */
[----:B------:R-:W-:Y:S02]  /*2ed0*/  MOV R4, UR4 ;  /* 0x0000000400047c02 */ /* 0x000fe40008000f00 */
[----:B-1----:R-:W-:Y:S02]  /*2ee0*/  MOV R5, UR5 ;  /* 0x0000000500057c02 */ /* 0x002fe40008000f00 */
[----:B--2---:R-:W-:Y:S02]  /*2ef0*/  MOV R6, UR4 ;  /* 0x0000000400067c02 */ /* 0x004fe40008000f00 */
[----:B------:R-:W-:Y:S01]  /*2f00*/  MOV R7, UR5 ;  /* 0x0000000500077c02 */ /* 0x000fe20008000f00 */
[----:B------:R-:W-:Y:S04]  /*2f10*/  STG.E desc[UR14][R4.64], R2 ;  /* 0x0000000204007986 */ /* 0x000fe8000c10190e */
[----:B------:R-:W-:Y:S01]  /*2f20*/  STG.E desc[UR14][R6.64+0x4], R3 ;  /* 0x0000040306007986 */ /* 0x000fe2000c10190e */
[----:B------:R-:W-:Y:S05]  /*2f30*/  EXIT ;  /* 0x000000000000794d */ /* 0x000fea0003800000 */
.L_x_311:
        /* <DEDUP_REMOVED lines=12> */
.L_x_698:


//--------------------- .text._ZN3cub18CUB_300001_SM_10006detail6reduce28DeviceReduceSingleTileKernelINS2_10policy_hubIN12ashvardanian17cuda_thrust_fma_t6pair_tEyNS6_18interleaving_add_tEE10Policy1000EN6thrust24THRUST_300001_SM_1000_NS10device_ptrIKS7_EEPS7_yS8_S7_S7_N4cuda3std3__410__identityEEEvT0_T1_T2_T3_T4_T6_ --------------------------
	.section	.text._ZN3cub18CUB_300001_SM_10006detail6reduce28DeviceReduceSingleTileKernelINS2_10policy_hubIN12ashvardanian17cuda_thrust_fma_t6pair_tEyNS6_18interleaving_add_tEE10Policy1000EN6thrust24THRUST_300001_SM_1000_NS10device_ptrIKS7_EEPS7_yS8_S7_S7_N4cuda3std3__410__identityEEEvT0_T1_T2_T3_T4_T6_,"ax",@progbits
	.align	128
        .global         _ZN3cub18CUB_300001_SM_10006detail6reduce28DeviceReduceSingleTileKernelINS2_10policy_hubIN12ashvardanian17cuda_thrust_fma_t6pair_tEyNS6_18interleaving_add_tEE10Policy1000EN6thrust24THRUST_300001_SM_1000_NS10device_ptrIKS7_EEPS7_yS8_S7_S7_N4cuda3std3__410__identityEEEvT0_T1_T2_T3_T4_T6_
        .type           _ZN3cub18CUB_300001_SM_10006detail6reduce28DeviceReduceSingleTileKernelINS2_10policy_hubIN12ashvardanian17cuda_thrust_fma_t6pair_tEyNS6_18interleaving_add_tEE10Policy1000EN6thrust24THRUST_300001_SM_1000_NS10device_ptrIKS7_EEPS7_yS8_S7_S7_N4cuda3std3__410__identityEEEvT0_T1_T2_T3_T4_T6_,@function
        .size           _ZN3cub18CUB_300001_SM_10006detail6reduce28DeviceReduceSingleTileKernelINS2_10policy_hubIN12ashvardanian17cuda_thrust_fma_t6pair_tEyNS6_18interleaving_add_tEE10Policy1000EN6thrust24THRUST_300001_SM_1000_NS10device_ptrIKS7_EEPS7_yS8_S7_S7_N4cuda3std3__410__identityEEEvT0_T1_T2_T3_T4_T6_,(.L_x_699 - _ZN3cub18CUB_300001_SM_10006detail6reduce28DeviceReduceSingleTileKernelINS2_10policy_hubIN12ashvardanian17cuda_thrust_fma_t6pair_tEyNS6_18interleaving_add_tEE10Policy1000EN6thrust24THRUST_300001_SM_1000_NS10device_ptrIKS7_EEPS7_yS8_S7_S7_N4cuda3std3__410__identityEEEvT0_T1_T2_T3_T4_T6_)
        .other          _ZN3cub18CUB_300001_SM_10006detail6reduce28DeviceReduceSingleTileKernelINS2_10policy_hubIN12ashvardanian17cuda_thrust_fma_t6pair_tEyNS6_18interleaving_add_tEE10Policy1000EN6thrust24THRUST_300001_SM_1000_NS10device_ptrIKS7_EEPS7_yS8_S7_S7_N4cuda3std3__410__identityEEEvT0_T1_T2_T3_T4_T6_,@"STO_CUDA_ENTRY STV_DEFAULT"
_ZN3cub18CUB_300001_SM_10006detail6reduce28DeviceReduceSingleTileKernelINS2_10policy_hubIN12ashvardanian17cuda_thrust_fma_t6pair_tEyNS6_18interleaving_add_tEE10Policy1000EN6thrust24THRUST_300001_SM_1000_NS10device_ptrIKS7_EEPS7_yS8_S7_S7_N4cuda3std3__410__identityEEEvT0_T1_T2_T3_T4_T6_:
.text._ZN3cub18CUB_300001_SM_10006detail6reduce28DeviceReduceSingleTileKernelINS2_10policy_hubIN12ashvardanian17cuda_thrust_fma_t6pair_tEyNS6_18interleaving_add_tEE10Policy1000EN6thrust24THRUST_300001_SM_1000_NS10device_ptrIKS7_EEPS7_yS8_S7_S7_N4cuda3std3__410__identityEEEvT0_T1_T2_T3_T4_T6_:
[----:B------:R-:W-:Y:S01]  /*0000*/  LDC R1, c[0x0][0x37c] ;  /* 0x0000df00ff017b82 */ /* 0x000fe20000000800 */
[----:B------:R-:W0:Y:S01]  /*0010*/  LDCU.64 UR4, c[0x0][0x390] ;  /* 0x00007200ff0477ac */ /* 0x000e220008000a00 */
[----:B------:R-:W1:Y:S01]  /*0020*/  LDCU.64 UR6, c[0x0][0x358] ;  /* 0x00006b00ff0677ac */ /* 0x000e620008000a00 */
[----:B0-----:R-:W-:Y:S02]  /*0030*/  MOV R0, UR4 ;  /* 0x0000000400007c02 */ /* 0x001fe40008000f00 */
[----:B------:R-:W-:Y:S02]  /*0040*/  MOV R4, UR5 ;  /* 0x0000000500047c02 */ /* 0x000fe40008000f00 */
[----:B------:R-:W-:-:S04]  /*0050*/  ISETP.NE.U32.AND P0, PT, R0, RZ, PT ;  /* 0x000000ff0000720c */ /* 0x000fc80003f05070 */
[----:B------:R-:W-:-:S13]  /*0060*/  ISETP.NE.AND.EX P0, PT, R4, RZ, PT, P0 ;  /* 0x000000ff0400720c */ /* 0x000fda0003f05300 */
[----:B-1----:R-:W-:Y:S05]  /*0070*/  @P0 BRA `(.L_x_312) ;  /* 0x0000000000240947 */ /* 0x002fea0003800000 */
[----:B------:R-:W0:Y:S02]  /*0080*/  S2R R0, SR_TID.X ;  /* 0x0000000000007919 */ /* 0x000e240000002100 */
[----:B0-----:R-:W-:-:S13]  /*0090*/  ISETP.NE.AND P0, PT, R0, RZ, PT ;  /* 0x000000ff0000720c */ /* 0x001fda0003f05270 */
[----:B------:R-:W-:Y:S05]  /*00a0*/  @P0 EXIT ;  /* 0x000000000000094d */ /* 0x000fea0003800000 */
[----:B------:R-:W0:Y:S08]  /*00b0*/  LDC R5, c[0x0][0x39c] ;  /* 0x0000e700ff057b82 */ /* 0x000e300000000800 */
[----:B------:R-:W0:Y:S08]  /*00c0*/  LDC.64 R2, c[0x0][0x388] ;  /* 0x0000e200ff027b82 */ /* 0x000e300000000a00 */
[----:B------:R-:W1:Y:S01]  /*00d0*/  LDC R7, c[0x0][0x3a0] ;  /* 0x0000e800ff077b82 */ /* 0x000e620000000800 */
[----:B0-----:R-:W-:Y:S04]  /*00e0*/  STG.E desc[UR6][R2.64], R5 ;  /* 0x0000000502007986 */ /* 0x001fe8000c101906 */
[----:B-1----:R-:W-:Y:S01]  /*00f0*/  STG.E desc[UR6][R2.64+0x4], R7 ;  /* 0x0000040702007986 */ /* 0x002fe2000c101906 */
[----:B------:R-:W-:Y:S05]  /*0100*/  EXIT ;  /* 0x000000000000794d */ /* 0x000fea0003800000 */
.L_x_312:
[----:B------:R-:W-:Y:S01]  /*0110*/  ISETP.GT.U32.AND P0, PT, R0, 0x7ff, PT ;  /* 0x000007ff0000780c */ /* 0x000fe20003f04070 */
[----:B------:R-:W-:Y:S03]  /*0120*/  BSSY.RECONVERGENT B0, `(.L_x_313) ;  /* 0x00002b3000007945 */ /* 0x000fe60003800200 */
[----:B------:R-:W-:-:S13]  /*0130*/  ISETP.GT.U32.AND.EX P0, PT, R4, RZ, PT, P0 ;  /* 0x000000ff0400720c */ /* 0x000fda0003f04100 */
[----:B------:R-:W-:Y:S05]  /*0140*/  @P0 BRA `(.L_x_314) ;  /* 0x0000001400640947 */ /* 0x000fea0003800000 */
[----:B------:R-:W0:Y:S01]  /*0150*/  S2R R5, SR_TID.X ;  /* 0x0000000000057919 */ /* 0x000e220000002100 */
[----:B------:R-:W-:Y:S01]  /*0160*/  BSSY.RECONVERGENT B1, `(.L_x_315) ;  /* 0x000000b000017945 */ /* 0x000fe20003800200 */
[----:B------:R-:W-:Y:S01]  /*0170*/  HFMA2 R8, -RZ, RZ, 0, 0 ;  /* 0x00000000ff087431 */ /* 0x000fe200000001ff */
[----:B------:R-:W-:Y:S02]  /*0180*/  MOV R6, RZ ;  /* 0x000000ff00067202 */ /* 0x000fe40000000f00 */
[----:B0-----:R-:W-:Y:S02]  /*0190*/  ISETP.GE.U32.AND P0, PT, R5, R0, PT ;  /* 0x000000000500720c */ /* 0x001fe40003f06070 */
[----:B------:R-:W-:-:S11]  /*01a0*/  MOV R7, R5 ;  /* 0x0000000500077202 */ /* 0x000fd60000000f00 */
[----:B------:R-:W-:Y:S05]  /*01b0*/  @P0 BRA `(.L_x_316) ;  /* 0x0000000000140947 */ /* 0x000fea0003800000 */
[----:B------:R-:W0:Y:S02]  /*01c0*/  LDC.64 R2, c[0x0][0x380] ;  /* 0x0000e000ff027b82 */ /* 0x000e240000000a00 */
[----:B0-----:R-:W-:-:S05]  /*01d0*/  IMAD.WIDE.U32 R2, R5, 0x8, R2 ;  /* 0x0000000805027825 */ /* 0x001fca00078e0002 */
[----:B------:R0:W5:Y:S04]  /*01e0*/  LDG.E R6, desc[UR6][R2.64] ;  /* 0x0000000602067981 */ /* 0x000168000c1e1900 */
[----:B------:R0:W5:Y:S01]  /*01f0*/  LDG.E R8, desc[UR6][R2.64+0x4] ;  /* 0x0000040602087981 */ /* 0x000162000c1e1900 */
[----:B------:R-:W-:-:S07]  /*0200*/  IADD3 R7, PT, PT, R5, 0x100, RZ ;  /* 0x0000010005077810 */ /* 0x000fce0007ffe0ff */
.L_x_316:
[----:B------:R-:W-:Y:S05]  /*0210*/  BSYNC.RECONVERGENT B1 ;  /* 0x0000000000017941 */ /* 0x000fea0003800200 */
.L_x_315:
[----:B------:R-:W-:Y:S01]  /*0220*/  ISETP.GE.U32.AND P0, PT, R7, R0, PT ;  /* 0x000000000700720c */ /* 0x000fe20003f06070 */
[----:B------:R-:W-:-:S12]  /*0230*/  BSSY.RECONVERGENT B1, `(.L_x_317) ;  /* 0x00000a9000017945 */ /* 0x000fd80003800200 */
[----:B------:R-:W-:Y:S05]  /*0240*/  @P0 BRA `(.L_x_318) ;  /* 0x00000008009c0947 */ /* 0x000fea0003800000 */
[----:B0-----:R-:W-:Y:S01]  /*0250*/  LOP3.LUT R3, RZ, R7, RZ, 0x33, !PT ;  /* 0x00000007ff037212 */ /* 0x001fe200078e33ff */
[----:B------:R-:W-:Y:S03]  /*0260*/  BSSY.RECONVERGENT B2, `(.L_x_319) ;  /* 0x0000053000027945 */ /* 0x000fe60003800200 */
[----:B------:R-:W-:-:S04]  /*0270*/  IADD3 R3, PT, PT, R3, R0, RZ ;  /* 0x0000000003037210 */ /* 0x000fc80007ffe0ff */
[C---:B------:R-:W-:Y:S02]  /*0280*/  ISETP.GE.U32.AND P1, PT, R3.reuse, 0xf00, PT ;  /* 0x00000f000300780c */ /* 0x040fe40003f26070 */
[----:B------:R-:W-:-:S04]  /*0290*/  LEA.HI R9, R3, 0x1, RZ, 0x18 ;  /* 0x0000000103097811 */ /* 0x000fc800078fc0ff */
[----:B------:R-:W-:-:S04]  /*02a0*/  LOP3.LUT R40, R9, 0xf, RZ, 0xc0, !PT ;  /* 0x0000000f09287812 */ /* 0x000fc800078ec0ff */
[----:B------:R-:W-:-:S03]  /*02b0*/  ISETP.NE.AND P0, PT, R40, RZ, PT ;  /* 0x000000ff2800720c */ /* 0x000fc60003f05270 */
[----:B------:R-:W-:Y:S10]  /*02c0*/  @!P1 BRA `(.L_x_320) ;  /* 0x0000000400309947 */ /* 0x000ff40003800000 */
[----:B------:R-:W0:Y:S01]  /*02d0*/  LDC.64 R2, c[0x0][0x380] ;  /* 0x0000e000ff027b82 */ /* 0x000e220000000a00 */
[----:B------:R-:W-:-:S04]  /*02e0*/  LOP3.LUT R10, R9, 0x1fffff0, RZ, 0xc0, !PT ;  /* 0x01fffff0090a7812 */ /* 0x000fc800078ec0ff */
[----:B------:R-:W-:Y:S01]  /*02f0*/  IADD3 R10, PT, PT, -R10, RZ, RZ ;  /* 0x000000ff0a0a7210 */ /* 0x000fe20007ffe1ff */
[----:B0-----:R-:W-:-:S03]  /*0300*/  IMAD.WIDE.U32 R2, R7, 0x8, R2 ;  /* 0x0000000807027825 */ /* 0x001fc600078e0002 */
[----:B------:R-:W-:-:S04]  /*0310*/  IADD3 R2, P1, PT, R2, 0x4000, RZ ;  /* 0x0000400002027810 */ /* 0x000fc80007f3e0ff */
[----:B------:R-:W-:-:S09]  /*0320*/  IADD3.X R3, PT, PT, RZ, R3, RZ, P1, !PT ;  /* 0x00000003ff037210 */ /* 0x000fd20000ffe4ff */
.L_x_321:
        /* <DEDUP_REMOVED lines=31> */
[----:B------:R0:W4:Y:S01]  /*0520*/  LDG.E R11, desc[UR6][R2.64+0x3804] ;  /* 0x00380406020b7981 */ /* 0x000122000c1e1900 */
[----:B------:R-:W-:-:S02]  /*0530*/  IADD3 R10, PT, PT, R10, 0x10, RZ ;  /* 0x000000100a0a7810 */ /* 0x000fc40007ffe0ff */
[----:B------:R-:W-:Y:S02]  /*0540*/  IADD3 R7, PT, PT, R7, 0x1000, RZ ;  /* 0x0000100007077810 */ /* 0x000fe40007ffe0ff */
[----:B------:R-:W-:Y:S02]  /*0550*/  ISETP.NE.AND P1, PT, R10, RZ, PT ;  /* 0x000000ff0a00720c */ /* 0x000fe40003f25270 */
[----:B0-----:R-:W-:-:S04]  /*0560*/  IADD3 R2, P2, PT, R2, 0x8000, RZ ;  /* 0x0000800002027810 */ /* 0x001fc80007f5e0ff */
[----:B------:R-:W-:Y:S01]  /*0570*/  IADD3.X R3, PT, PT, RZ, R3, RZ, P2, !PT ;  /* 0x00000003ff037210 */ /* 0x000fe200017fe4ff */
        /* <DEDUP_REMOVED lines=33> */
.L_x_320:
[----:B------:R-:W-:Y:S05]  /*0790*/  BSYNC.RECONVERGENT B2 ;  /* 0x0000000000027941 */ /* 0x000fea0003800200 */
.L_x_319:
[----:B------:R-:W-:Y:S05]  /*07a0*/  @!P0 BRA `(.L_x_318) ;  /* 0x0000000400448947 */ /* 0x000fea0003800000 */
[----:B------:R-:W-:Y:S01]  /*07b0*/  ISETP.GE.U32.AND P0, PT, R40, 0x8, PT ;  /* 0x000000082800780c */ /* 0x000fe20003f06070 */
[----:B------:R-:W-:Y:S01]  /*07c0*/  BSSY.RECONVERGENT B2, `(.L_x_322) ;  /* 0x0000027000027945 */ /* 0x000fe20003800200 */
[----:B------:R-:W-:-:S04]  /*07d0*/  LOP3.LUT R14, R9, 0x7, RZ, 0xc0, !PT ;  /* 0x00000007090e7812 */ /* 0x000fc800078ec0ff */
[----:B------:R-:W-:-:S07]  /*07e0*/  ISETP.NE.AND P1, PT, R14, RZ, PT ;  /* 0x000000ff0e00720c */ /* 0x000fce0003f25270 */
[----:B------:R-:W-:Y:S06]  /*07f0*/  @!P0 BRA `(.L_x_323) ;  /* 0x00000000008c8947 */ /* 0x000fec0003800000 */
[----:B------:R-:W0:Y:S02]  /*0800*/  LDC.64 R2, c[0x0][0x380] ;  /* 0x0000e000ff027b82 */ /* 0x000e240000000a00 */
[----:B0-----:R-:W-:-:S05]  /*0810*/  IMAD.WIDE R2, R7, 0x8, R2 ;  /* 0x0000000807027825 */ /* 0x001fca00078e0202 */
        /* <DEDUP_REMOVED lines=33> */
.L_x_323:
[----:B------:R-:W-:Y:S05]  /*0a30*/  BSYNC.RECONVERGENT B2 ;  /* 0x0000000000027941 */ /* 0x000fea0003800200 */
.L_x_322:
        /* <DEDUP_REMOVED lines=25> */
.L_x_325:
[----:B------:R-:W-:Y:S05]  /*0bd0*/  BSYNC.RECONVERGENT B2 ;  /* 0x0000000000027941 */ /* 0x000fea0003800200 */
.L_x_324:
[----:B------:R-:W-:Y:S05]  /*0be0*/  @!P1 BRA `(.L_x_318) ;  /* 0x0000000000349947 */ /* 0x000fea0003800000 */
[----:B------:R-:W0:Y:S01]  /*0bf0*/  LDC.64 R10, c[0x0][0x380] ;  /* 0x0000e000ff0a7b82 */ /* 0x000e220000000a00 */
[----:B------:R-:W-:Y:S02]  /*0c00*/  IADD3 R9, PT, PT, -R9, RZ, RZ ;  /* 0x000000ff09097210 */ /* 0x000fe40007ffe1ff */
[----:B0-----:R-:W-:-:S04]  /*0c10*/  IADD3 R10, P0, PT, R10, 0x4, RZ ;  /* 0x000000040a0a7810 */ /* 0x001fc80007f1e0ff */
[----:B------:R-:W-:-:S09]  /*0c20*/  IADD3.X R11, PT, PT, RZ, R11, RZ, P0, !PT ;  /* 0x0000000bff0b7210 */ /* 0x000fd200007fe4ff */
.L_x_326:
        /* <DEDUP_REMOVED lines=9> */
.L_x_318:
[----:B------:R-:W-:Y:S05]  /*0cc0*/  BSYNC.RECONVERGENT B1 ;  /* 0x0000000000017941 */ /* 0x000fea0003800200 */
.L_x_317:
[----:B------:R-:W-:Y:S02]  /*0cd0*/  ISETP.GE.U32.AND P0, PT, R0, 0x100, PT ;  /* 0x000001000000780c */ /* 0x000fe40003f06070 */
[----:B-----5:R-:W-:Y:S02]  /*0ce0*/  MOV R9, R6 ;  /* 0x0000000600097202 */ /* 0x020fe40000000f00 */
[----:B------:R-:W-:-:S13]  /*0cf0*/  ISETP.GE.U32.AND.EX P0, PT, R4, RZ, PT, P0 ;  /* 0x000000ff0400720c */ /* 0x000fda0003f06100 */
        /* <DEDUP_REMOVED lines=41> */
.L_x_329:
[----:B------:R-:W-:Y:S05]  /*0f90*/  BSYNC.RECONVERGENT B1 ;  /* 0x0000000000017941 */ /* 0x000fea0003800200 */
.L_x_328:
        /* <DEDUP_REMOVED lines=25> */
.L_x_327:
[----:B------:R-:W1:Y:S01]  /*1130*/  S2R R10, SR_LANEID ;  /* 0x00000000000a7919 */ /* 0x000e620000000000 */
[----:B0-----:R-:W-:-:S04]  /*1140*/  LOP3.LUT R2, R5, 0x3e0, RZ, 0xc0, !PT ;  /* 0x000003e005027812 */ /* 0x001fc800078ec0ff */
[----:B------:R-:W-:Y:S02]  /*1150*/  IADD3 R3, PT, PT, R2, 0x20, RZ ;  /* 0x0000002002037810 */ /* 0x000fe40007ffe0ff */
[----:B------:R-:W-:Y:S02]  /*1160*/  LOP3.LUT R7, RZ, R2, RZ, 0x33, !PT ;  /* 0x00000002ff077212 */ /* 0x000fe400078e33ff */
[-C--:B------:R-:W-:Y:S02]  /*1170*/  ISETP.GT.U32.AND P0, PT, R3, R0.reuse, PT ;  /* 0x000000000300720c */ /* 0x080fe40003f04070 */
        /* <DEDUP_REMOVED lines=38> */
[----:B------:R-:W-:-:S03]  /*13e0*/  ISETP.GE.U32.AND P0, PT, R0, 0x21, PT ;  /* 0x000000210000780c */ /* 0x000fc60003f06070 */
[----:B------:R-:W-:Y:S02]  /*13f0*/  MOV R2, R9 ;  /* 0x0000000900027202 */ /* 0x000fe40000000f00 */
[----:B------:R-:W-:Y:S02]  /*1400*/  ISETP.GE.U32.AND.EX P0, PT, R4, RZ, PT, P0 ;  /* 0x000000ff0400720c */ /* 0x000fe40003f06100 */
[----:B------:R-:W-:Y:S02]  /*1410*/  MOV R3, R8 ;  /* 0x0000000800037202 */ /* 0x000fe40000000f00 */
[----:B------:R-:W-:-:S03]  /*1420*/  ISETP.NE.OR P0, PT, R5, RZ, !P0 ;  /* 0x000000ff0500720c */ /* 0x000fc60004705670 */
[----:B------:R4:W-:Y:S01]  /*1430*/  @!P1 STS.64 [R6+0x8], R2 ;  /* 0x0000080206009388 */ /* 0x0009e20000000a00 */
[----:B------:R-:W-:Y:S09]  /*1440*/  BAR.SYNC.DEFER_BLOCKING 0x0 ;  /* 0x0000000000007b1d */ /* 0x000ff20000010000 */
[----:B------:R-:W-:Y:S05]  /*1450*/  @P0 BRA `(.L_x_330) ;  /* 0x0000001400fc0947 */ /* 0x000fea0003800000 */
[----:B------:R-:W0:Y:S01]  /*1460*/  S2UR UR5, SR_CgaCtaId ;  /* 0x00000000000579c3 */ /* 0x000e220000008800 */
[----:B------:R-:W-:Y:S01]  /*1470*/  UMOV UR4, 0x400 ;  /* 0x0000040000047882 */ /* 0x000fe20000000000 */
[----:B------:R-:W-:-:S04]  /*1480*/  ISETP.GE.U32.AND P0, PT, R0, 0x41, PT ;  /* 0x000000410000780c */ /* 0x000fc80003f06070 */
[----:B------:R-:W-:Y:S01]  /*1490*/  ISETP.GE.U32.AND.EX P0, PT, R4, RZ, PT, P0 ;  /* 0x000000ff0400720c */ /* 0x000fe20003f06100 */
[----:B0-----:R-:W-:-:S09]  /*14a0*/  ULEA UR4, UR5, UR4, 0x18 ;  /* 0x0000000405047291 */ /* 0x001fd2000f8ec0ff */
[----:B------:R-:W4:Y:S02]  /*14b0*/  LDS.128 R8, [UR4+0x10] ;  /* 0x00001004ff087984 */ /* 0x000f240008000c00 */
[----:B----4-:R-:W-:Y:S01]  /*14c0*/  FADD R2, R2, R8 ;  /* 0x0000000802027221 */ /* 0x010fe20000000000 */
[----:B------:R-:W-:Y:S01]  /*14d0*/  FADD R3, R3, R9 ;  /* 0x0000000903037221 */ /* 0x000fe20000000000 */
[----:B------:R-:W-:Y:S06]  /*14e0*/  @!P0 BRA `(.L_x_330) ;  /* 0x0000001400d88947 */ /* 0x000fec0003800000 */
[----:B------:R-:W-:Y:S01]  /*14f0*/  ISETP.GE.U32.AND P0, PT, R0, 0x61, PT ;  /* 0x000000610000780c */ /* 0x000fe20003f06070 */
[----:B------:R-:W-:Y:S01]  /*1500*/  FADD R2, R2, R10 ;  /* 0x0000000a02027221 */ /* 0x000fe20000000000 */
[----:B------:R-:W-:Y:S02]  /*1510*/  FADD R3, R3, R11 ;  /* 0x0000000b03037221 */ /* 0x000fe40000000000 */
[----:B------:R-:W-:-:S13]  /*1520*/  ISETP.GE.U32.AND.EX P0, PT, R4, RZ, PT, P0 ;  /* 0x000000ff0400720c */ /* 0x000fda0003f06100 */
[----:B------:R-:W-:Y:S05]  /*1530*/  @!P0 BRA `(.L_x_330) ;  /* 0x0000001400c48947 */ /* 0x000fea0003800000 */
[----:B------:R-:W0:Y:S01]  /*1540*/  LDS.128 R8, [UR4+0x20] ;  /* 0x00002004ff087984 */ /* 0x000e220008000c00 */
[----:B------:R-:W-:-:S04]  /*1550*/  ISETP.GE.U32.AND P0, PT, R0, 0x81, PT ;  /* 0x000000810000780c */ /* 0x000fc80003f06070 */
[----:B------:R-:W-:Y:S01]  /*1560*/  ISETP.GE.U32.AND.EX P0, PT, R4, RZ, PT, P0 ;  /* 0x000000ff0400720c */ /* 0x000fe20003f06100 */
[----:B0-----:R-:W-:Y:S01]  /*1570*/  FADD R2, R2, R8 ;  /* 0x0000000802027221 */ /* 0x001fe20000000000 */
[----:B------:R-:W-:-:S11]  /*1580*/  FADD R3, R3, R9 ;  /* 0x0000000903037221 */ /* 0x000fd60000000000 */
[----:B------:R-:W-:Y:S05]  /*1590*/  @!P0 BRA `(.L_x_330) ;  /* 0x0000001400ac8947 */ /* 0x000fea0003800000 */
        /* <DEDUP_REMOVED lines=16> */
[----:B------:R-:W0:Y:S02]  /*16a0*/  LDS.64 R4, [UR4+0x40] ;  /* 0x00004004ff047984 */ /* 0x000e240008000a00 */
[----:B0-----:R-:W-:Y:S01]  /*16b0*/  FADD R2, R2, R4 ;  /* 0x0000000402027221 */ /* 0x001fe20000000000 */
[----:B------:R-:W-:Y:S01]  /*16c0*/  FADD R3, R3, R5 ;  /* 0x0000000503037221 */ /* 0x000fe20000000000 */
[----:B------:R-:W-:Y:S06]  /*16d0*/  BRA `(.L_x_330) ;  /* 0x00000014005c7947 */ /* 0x000fec0003800000 */
.L_x_314:
[----:B------:R-:W0:Y:S01]  /*16e0*/  S2R R5, SR_TID.X ;  /* 0x0000000000057919 */ /* 0x000e220000002100 */
[----:B------:R-:W0:Y:S02]  /*16f0*/  LDC.64 R2, c[0x0][0x380] ;  /* 0x0000e000ff027b82 */ /* 0x000e240000000a00 */
[----:B0-----:R-:W-:-:S05]  /*1700*/  IMAD.WIDE.U32 R2, R5, 0x8, R2 ;  /* 0x0000000805027825 */ /* 0x001fca00078e0002 */
[----:B------:R-:W2:Y:S04]  /*1710*/  LDG.E R6, desc[UR6][R2.64] ;  /* 0x0000000602067981 */ /* 0x000ea8000c1e1900 */
        /* <DEDUP_REMOVED lines=15> */
[----:B--2---:R-:W-:-:S04]  /*1810*/  FADD R9, R6, R9 ;  /* 0x0000000906097221 */ /* 0x004fc80000000000 */
[----:B---3--:R-:W-:-:S04]  /*1820*/  FADD R9, R10, R9 ;  /* 0x000000090a097221 */ /* 0x008fc80000000000 */
[----:B----4-:R-:W-:Y:S01]  /*1830*/  FADD R9, R12, R9 ;  /* 0x000000090c097221 */ /* 0x010fe20000000000 */
[----:B-----5:R-:W-:-:S03]  /*1840*/  FADD R8, R7, R8 ;  /* 0x0000000807087221 */ /* 0x020fc60000000000 */
[----:B------:R-:W-:Y:S01]  /*1850*/  FADD R9, R14, R9 ;  /* 0x000000090e097221 */ /* 0x000fe20000000000 */
[----:B------:R-:W-:Y:S01]  /*1860*/  IADD3 R14, P1, PT, R0, -0x800, RZ ;  /* 0xfffff800000e7810 */ /* 0x000fe20007f3e0ff */
[----:B------:R-:W-:-:S03]  /*1870*/  FADD R8, R11, R8 ;  /* 0x000000080b087221 */ /* 0x000fc60000000000 */
[----:B------:R-:W-:Y:S01]  /*1880*/  ISETP.GE.U32.AND P0, PT, R14, 0x800, PT ;  /* 0x000008000e00780c */ /* 0x000fe20003f06070 */
[----:B------:R-:W-:Y:S01]  /*1890*/  FADD R9, R16, R9 ;  /* 0x0000000910097221 */ /* 0x000fe20000000000 */
[----:B------:R-:W-:Y:S01]  /*18a0*/  IADD3.X R16, PT, PT, R4, -0x1, RZ, P1, !PT ;  /* 0xffffffff04107810 */ /* 0x000fe20000ffe4ff */
[----:B------:R-:W-:-:S03]  /*18b0*/  FADD R8, R13, R8 ;  /* 0x000000080d087221 */ /* 0x000fc60000000000 */
[----:B------:R-:W-:Y:S01]  /*18c0*/  ISETP.GE.U32.AND.EX P0, PT, R16, RZ, PT, P0 ;  /* 0x000000ff1000720c */ /* 0x000fe20003f06100 */
[----:B------:R-:W-:-:S04]  /*18d0*/  FADD R8, R15, R8 ;  /* 0x000000080f087221 */ /* 0x000fc80000000000 */
[----:B------:R-:W-:Y:S01]  /*18e0*/  FADD R8, R17, R8 ;  /* 0x0000000811087221 */ /* 0x000fe20000000000 */
[----:B------:R-:W-:Y:S02]  /*18f0*/  HFMA2 R7, -RZ, RZ, 0, 0.0001220703125 ;  /* 0x00000800ff077431 */ /* 0x000fe400000001ff */
[----:B------:R-:W-:Y:S01]  /*1900*/  FADD R9, R18, R9 ;  /* 0x0000000912097221 */ /* 0x000fe20000000000 */
[----:B------:R-:W-:-:S03]  /*1910*/  FADD R8, R19, R8 ;  /* 0x0000000813087221 */ /* 0x000fc60000000000 */
[----:B------:R-:W-:Y:S01]  /*1920*/  FADD R6, R20, R9 ;  /* 0x0000000914067221 */ /* 0x000fe20000000000 */
[----:B------:R-:W-:Y:S01]  /*1930*/  MOV R9, RZ ;  /* 0x000000ff00097202 */ /* 0x000fe20000000f00 */
[----:B------:R-:W-:Y:S01]  /*1940*/  FADD R8, R21, R8 ;  /* 0x0000000815087221 */ /* 0x000fe20000000000 */
[----:B------:R-:W-:Y:S06]  /*1950*/  @!P0 BRA `(.L_x_331) ;  /* 0x0000000000c48947 */ /* 0x000fec0003800000 */
[----:B------:R-:W0:Y:S01]  /*1960*/  LDC.64 R10, c[0x0][0x390] ;  /* 0x0000e400ff0a7b82 */ /* 0x000e220000000a00 */
[----:B------:R-:W-:Y:S02]  /*1970*/  MOV R7, 0x800 ;  /* 0x0000080000077802 */ /* 0x000fe40000000f00 */
[----:B------:R-:W-:-:S07]  /*1980*/  MOV R9, RZ ;  /* 0x000000ff00097202 */ /* 0x000fce0000000f00 */
.L_x_333:
[----:B------:R-:W-:-:S04]  /*1990*/  LEA R12, P0, R7, R2, 0x3 ;  /* 0x00000002070c7211 */ /* 0x000fc800078018ff */
[----:B------:R-:W-:-:S05]  /*19a0*/  LEA.HI.X R13, R7, R3, R9, 0x3, P0 ;  /* 0x00000003070d7211 */ /* 0x000fca00000f1c09 */
        /* <DEDUP_REMOVED lines=17> */
[----:B---3--:R-:W-:Y:S01]  /*1ac0*/  FADD R19, R0, R19 ;  /* 0x0000001300137221 */ /* 0x008fe20000000000 */
[----:B0-----:R-:W-:Y:S01]  /*1ad0*/  MOV R0, R10 ;  /* 0x0000000a00007202 */ /* 0x001fe20000000f00 */
[----:B----4-:R-:W-:-:S03]  /*1ae0*/  FADD R21, R21, R8 ;  /* 0x0000000815157221 */ /* 0x010fc60000000000 */
[----:B------:R-:W-:Y:S01]  /*1af0*/  IADD3 R6, P1, PT, -R7, R0, RZ ;  /* 0x0000000007067210 */ /* 0x000fe20007f3e1ff */
[----:B-----5:R-:W-:Y:S01]  /*1b00*/  FADD R21, R4, R21 ;  /* 0x0000001504157221 */ /* 0x020fe20000000000 */
[----:B------:R-:W-:Y:S02]  /*1b10*/  MOV R4, R11 ;  /* 0x0000000b00047202 */ /* 0x000fe40000000f00 */
[----:B------:R-:W-:Y:S01]  /*1b20*/  ISETP.GE.U32.AND P0, PT, R6, 0x800, PT ;  /* 0x000008000600780c */ /* 0x000fe20003f06070 */
[----:B------:R-:W-:Y:S01]  /*1b30*/  FADD R19, R18, R19 ;  /* 0x0000001312137221 */ /* 0x000fe20000000000 */
[----:B------:R-:W-:Y:S01]  /*1b40*/  IADD3.X R6, PT, PT, ~R9, R4, RZ, P1, !PT ;  /* 0x0000000409067210 */ /* 0x000fe20000ffe5ff */
[----:B------:R-:W-:-:S03]  /*1b50*/  FADD R20, R20, R21 ;  /* 0x0000001514147221 */ /* 0x000fc60000000000 */
[----:B------:R-:W-:Y:S01]  /*1b60*/  ISETP.GE.U32.AND.EX P0, PT, R6, RZ, PT, P0 ;  /* 0x000000ff0600720c */ /* 0x000fe20003f06100 */
        /* <DEDUP_REMOVED lines=11> */
[----:B------:R-:W-:-:S04]  /*1c20*/  IADD3 R7, P0, PT, R7, 0x800, RZ ;  /* 0x0000080007077810 */ /* 0x000fc80007f1e0ff */
[----:B------:R-:W-:Y:S02]  /*1c30*/  IADD3.X R9, PT, PT, RZ, R9, RZ, P0, !PT ;  /* 0x00000009ff097210 */ /* 0x000fe400007fe4ff */
[----:B------:R-:W-:-:S04]  /*1c40*/  ISETP.GT.U32.AND P0, PT, R7, R14, PT ;  /* 0x0000000e0700720c */ /* 0x000fc80003f04070 */
[----:B------:R-:W-:-:S13]  /*1c50*/  ISETP.GT.U32.AND.EX P0, PT, R9, R16, PT, P0 ;  /* 0x000000100900720c */ /* 0x000fda0003f04100 */
[----:B------:R-:W-:Y:S05]  /*1c60*/  @!P0 BRA `(.L_x_333) ;  /* 0xfffffffc00488947 */ /* 0x000fea000383ffff */
.L_x_331:
[CC--:B------:R-:W-:Y:S01]  /*1c70*/  IADD3 R2, PT, PT, -R7.reuse, R0.reuse, RZ ;  /* 0x0000000007027210 */ /* 0x0c0fe20007ffe1ff */
[----:B------:R-:W-:Y:S01]  /*1c80*/  BSSY.RECONVERGENT B1, `(.L_x_332) ;  /* 0x00000bd000017945 */ /* 0x000fe20003800200 */
[----:B------:R-:W-:Y:S02]  /*1c90*/  ISETP.GE.U32.AND P1, PT, R7, R0, PT ;  /* 0x000000000700720c */ /* 0x000fe40003f26070 */
[----:B------:R-:W-:-:S04]  /*1ca0*/  ISETP.GE.AND P0, PT, R5, R2, PT ;  /* 0x000000020500720c */ /* 0x000fc80003f06270 */
[----:B------:R-:W-:-:S13]  /*1cb0*/  ISETP.GE.U32.OR.EX P0, PT, R9, R4, P0, P1 ;  /* 0x000000040900720c */ /* 0x000fda0000706510 */
[----:B------:R-:W-:Y:S05]  /*1cc0*/  @P0 BRA `(.L_x_334) ;  /* 0x0000000800e00947 */ /* 0x000fea0003800000 */
[-C--:B------:R-:W-:Y:S01]  /*1cd0*/  LOP3.LUT R2, RZ, R5.reuse, RZ, 0x33, !PT ;  /* 0x00000005ff027212 */ /* 0x080fe200078e33ff */
[----:B------:R-:W-:Y:S03]  /*1ce0*/  BSSY.RECONVERGENT B2, `(.L_x_335) ;  /* 0x0000058000027945 */ /* 0x000fe60003800200 */
[----:B------:R-:W-:Y:S02]  /*1cf0*/  IADD3 R2, PT, PT, -R7, R0, R2 ;  /* 0x0000000007027210 */ /* 0x000fe40007ffe102 */
[----:B------:R-:W-:Y:S02]  /*1d00*/  MOV R0, R5 ;  /* 0x0000000500007202 */ /* 0x000fe40000000f00 */
[C---:B------:R-:W-:Y:S02]  /*1d10*/  ISETP.GE.U32.AND P1, PT, R2.reuse, 0xf00, PT ;  /* 0x00000f000200780c */ /* 0x040fe40003f26070 */
[----:B------:R-:W-:-:S04]  /*1d20*/  LEA.HI R4, R2, 0x1, RZ, 0x18 ;  /* 0x0000000102047811 */ /* 0x000fc800078fc0ff */
[----:B------:R-:W-:-:S04]  /*1d30*/  LOP3.LUT R40, R4, 0xf, RZ, 0xc0, !PT ;  /* 0x0000000f04287812 */ /* 0x000fc800078ec0ff */
[----:B------:R-:W-:-:S03]  /*1d40*/  ISETP.NE.AND P0, PT, R40, RZ, PT ;  /* 0x000000ff2800720c */ /* 0x000fc60003f05270 */
[----:B------:R-:W-:Y:S10]  /*1d50*/  @!P1 BRA `(.L_x_336) ;  /* 0x0000000400409947 */ /* 0x000ff40003800000 */
[----:B------:R-:W0:Y:S01]  /*1d60*/  LDCU.64 UR4, c[0x0][0x380] ;  /* 0x00007000ff0477ac */ /* 0x000e220008000a00 */
[----:B------:R-:W-:Y:S02]  /*1d70*/  IADD3 R3, P2, PT, R5, R7, RZ ;  /* 0x0000000705037210 */ /* 0x000fe40007f5e0ff */
[----:B------:R-:W-:Y:S02]  /*1d80*/  LOP3.LUT R15, R4, 0x1fffff0, RZ, 0xc0, !PT ;  /* 0x01fffff0040f7812 */ /* 0x000fe400078ec0ff */
[----:B------:R-:W-:Y:S02]  /*1d90*/  IADD3.X R0, PT, PT, RZ, R9, RZ, P2, !PT ;  /* 0x00000009ff007210 */ /* 0x000fe400017fe4ff */
[----:B------:R-:W-:Y:S02]  /*1da0*/  IADD3 R15, PT, PT, -R15, RZ, RZ ;  /* 0x000000ff0f0f7210 */ /* 0x000fe40007ffe1ff */
[----:B0-----:R-:W-:-:S04]  /*1db0*/  LEA R2, P1, R3, UR4, 0x3 ;  /* 0x0000000403027c11 */ /* 0x001fc8000f8218ff */
[----:B------:R-:W-:Y:S02]  /*1dc0*/  IADD3 R2, P2, PT, R2, 0x4000, RZ ;  /* 0x0000400002027810 */ /* 0x000fe40007f5e0ff */
[----:B------:R-:W-:Y:S02]  /*1dd0*/  LEA.HI.X R3, R3, UR5, R0, 0x3, P1 ;  /* 0x0000000503037c11 */ /* 0x000fe400088f1c00 */
[----:B------:R-:W-:Y:S02]  /*1de0*/  MOV R0, R5 ;  /* 0x0000000500007202 */ /* 0x000fe40000000f00 */
[----:B------:R-:W-:-:S07]  /*1df0*/  IADD3.X R3, PT, PT, RZ, R3, RZ, P2, !PT ;  /* 0x00000003ff037210 */ /* 0x000fce00017fe4ff */
.L_x_337:
        /* <DEDUP_REMOVED lines=32> */
[----:B------:R-:W-:-:S02]  /*2000*/  IADD3 R15, PT, PT, R15, 0x10, RZ ;  /* 0x000000100f0f7810 */ /* 0x000fc40007ffe0ff */
[----:B------:R-:W-:Y:S02]  /*2010*/  IADD3 R0, PT, PT, R0, 0x1000, RZ ;  /* 0x0000100000007810 */ /* 0x000fe40007ffe0ff */
[----:B------:R-:W-:Y:S02]  /*2020*/  ISETP.NE.AND P1, PT, R15, RZ, PT ;  /* 0x000000ff0f00720c */ /* 0x000fe40003f25270 */
[----:B0-----:R-:W-:-:S04]  /*2030*/  IADD3 R2, P2, PT, R2, 0x8000, RZ ;  /* 0x0000800002027810 */ /* 0x001fc80007f5e0ff */
[----:B------:R-:W-:Y:S01]  /*2040*/  IADD3.X R3, PT, PT, RZ, R3, RZ, P2, !PT ;  /* 0x00000003ff037210 */ /* 0x000fe200017fe4ff */
        /* <DEDUP_REMOVED lines=33> */
.L_x_336:
[----:B------:R-:W-:Y:S05]  /*2260*/  BSYNC.RECONVERGENT B2 ;  /* 0x0000000000027941 */ /* 0x000fea0003800200 */
.L_x_335:
[----:B------:R-:W-:Y:S05]  /*2270*/  @!P0 BRA `(.L_x_334) ;  /* 0x0000000400748947 */ /* 0x000fea0003800000 */
[----:B------:R-:W-:Y:S01]  /*2280*/  ISETP.GE.U32.AND P1, PT, R40, 0x8, PT ;  /* 0x000000082800780c */ /* 0x000fe20003f26070 */
[----:B------:R-:W-:Y:S01]  /*2290*/  BSSY.RECONVERGENT B2, `(.L_x_338) ;  /* 0x000002a000027945 */ /* 0x000fe20003800200 */
[----:B------:R-:W-:-:S04]  /*22a0*/  LOP3.LUT R14, R4, 0x7, RZ, 0xc0, !PT ;  /* 0x00000007040e7812 */ /* 0x000fc800078ec0ff */
[----:B------:R-:W-:-:S07]  /*22b0*/  ISETP.NE.AND P0, PT, R14, RZ, PT ;  /* 0x000000ff0e00720c */ /* 0x000fce0003f05270 */
[----:B------:R-:W-:Y:S06]  /*22c0*/  @!P1 BRA `(.L_x_339) ;  /* 0x0000000000989947 */ /* 0x000fec0003800000 */
[----:B------:R-:W0:Y:S01]  /*22d0*/  LDCU.64 UR4, c[0x0][0x380] ;  /* 0x00007000ff0477ac */ /* 0x000e220008000a00 */
[----:B------:R-:W-:-:S04]  /*22e0*/  IADD3 R3, P1, PT, R0, R7, RZ ;  /* 0x0000000700037210 */ /* 0x000fc80007f3e0ff */
[----:B------:R-:W-:Y:S02]  /*22f0*/  IADD3.X R10, PT, PT, RZ, R9, RZ, P1, !PT ;  /* 0x00000009ff0a7210 */ /* 0x000fe40000ffe4ff */
[----:B0-----:R-:W-:-:S04]  /*2300*/  LEA R2, P1, R3, UR4, 0x3 ;  /* 0x0000000403027c11 */ /* 0x001fc8000f8218ff */
        /* <DEDUP_REMOVED lines=34> */
.L_x_339:
[----:B------:R-:W-:Y:S05]  /*2530*/  BSYNC.RECONVERGENT B2 ;  /* 0x0000000000027941 */ /* 0x000fea0003800200 */
.L_x_338:
        /* <DEDUP_REMOVED lines=28> */
.L_x_341:
[----:B------:R-:W-:Y:S05]  /*2700*/  BSYNC.RECONVERGENT B2 ;  /* 0x0000000000027941 */ /* 0x000fea0003800200 */
.L_x_340:
[----:B------:R-:W-:Y:S05]  /*2710*/  @!P0 BRA `(.L_x_334) ;  /* 0x00000000004c8947 */ /* 0x000fea0003800000 */
[----:B------:R-:W0:Y:S01]  /*2720*/  LDCU.64 UR4, c[0x0][0x380] ;  /* 0x00007000ff0477ac */ /* 0x000e220008000a00 */
[----:B------:R-:W-:-:S04]  /*2730*/  IADD3 R7, P0, PT, R0, R7, RZ ;  /* 0x0000000700077210 */ /* 0x000fc80007f1e0ff */
[----:B------:R-:W-:Y:S02]  /*2740*/  IADD3.X R0, PT, PT, RZ, R9, RZ, P0, !PT ;  /* 0x00000009ff007210 */ /* 0x000fe400007fe4ff */
[----:B0-----:R-:W-:-:S04]  /*2750*/  LEA R4, P1, R7, UR4, 0x3 ;  /* 0x0000000407047c11 */ /* 0x001fc8000f8218ff */
[----:B------:R-:W-:Y:S02]  /*2760*/  IADD3 R4, P0, PT, R4, 0x4, RZ ;  /* 0x0000000404047810 */ /* 0x000fe40007f1e0ff */
[----:B------:R-:W-:Y:S02]  /*2770*/  LEA.HI.X R11, R7, UR5, R0, 0x3, P1 ;  /* 0x00000005070b7c11 */ /* 0x000fe400088f1c00 */
[----:B------:R-:W-:Y:S02]  /*2780*/  IADD3 R0, PT, PT, -R10, RZ, RZ ;  /* 0x000000ff0a007210 */ /* 0x000fe40007ffe1ff */
[----:B------:R-:W-:-:S07]  /*2790*/  IADD3.X R11, PT, PT, RZ, R11, RZ, P0, !PT ;  /* 0x0000000bff0b7210 */ /* 0x000fce00007fe4ff */
.L_x_342:
[----:B------:R-:W-:Y:S02]  /*27a0*/  MOV R2, R4 ;  /* 0x0000000400027202 */ /* 0x000fe40000000f00 */
[----:B------:R-:W-:-:S05]  /*27b0*/  MOV R3, R11 ;  /* 0x0000000b00037202 */ /* 0x000fca0000000f00 */
[----:B------:R-:W2:Y:S04]  /*27c0*/  LDG.E R7, desc[UR6][R2.64+-0x4] ;  /* 0xfffffc0602077981 */ /* 0x000ea8000c1e1900 */
[----:B------:R-:W3:Y:S01]  /*27d0*/  LDG.E R9, desc[UR6][R2.64] ;  /* 0x0000000602097981 */ /* 0x000ee2000c1e1900 */
[----:B------:R-:W-:Y:S02]  /*27e0*/  IADD3 R0, PT, PT, R0, 0x1, RZ ;  /* 0x0000000100007810 */ /* 0x000fe40007ffe0ff */
[----:B------:R-:W-:Y:S02]  /*27f0*/  IADD3 R4, P1, PT, R2, 0x800, RZ ;  /* 0x0000080002047810 */ /* 0x000fe40007f3e0ff */
[----:B------:R-:W-:Y:S02]  /*2800*/  ISETP.NE.AND P0, PT, R0, RZ, PT ;  /* 0x000000ff0000720c */ /* 0x000fe40003f05270 */
[----:B------:R-:W-:Y:S01]  /*2810*/  IADD3.X R11, PT, PT, RZ, R3, RZ, P1, !PT ;  /* 0x00000003ff0b7210 */ /* 0x000fe20000ffe4ff */
[----:B--2---:R-:W-:Y:S01]  /*2820*/  FADD R6, R7, R6 ;  /* 0x0000000607067221 */ /* 0x004fe20000000000 */
[----:B---3--:R-:W-:-:S09]  /*2830*/  FADD R8, R9, R8 ;  /* 0x0000000809087221 */ /* 0x008fd20000000000 */
[----:B------:R-:W-:Y:S05]  /*2840*/  @P0 BRA `(.L_x_342) ;  /* 0xfffffffc00d40947 */ /* 0x000fea000383ffff */
.L_x_334:
[----:B------:R-:W-:Y:S05]  /*2850*/  BSYNC.RECONVERGENT B1 ;  /* 0x0000000000017941 */ /* 0x000fea0003800200 */
.L_x_332:
        /* <DEDUP_REMOVED lines=38> */
.L_x_344:
[----:B------:R-:W-:Y:S05]  /*2ac0*/  BSYNC.RECONVERGENT B1 ;  /* 0x0000000000017941 */ /* 0x000fea0003800200 */
.L_x_343:
        /* <DEDUP_REMOVED lines=8> */
[----:B-1-3--:R-:W1:Y:S04]  /*2b50*/  LDS.128 R4, [UR4+0x30] ;  /* 0x00003004ff047984 */ /* 0x00ae680008000c00 */
[----:B------:R-:W0:Y:S01]  /*2b60*/  LDS.64 R18, [UR4+0x40] ;  /* 0x00004004ff127984 */ /* 0x000e220008000a00 */
[----:B----4-:R-:W-:Y:S01]  /*2b70*/  FADD R17, R2, R12 ;  /* 0x0000000c02117221 */ /* 0x010fe20000000000 */
[----:B------:R-:W-:-:S03]  /*2b80*/  FADD R0, R3, R13 ;  /* 0x0000000d03007221 */ /* 0x000fc60000000000 */
        /* <DEDUP_REMOVED lines=12> */
.L_x_330:
[----:B------:R-:W-:Y:S05]  /*2c50*/  BSYNC.RECONVERGENT B0 ;  /* 0x0000000000007941 */ /* 0x000fea0003800200 */
.L_x_313:
[----:B---3--:R-:W3:Y:S02]  /*2c60*/  S2R R0, SR_TID.X ;  /* 0x0000000000007919 */ /* 0x008ee40000002100 */
[----:B---3--:R-:W-:-:S13]  /*2c70*/  ISETP.NE.AND P0, PT, R0, RZ, PT ;  /* 0x000000ff0000720c */ /* 0x008fda0003f05270 */
[----:B------:R-:W-:Y:S05]  /*2c80*/  @P0 EXIT ;  /* 0x000000000000094d */ /* 0x000fea0003800000 */
[----:B------:R-:W3:Y:S01]  /*2c90*/  LDC.64 R4, c[0x0][0x388] ;  /* 0x0000e200ff047b82 */ /* 0x000ee20000000a00 */
[----:B------:R-:W1:Y:S01]  /*2ca0*/  LDCU UR4, c[0x0][0x39c] ;  /* 0x00007380ff0477ac */ /* 0x000e620008000800 */
[----:B------:R-:W0:Y:S01]  /*2cb0*/  LDCU UR5, c[0x0][0x3a0] ;  /* 0x00007400ff0577ac */ /* 0x000e220008000800 */
[----:B-1----:R-:W-:Y:S01]  /*2cc0*/  FADD R7, R2, UR4 ;  /* 0x0000000402077e21 */ /* 0x002fe20008000000 */
[----:B0---4-:R-:W-:-:S04]  /*2cd0*/  FADD R3, R3, UR5 ;  /* 0x0000000503037e21 */ /* 0x011fc80008000000 */
[----:B---3--:R-:W-:Y:S04]  /*2ce0*/  STG.E desc[UR6][R4.64], R7 ;  /* 0x0000000704007986 */ /* 0x008fe8000c101906 */
[----:B------:R-:W-:Y:S01]  /*2cf0*/  STG.E desc[UR6][R4.64+0x4], R3 ;  /* 0x0000040304007986 */ /* 0x000fe2000c101906 */
[----:B------:R-:W-:Y:S05]  /*2d00*/  EXIT ;  /* 0x000000000000794d */ /* 0x000fea0003800000 */
.L_x_345:
        /* <DEDUP_REMOVED lines=15> */
.L_x_699:


//--------------------- .text._ZN3cub18CUB_300001_SM_10006detail6reduce28DeviceReduceSingleTileKernelINS2_10policy_hubIN12ashvardanian17cuda_thrust_fma_t6pair_tEjNS6_18interleaving_add_tEE10Policy1000EPS7_SB_iS8_S7_S7_N4cuda3std3__410__identityEEEvT0_T1_T2_T3_T4_T6_ --------------------------
	.section	.text._ZN3cub18CUB_300001_SM_10006detail6reduce28DeviceReduceSingleTileKernelINS2_10policy_hubIN12ashvardanian17cuda_thrust_fma_t6pair_tEjNS6_18interleaving_add_tEE10Policy1000EPS7_SB_iS8_S7_S7_N4cuda3std3__410__identityEEEvT0_T1_T2_T3_T4_T6_,"ax",@progbits
	.align	128
        .global         _ZN3cub18CUB_300001_SM_10006detail6reduce28DeviceReduceSingleTileKernelINS2_10policy_hubIN12ashvardanian17cuda_thrust_fma_t6pair_tEjNS6_18interleaving_add_tEE10Policy1000EPS7_SB_iS8_S7_S7_N4cuda3std3__410__identityEEEvT0_T1_T2_T3_T4_T6_
        .type           _ZN3cub18CUB_300001_SM_10006detail6reduce28DeviceReduceSingleTileKernelINS2_10policy_hubIN12ashvardanian17cuda_thrust_fma_t6pair_tEjNS6_18interleaving_add_tEE10Policy1000EPS7_SB_iS8_S7_S7_N4cuda3std3__410__identityEEEvT0_T1_T2_T3_T4_T6_,@function
        .size           _ZN3cub18CUB_300001_SM_10006detail6reduce28DeviceReduceSingleTileKernelINS2_10policy_hubIN12ashvardanian17cuda_thrust_fma_t6pair_tEjNS6_18interleaving_add_tEE10Policy1000EPS7_SB_iS8_S7_S7_N4cuda3std3__410__identityEEEvT0_T1_T2_T3_T4_T6_,(.L_x_700 - _ZN3cub18CUB_300001_SM_10006detail6reduce28DeviceReduceSingleTileKernelINS2_10policy_hubIN12ashvardanian17cuda_thrust_fma_t6pair_tEjNS6_18interleaving_add_tEE10Policy1000EPS7_SB_iS8_S7_S7_N4cuda3std3__410__identityEEEvT0_T1_T2_T3_T4_T6_)
        .other          _ZN3cub18CUB_300001_SM_10006detail6reduce28DeviceReduceSingleTileKernelINS2_10policy_hubIN12ashvardanian17cuda_thrust_fma_t6pair_tEjNS6_18interleaving_add_tEE10Policy1000EPS7_SB_iS8_S7_S7_N4cuda3std3__410__identityEEEvT0_T1_T2_T3_T4_T6_,@"STO_CUDA_ENTRY STV_DEFAULT"
_ZN3cub18CUB_300001_SM_10006detail6reduce28DeviceReduceSingleTileKernelINS2_10policy_hubIN12ashvardanian17cuda_thrust_fma_t6pair_tEjNS6_18interleaving_add_tEE10Policy1000EPS7_SB_iS8_S7_S7_N4cuda3std3__410__identityEEEvT0_T1_T2_T3_T4_T6_:
.text._ZN3cub18CUB_300001_SM_10006detail6reduce28DeviceReduceSingleTileKernelINS2_10policy_hubIN12ashvardanian17cuda_thrust_fma_t6pair_tEjNS6_18interleaving_add_tEE10Policy1000EPS7_SB_iS8_S7_S7_N4cuda3std3__410__identityEEEvT0_T1_T2_T3_T4_T6_:
        /* <DEDUP_REMOVED lines=14> */
.L_x_346:
        /* <DEDUP_REMOVED lines=15> */
.L_x_350:
[----:B------:R-:W-:Y:S05]  /*01d0*/  BSYNC.RECONVERGENT B1 ;  /* 0x0000000000017941 */ /* 0x000fea0003800200 */
.L_x_349:
        /* <DEDUP_REMOVED lines=15> */
.L_x_355:
        /* <DEDUP_REMOVED lines=10> */
.L_x_354:
[----:B------:R-:W-:Y:S05]  /*0370*/  BSYNC.RECONVERGENT B2 ;  /* 0x0000000000027941 */ /* 0x000fea0003800200 */
.L_x_353:
        /* <DEDUP_REMOVED lines=8> */
.L_x_358:
        /* <DEDUP_REMOVED lines=75> */
.L_x_357:
[----:B------:R-:W-:Y:S05]  /*08b0*/  BSYNC.RECONVERGENT B2 ;  /* 0x0000000000027941 */ /* 0x000fea0003800200 */
.L_x_356:
        /* <DEDUP_REMOVED lines=42> */
.L_x_360:
[----:B------:R-:W-:Y:S05]  /*0b60*/  BSYNC.RECONVERGENT B2 ;  /* 0x0000000000027941 */ /* 0x000fea0003800200 */
.L_x_359:
        /* <DEDUP_REMOVED lines=20> */
.L_x_352:
[----:B------:R-:W-:Y:S05]  /*0cb0*/  BSYNC.RECONVERGENT B1 ;  /* 0x0000000000017941 */ /* 0x000fea0003800200 */
.L_x_351:
        /* <DEDUP_REMOVED lines=43> */
.L_x_363:
[----:B------:R-:W-:Y:S05]  /*0f70*/  BSYNC.RECONVERGENT B1 ;  /* 0x0000000000017941 */ /* 0x000fea0003800200 */
.L_x_362:
        /* <DEDUP_REMOVED lines=25> */
.L_x_361:
        /* <DEDUP_REMOVED lines=84> */
.L_x_348:
        /* <DEDUP_REMOVED lines=39> */
.L_x_367:
        /* <DEDUP_REMOVED lines=40> */
.L_x_365:
        /* <DEDUP_REMOVED lines=20> */
.L_x_371:
        /* <DEDUP_REMOVED lines=10> */
.L_x_370:
[----:B------:R-:W-:Y:S05]  /*1d20*/  BSYNC.RECONVERGENT B2 ;  /* 0x0000000000027941 */ /* 0x000fea0003800200 */
.L_x_369:
        /* <DEDUP_REMOVED lines=16> */
.L_x_374:
        /* <DEDUP_REMOVED lines=78> */
.L_x_373:
[----:B------:R-:W-:Y:S05]  /*2310*/  BSYNC.RECONVERGENT B2 ;  /* 0x0000000000027941 */ /* 0x000fea0003800200 */
.L_x_372:
        /* <DEDUP_REMOVED lines=45> */
.L_x_376:
[----:B------:R-:W-:Y:S05]  /*25f0*/  BSYNC.RECONVERGENT B2 ;  /* 0x0000000000027941 */ /* 0x000fea0003800200 */
.L_x_375:
        /* <DEDUP_REMOVED lines=20> */
.L_x_368:
[----:B------:R-:W-:Y:S05]  /*2740*/  BSYNC.RECONVERGENT B1 ;  /* 0x0000000000017941 */ /* 0x000fea0003800200 */
.L_x_366:
        /* <DEDUP_REMOVED lines=38> */
.L_x_378:
[----:B------:R-:W-:Y:S05]  /*29b0*/  BSYNC.RECONVERGENT B1 ;  /* 0x0000000000017941 */ /* 0x000fea0003800200 */
.L_x_377:
        /* <DEDUP_REMOVED lines=24> */
.L_x_364:
[----:B------:R-:W-:Y:S05]  /*2b40*/  BSYNC.RECONVERGENT B0 ;  /* 0x0000000000007941 */ /* 0x000fea0003800200 */
.L_x_347:
        /* <DEDUP_REMOVED lines=10> */
.L_x_379:
        /* <DEDUP_REMOVED lines=9> */
.L_x_700:


//--------------------- .text._ZN3cub18CUB_300001_SM_10006detail6reduce18DeviceReduceKernelINS2_10policy_hubIN12ashvardanian17cuda_thrust_fma_t6pair_tEjNS6_18interleaving_add_tEE10Policy1000EN6thrust24THRUST_300001_SM_1000_NS10device_ptrIKS7_EEjS8_S7_N4cuda3std3__410__identityEEEvT0_PT3_T1_NS0_13GridEvenShareISN_EET2_T4_ --------------------------
	.section	.text._ZN3cub18CUB_300001_SM_10006detail6reduce18DeviceReduceKernelINS2_10policy_hubIN12ashvardanian17cuda_thrust_fma_t6pair_tEjNS6_18interleaving_add_tEE10Policy1000EN6thrust24THRUST_300001_SM_1000_NS10device_ptrIKS7_EEjS8_S7_N4cuda3std3__410__identityEEEvT0_PT3_T1_NS0_13GridEvenShareISN_EET2_T4_,"ax",@progbits
	.align	128
        .global         _ZN3cub18CUB_300001_SM_10006detail6reduce18DeviceReduceKernelINS2_10policy_hubIN12ashvardanian17cuda_thrust_fma_t6pair_tEjNS6_18interleaving_add_tEE10Policy1000EN6thrust24THRUST_300001_SM_1000_NS10device_ptrIKS7_EEjS8_S7_N4cuda3std3__410__identityEEEvT0_PT3_T1_NS0_13GridEvenShareISN_EET2_T4_
        .type           _ZN3cub18CUB_300001_SM_10006detail6reduce18DeviceReduceKernelINS2_10policy_hubIN12ashvardanian17cuda_thrust_fma_t6pair_tEjNS6_18interleaving_add_tEE10Policy1000EN6thrust24THRUST_300001_SM_1000_NS10device_ptrIKS7_EEjS8_S7_N4cuda3std3__410__identityEEEvT0_PT3_T1_NS0_13GridEvenShareISN_EET2_T4_,@function
        .size           _ZN3cub18CUB_300001_SM_10006detail6reduce18DeviceReduceKernelINS2_10policy_hubIN12ashvardanian17cuda_thrust_fma_t6pair_tEjNS6_18interleaving_add_tEE10Policy1000EN6thrust24THRUST_300001_SM_1000_NS10device_ptrIKS7_EEjS8_S7_N4cuda3std3__410__identityEEEvT0_PT3_T1_NS0_13GridEvenShareISN_EET2_T4_,(.L_x_701 - _ZN3cub18CUB_300001_SM_10006detail6reduce18DeviceReduceKernelINS2_10policy_hubIN12ashvardanian17cuda_thrust_fma_t6pair_tEjNS6_18interleaving_add_tEE10Policy1000EN6thrust24THRUST_300001_SM_1000_NS10device_ptrIKS7_EEjS8_S7_N4cuda3std3__410__identityEEEvT0_PT3_T1_NS0_13GridEvenShareISN_EET2_T4_)
        .other          _ZN3cub18CUB_300001_SM_10006detail6reduce18DeviceReduceKernelINS2_10policy_hubIN12ashvardanian17cuda_thrust_fma_t6pair_tEjNS6_18interleaving_add_tEE10Policy1000EN6thrust24THRUST_300001_SM_1000_NS10device_ptrIKS7_EEjS8_S7_N4cuda3std3__410__identityEEEvT0_PT3_T1_NS0_13GridEvenShareISN_EET2_T4_,@"STO_CUDA_ENTRY STV_DEFAULT"
_ZN3cub18CUB_300001_SM_10006detail6reduce18DeviceReduceKernelINS2_10policy_hubIN12ashvardanian17cuda_thrust_fma_t6pair_tEjNS6_18interleaving_add_tEE10Policy1000EN6thrust24THRUST_300001_SM_1000_NS10device_ptrIKS7_EEjS8_S7_N4cuda3std3__410__identityEEEvT0_PT3_T1_NS0_13GridEvenShareISN_EET2_T4_:
.text._ZN3cub18CUB_300001_SM_10006detail6reduce18DeviceReduceKernelINS2_10policy_hubIN12ashvardanian17cuda_thrust_fma_t6pair_tEjNS6_18interleaving_add_tEE10Policy1000EN6thrust24THRUST_300001_SM_1000_NS10device_ptrIKS7_EEjS8_S7_N4cuda3std3__410__identityEEEvT0_PT3_T1_NS0_13GridEvenShareISN_EET2_T4_:
[----:B------:R-:W-:Y:S08]  /*0000*/  LDC R1, c[0x0][0x37c] ;  /* 0x0000df00ff017b82 */ /* 0x000ff00000000800 */
[----:B------:R-:W0:Y:S01]  /*0010*/  S2UR UR10, SR_CTAID.X ;  /* 0x00000000000a79c3 */ /* 0x000e220000002500 */
[----:B------:R-:W1:Y:S01]  /*0020*/  LDCU.64 UR12, c[0x0][0x3a8] ;  /* 0x00007500ff0c77ac */ /* 0x000e620008000a00 */
[----:B------:R-:W-:Y:S01]  /*0030*/  BSSY.RECONVERGENT B0, `(.L_x_380) ;  /* 0x0000314000007945 */ /* 0x000fe20003800200 */
[----:B------:R-:W2:Y:S01]  /*0040*/  LDCU.64 UR8, c[0x0][0x358] ;  /* 0x00006b00ff0877ac */ /* 0x000ea20008000a00 */
[----:B-1----:R-:W-:Y:S01]  /*0050*/  MOV R5, UR12 ;  /* 0x0000000c00057c02 */ /* 0x002fe20008000f00 */
[----:B------:R-:W-:-:S02]  /*0060*/  USHF.L.U32 UR4, UR13, 0xb, URZ ;  /* 0x0000000b0d047899 */ /* 0x000fc400080006ff */
[----:B0-----:R-:W-:-:S06]  /*0070*/  USHF.L.U32 UR6, UR10, 0xb, URZ ;  /* 0x0000000b0a067899 */ /* 0x001fcc00080006ff */
[----:B------:R-:W-:-:S04]  /*0080*/  IADD3 R2, PT, PT, R5, -UR6, RZ ;  /* 0x8000000605027c10 */ /* 0x000fc8000fffe0ff */
[----:B------:R-:W-:-:S13]  /*0090*/  ISETP.GT.U32.AND P0, PT, R2, 0x7ff, PT ;  /* 0x000007ff0200780c */ /* 0x000fda0003f04070 */
[----:B--2---:R-:W-:Y:S05]  /*00a0*/  @P0 BRA `(.L_x_381) ;  /* 0x0000001800180947 */ /* 0x004fea0003800000 */
[----:B------:R-:W0:Y:S01]  /*00b0*/  S2R R3, SR_TID.X ;  /* 0x0000000000037919 */ /* 0x000e220000002100 */
[----:B------:R-:W-:Y:S01]  /*00c0*/  BSSY.RECONVERGENT B1, `(.L_x_382) ;  /* 0x000000c000017945 */ /* 0x000fe20003800200 */
[----:B------:R-:W-:Y:S01]  /*00d0*/  HFMA2 R8, -RZ, RZ, 0, 0 ;  /* 0x00000000ff087431 */ /* 0x000fe200000001ff */
[----:B------:R-:W-:Y:S02]  /*00e0*/  MOV R22, RZ ;  /* 0x000000ff00167202 */ /* 0x000fe40000000f00 */
[----:B0-----:R-:W-:Y:S02]  /*00f0*/  ISETP.GE.U32.AND P0, PT, R3, R2, PT ;  /* 0x000000020300720c */ /* 0x001fe40003f06070 */
        /* <DEDUP_REMOVED lines=8> */
.L_x_383:
[----:B------:R-:W-:Y:S05]  /*0180*/  BSYNC.RECONVERGENT B1 ;  /* 0x0000000000017941 */ /* 0x000fea0003800200 */
.L_x_382:
[----:B------:R-:W-:Y:S01]  /*0190*/  ISETP.GE.U32.AND P0, PT, R9, R2, PT ;  /* 0x000000020900720c */ /* 0x000fe20003f06070 */
[----:B------:R-:W-:-:S12]  /*01a0*/  BSSY.RECONVERGENT B1, `(.L_x_384) ;  /* 0x00000de000017945 */ /* 0x000fd80003800200 */
[----:B------:R-:W-:Y:S05]  /*01b0*/  @P0 BRA `(.L_x_385) ;  /* 0x0000000c00700947 */ /* 0x000fea0003800000 */
[----:B------:R-:W-:Y:S01]  /*01c0*/  LOP3.LUT R0, RZ, R9, RZ, 0x33, !PT ;  /* 0x00000009ff007212 */ /* 0x000fe200078e33ff */
[----:B------:R-:W-:Y:S03]  /*01d0*/  BSSY.RECONVERGENT B2, `(.L_x_386) ;  /* 0x0000072000027945 */ /* 0x000fe60003800200 */
[----:B------:R-:W-:-:S04]  /*01e0*/  IADD3 R0, PT, PT, R5, -UR6, R0 ;  /* 0x8000000605007c10 */ /* 0x000fc8000fffe000 */
[C---:B------:R-:W-:Y:S02]  /*01f0*/  ISETP.GE.U32.AND P0, PT, R0.reuse, 0xf00, PT ;  /* 0x00000f000000780c */ /* 0x040fe40003f06070 */
[----:B------:R-:W-:-:S04]  /*0200*/  LEA.HI R5, R0, 0x1, RZ, 0x18 ;  /* 0x0000000100057811 */ /* 0x000fc800078fc0ff */
[----:B0-----:R-:W-:-:S07]  /*0210*/  LOP3.LUT R6, R5, 0xf, RZ, 0xc0, !PT ;  /* 0x0000000f05067812 */ /* 0x001fce00078ec0ff */
[----:B------:R-:W-:Y:S05]  /*0220*/  @!P0 BRA `(.L_x_387) ;  /* 0x0000000400b08947 */ /* 0x000fea0003800000 */
[----:B------:R-:W-:Y:S01]  /*0230*/  LOP3.LUT R4, R5, 0x1fffff0, RZ, 0xc0, !PT ;  /* 0x01fffff005047812 */ /* 0x000fe200078ec0ff */
[----:B------:R-:W-:Y:S01]  /*0240*/  BSSY.RECONVERGENT B3, `(.L_x_388) ;  /* 0x0000069000037945 */ /* 0x000fe20003800200 */
[C---:B------:R-:W-:Y:S02]  /*0250*/  LOP3.LUT R0, R9.reuse, 0x800, RZ, 0xfc, !PT ;  /* 0x0000080009007812 */ /* 0x040fe400078efcff */
[----:B------:R-:W-:Y:S02]  /*0260*/  IADD3 R7, PT, PT, R9, UR6, RZ ;  /* 0x0000000609077c10 */ /* 0x000fe4000fffe0ff */
[----:B------:R-:W-:-:S07]  /*0270*/  IADD3 R9, PT, PT, -R4, RZ, RZ ;  /* 0x000000ff04097210 */ /* 0x000fce0007ffe1ff */
.L_x_389:
[----:B------:R-:W0:Y:S02]  /*0280*/  LDC.64 R14, c[0x0][0x380] ;  /* 0x0000e000ff0e7b82 */ /* 0x000e240000000a00 */
[----:B0-----:R-:W-:-:S05]  /*0290*/  IMAD.WIDE.U32 R16, R7, 0x8, R14 ;  /* 0x0000000807107825 */ /* 0x001fca00078e000e */
[----:B------:R-:W2:Y:S04]  /*02a0*/  LDG.E R23, desc[UR8][R16.64] ;  /* 0x0000000810177981 */ /* 0x000ea8000c1e1900 */
[----:B------:R0:W3:Y:S01]  /*02b0*/  LDG.E R11, desc[UR8][R16.64+0x4] ;  /* 0x00000408100b7981 */ /* 0x0000e2000c1e1900 */
[C---:B------:R-:W-:Y:S02]  /*02c0*/  IADD3 R29, PT, PT, R7.reuse, 0x100, RZ ;  /* 0x00000100071d7810 */ /* 0x040fe40007ffe0ff */
[----:B------:R-:W-:-:S03]  /*02d0*/  IADD3 R19, PT, PT, R7, 0x200, RZ ;  /* 0x0000020007137810 */ /* 0x000fc60007ffe0ff */
[----:B------:R-:W-:Y:S01]  /*02e0*/  IMAD.WIDE.U32 R28, R29, 0x8, R14 ;  /* 0x000000081d1c7825 */ /* 0x000fe200078e000e */
[----:B------:R-:W-:-:S04]  /*02f0*/  IADD3 R21, PT, PT, R7, 0x300, RZ ;  /* 0x0000030007157810 */ /* 0x000fc80007ffe0ff */
[----:B------:R-:W4:Y:S01]  /*0300*/  LDG.E R10, desc[UR8][R28.64] ;  /* 0x000000081c0a7981 */ /* 0x000f22000c1e1900 */
[----:B------:R-:W-:-:S03]  /*0310*/  IMAD.WIDE.U32 R18, R19, 0x8, R14 ;  /* 0x0000000813127825 */ /* 0x000fc600078e000e */
[----:B------:R1:W4:Y:S01]  /*0320*/  LDG.E R4, desc[UR8][R28.64+0x4] ;  /* 0x000004081c047981 */ /* 0x000322000c1e1900 */
[----:B------:R-:W-:-:S03]  /*0330*/  IMAD.WIDE.U32 R20, R21, 0x8, R14 ;  /* 0x0000000815147825 */ /* 0x000fc600078e000e */
[----:B------:R-:W4:Y:S01]  /*0340*/  LDG.E R26, desc[UR8][R18.64] ;  /* 0x00000008121a7981 */ /* 0x000f22000c1e1900 */
[----:B0-----:R-:W-:-:S03]  /*0350*/  IADD3 R17, PT, PT, R7, 0x400, RZ ;  /* 0x0000040007117810 */ /* 0x001fc60007ffe0ff */
[----:B------:R0:W4:Y:S01]  /*0360*/  LDG.E R12, desc[UR8][R18.64+0x4] ;  /* 0x00000408120c7981 */ /* 0x000122000c1e1900 */
[----:B------:R-:W-:Y:S01]  /*0370*/  IADD3 R27, PT, PT, R7, 0x500, RZ ;  /* 0x00000500071b7810 */ /* 0x000fe20007ffe0ff */
[--C-:B------:R-:W-:Y:S02]  /*0380*/  IMAD.WIDE.U32 R16, R17, 0x8, R14.reuse ;  /* 0x0000000811107825 */ /* 0x100fe400078e000e */
[----:B------:R-:W4:Y:S04]  /*0390*/  LDG.E R24, desc[UR8][R20.64] ;  /* 0x0000000814187981 */ /* 0x000f28000c1e1900 */
[----:B------:R0:W4:Y:S01]  /*03a0*/  LDG.E R25, desc[UR8][R20.64+0x4] ;  /* 0x0000040814197981 */ /* 0x000122000c1e1900 */
[----:B-1----:R-:W-:Y:S01]  /*03b0*/  IADD3 R29, PT, PT, R7, 0x600, RZ ;  /* 0x00000600071d7810 */ /* 0x002fe20007ffe0ff */
[----:B0-----:R-:W-:-:S02]  /*03c0*/  IMAD.WIDE.U32 R18, R27, 0x8, R14 ;  /* 0x000000081b127825 */ /* 0x001fc400078e000e */
[----:B------:R-:W4:Y:S04]  /*03d0*/  LDG.E R28, desc[UR8][R16.64+0x4] ;  /* 0x00000408101c7981 */ /* 0x000f28000c1e1900 */
[----:B------:R0:W4:Y:S01]  /*03e0*/  LDG.E R13, desc[UR8][R16.64] ;  /* 0x00000008100d7981 */ /* 0x000122000c1e1900 */
[----:B------:R-:W-:-:S03]  /*03f0*/  IMAD.WIDE.U32 R20, R29, 0x8, R14 ;  /* 0x000000081d147825 */ /* 0x000fc600078e000e */
[----:B------:R-:W4:Y:S04]  /*0400*/  LDG.E R27, desc[UR8][R18.64] ;  /* 0x00000008121b7981 */ /* 0x000f28000c1e1900 */
[----:B------:R-:W4:Y:S01]  /*0410*/  LDG.E R29, desc[UR8][R20.64] ;  /* 0x00000008141d7981 */ /* 0x000f22000c1e1900 */
[----:B0-----:R-:W-:-:S03]  /*0420*/  IADD3 R17, PT, PT, R7, 0x700, RZ ;  /* 0x0000070007117810 */ /* 0x001fc60007ffe0ff */
[----:B------:R-:W4:Y:S04]  /*0430*/  LDG.E R18, desc[UR8][R18.64+0x4] ;  /* 0x0000040812127981 */ /* 0x000f28000c1e1900 */
[----:B------:R-:W4:Y:S01]  /*0440*/  LDG.E R20, desc[UR8][R20.64+0x4] ;  /* 0x0000040814147981 */ /* 0x000f22000c1e1900 */
[----:B--2--5:R-:W-:Y:S01]  /*0450*/  FADD R16, R23, R22 ;  /* 0x0000001617107221 */ /* 0x024fe20000000000 */
[----:B------:R-:W-:-:S04]  /*0460*/  IMAD.WIDE.U32 R22, R17, 0x8, R14 ;  /* 0x0000000811167825 */ /* 0x000fc800078e000e */
[----:B---3--:R-:W-:Y:S02]  /*0470*/  FADD R17, R11, R8 ;  /* 0x000000080b117221 */ /* 0x008fe40000000000 */
[----:B------:R-:W2:Y:S04]  /*0480*/  LDG.E R8, desc[UR8][R22.64] ;  /* 0x0000000816087981 */ /* 0x000ea8000c1e1900 */
[----:B------:R0:W3:Y:S01]  /*0490*/  LDG.E R19, desc[UR8][R22.64+0x4] ;  /* 0x0000040816137981 */ /* 0x0000e2000c1e1900 */
[----:B------:R-:W-:Y:S01]  /*04a0*/  IADD3 R11, PT, PT, R7, 0x800, RZ ;  /* 0x00000800070b7810 */ /* 0x000fe20007ffe0ff */
[----:B----4-:R-:W-:-:S04]  /*04b0*/  FADD R16, R16, R10 ;  /* 0x0000000a10107221 */ /* 0x010fc80000000000 */
[----:B------:R-:W-:-:S04]  /*04c0*/  IMAD.WIDE.U32 R10, R11, 0x8, R14 ;  /* 0x000000080b0a7825 */ /* 0x000fc800078e000e */
[----:B0-----:R-:W-:Y:S01]  /*04d0*/  FADD R23, R17, R4 ;  /* 0x0000000411177221 */ /* 0x001fe20000000000 */
[----:B------:R-:W-:Y:S01]  /*04e0*/  IADD3 R17, PT, PT, R7, 0x900, RZ ;  /* 0x0000090007117810 */ /* 0x000fe20007ffe0ff */
[----:B------:R-:W4:Y:S04]  /*04f0*/  LDG.E R4, desc[UR8][R10.64] ;  /* 0x000000080a047981 */ /* 0x000f28000c1e1900 */
[----:B------:R0:W4:Y:S02]  /*0500*/  LDG.E R21, desc[UR8][R10.64+0x4] ;  /* 0x000004080a157981 */ /* 0x000124000c1e1900 */
[----:B0-----:R-:W-:Y:S01]  /*0510*/  FADD R11, R16, R26 ;  /* 0x0000001a100b7221 */ /* 0x001fe20000000000 */
[----:B------:R-:W-:-:S04]  /*0520*/  IMAD.WIDE.U32 R16, R17, 0x8, R14 ;  /* 0x0000000811107825 */ /* 0x000fc800078e000e */
[----:B------:R-:W-:Y:S01]  /*0530*/  FADD R10, R23, R12 ;  /* 0x0000000c170a7221 */ /* 0x000fe20000000000 */
[----:B------:R-:W-:Y:S01]  /*0540*/  IADD3 R23, PT, PT, R7, 0xa00, RZ ;  /* 0x00000a0007177810 */ /* 0x000fe20007ffe0ff */
[----:B------:R-:W4:Y:S04]  /*0550*/  LDG.E R12, desc[UR8][R16.64] ;  /* 0x00000008100c7981 */ /* 0x000f28000c1e1900 */
[----:B------:R-:W-:Y:S01]  /*0560*/  IMAD.WIDE.U32 R22, R23, 0x8, R14 ;  /* 0x0000000817167825 */ /* 0x000fe200078e000e */
[----:B------:R0:W4:Y:S03]  /*0570*/  LDG.E R26, desc[UR8][R16.64+0x4] ;  /* 0x00000408101a7981 */ /* 0x000126000c1e1900 */
[----:B0-----:R-:W-:Y:S01]  /*0580*/  FADD R16, R11, R24 ;  /* 0x000000180b107221 */ /* 0x001fe20000000000 */
[----:B------:R-:W-:Y:S01]  /*0590*/  IADD3 R11, PT, PT, R7, 0xb00, RZ ;  /* 0x00000b00070b7810 */ /* 0x000fe20007ffe0ff */
[----:B------:R-:W-:Y:S01]  /*05a0*/  FADD R17, R10, R25 ;  /* 0x000000190a117221 */ /* 0x000fe20000000000 */
[----:B------:R-:W4:Y:S01]  /*05b0*/  LDG.E R24, desc[UR8][R22.64] ;  /* 0x0000000816187981 */ /* 0x000f22000c1e1900 */
[----:B------:R-:W-:-:S02]  /*05c0*/  FADD R16, R16, R13 ;  /* 0x0000000d10107221 */ /* 0x000fc40000000000 */
[----:B------:R-:W-:Y:S01]  /*05d0*/  IMAD.WIDE.U32 R10, R11, 0x8, R14 ;  /* 0x000000080b0a7825 */ /* 0x000fe200078e000e */
[----:B------:R0:W4:Y:S04]  /*05e0*/  LDG.E R25, desc[UR8][R22.64+0x4] ;  /* 0x0000040816197981 */ /* 0x000128000c1e1900 */
[----:B------:R-:W4:Y:S01]  /*05f0*/  LDG.E R13, desc[UR8][R10.64] ;  /* 0x000000080a0d7981 */ /* 0x000f22000c1e1900 */
[----:B0-----:R-:W-:Y:S01]  /*0600*/  FADD R23, R17, R28 ;  /* 0x0000001c11177221 */ /* 0x001fe20000000000 */
[----:B------:R-:W-:Y:S02]  /*0610*/  IADD3 R17, PT, PT, R7, 0xc00, RZ ;  /* 0x00000c0007117810 */ /* 0x000fe40007ffe0ff */
[----:B------:R0:W4:Y:S02]  /*0620*/  LDG.E R28, desc[UR8][R10.64+0x4] ;  /* 0x000004080a1c7981 */ /* 0x000124000c1e1900 */
[----:B0-----:R-:W-:Y:S01]  /*0630*/  FADD R10, R16, R27 ;  /* 0x0000001b100a7221 */ /* 0x001fe20000000000 */
[----:B------:R-:W-:-:S04]  /*0640*/  IMAD.WIDE.U32 R16, R17, 0x8, R14 ;  /* 0x0000000811107825 */ /* 0x000fc800078e000e */
[----:B------:R-:W-:Y:S02]  /*0650*/  FADD R11, R23, R18 ;  /* 0x00000012170b7221 */ /* 0x000fe40000000000 */
[----:B------:R-:W4:Y:S04]  /*0660*/  LDG.E R18, desc[UR8][R16.64] ;  /* 0x0000000810127981 */ /* 0x000f28000c1e1900 */
[----:B------:R0:W4:Y:S01]  /*0670*/  LDG.E R27, desc[UR8][R16.64+0x4] ;  /* 0x00000408101b7981 */ /* 0x000122000c1e1900 */
[----:B------:R-:W-:Y:S01]  /*0680*/  IADD3 R23, PT, PT, R7, 0xd00, RZ ;  /* 0x00000d0007177810 */ /* 0x000fe20007ffe0ff */
[----:B0-----:R-:W-:Y:S01]  /*0690*/  FADD R16, R11, R20 ;  /* 0x000000140b107221 */ /* 0x001fe20000000000 */
[----:B------:R-:W-:Y:S01]  /*06a0*/  IADD3 R11, PT, PT, R7, 0xe00, RZ ;  /* 0x00000e00070b7810 */ /* 0x000fe20007ffe0ff */
[----:B------:R-:W-:-:S04]  /*06b0*/  FADD R17, R10, R29 ;  /* 0x0000001d0a117221 */ /* 0x000fc80000000000 */
[----:B------:R-:W-:-:S04]  /*06c0*/  IMAD.WIDE.U32 R10, R11, 0x8, R14 ;  /* 0x000000080b0a7825 */ /* 0x000fc800078e000e */
[----:B------:R-:W-:-:S05]  /*06d0*/  IMAD.WIDE.U32 R22, R23, 0x8, R14 ;  /* 0x0000000817167825 */ /* 0x000fca00078e000e */
[----:B------:R-:W4:Y:S04]  /*06e0*/  LDG.E R20, desc[UR8][R22.64] ;  /* 0x0000000816147981 */ /* 0x000f28000c1e1900 */
[----:B------:R-:W4:Y:S01]  /*06f0*/  LDG.E R29, desc[UR8][R22.64+0x4] ;  /* 0x00000408161d7981 */ /* 0x000f22000c1e1900 */
[----:B--2---:R-:W-:-:S03]  /*0700*/  FADD R8, R17, R8 ;  /* 0x0000000811087221 */ /* 0x004fc60000000000 */
[----:B------:R-:W2:Y:S01]  /*0710*/  LDG.E R17, desc[UR8][R10.64+0x4] ;  /* 0x000004080a117981 */ /* 0x000ea2000c1e1900 */
[----:B---3--:R-:W-:-:S03]  /*0720*/  FADD R19, R16, R19 ;  /* 0x0000001310137221 */ /* 0x008fc60000000000 */
[----:B------:R0:W3:Y:S02]  /*0730*/  LDG.E R16, desc[UR8][R10.64] ;  /* 0x000000080a107981 */ /* 0x0000e4000c1e1900 */
[----:B0-----:R-:W-:-:S05]  /*0740*/  IADD3 R11, PT, PT, R7, 0xf00, RZ ;  /* 0x00000f00070b7810 */ /* 0x001fca0007ffe0ff */
[----:B------:R-:W-:-:S05]  /*0750*/  IMAD.WIDE.U32 R14, R11, 0x8, R14 ;  /* 0x000000080b0e7825 */ /* 0x000fca00078e000e */
[----:B------:R-:W3:Y:S04]  /*0760*/  LDG.E R22, desc[UR8][R14.64] ;  /* 0x000000080e167981 */ /* 0x000ee8000c1e1900 */
[----:B------:R-:W3:Y:S01]  /*0770*/  LDG.E R14, desc[UR8][R14.64+0x4] ;  /* 0x000004080e0e7981 */ /* 0x000ee2000c1e1900 */
[----:B----4-:R-:W-:Y:S01]  /*0780*/  FADD R23, R8, R4 ;  /* 0x0000000408177221 */ /* 0x010fe20000000000 */
[----:B------:R-:W-:-:S03]  /*0790*/  FADD R19, R19, R21 ;  /* 0x0000001513137221 */ /* 0x000fc60000000000 */
[----:B------:R-:W-:Y:S01]  /*07a0*/  FADD R23, R23, R12 ;  /* 0x0000000c17177221 */ /* 0x000fe20000000000 */
[----:B------:R-:W-:Y:S01]  /*07b0*/  FADD R26, R19, R26 ;  /* 0x0000001a131a7221 */ /* 0x000fe20000000000 */
[----:B------:R-:W-:-:S04]  /*07c0*/  IADD3 R9, PT, PT, R9, 0x10, RZ ;  /* 0x0000001009097810 */ /* 0x000fc80007ffe0ff */
[----:B------:R-:W-:Y:S01]  /*07d0*/  ISETP.NE.AND P0, PT, R9, RZ, PT ;  /* 0x000000ff0900720c */ /* 0x000fe20003f05270 */
[----:B------:R-:W-:Y:S01]  /*07e0*/  FADD R24, R23, R24 ;  /* 0x0000001817187221 */ /* 0x000fe20000000000 */
[----:B------:R-:W-:-:S03]  /*07f0*/  FADD R25, R26, R25 ;  /* 0x000000191a197221 */ /* 0x000fc60000000000 */
[----:B------:R-:W-:Y:S01]  /*0800*/  FADD R13, R24, R13 ;  /* 0x0000000d180d7221 */ /* 0x000fe20000000000 */
[----:B------:R-:W-:Y:S01]  /*0810*/  FADD R28, R25, R28 ;  /* 0x0000001c191c7221 */ /* 0x000fe20000000000 */
[----:B------:R-:W-:Y:S02]  /*0820*/  IADD3 R0, PT, PT, R0, 0x1000, RZ ;  /* 0x0000100000007810 */ /* 0x000fe40007ffe0ff */
[----:B------:R-:W-:Y:S01]  /*0830*/  IADD3 R7, PT, PT, R7, 0x1000, RZ ;  /* 0x0000100007077810 */ /* 0x000fe20007ffe0ff */
[----:B------:R-:W-:Y:S01]  /*0840*/  FADD R13, R13, R18 ;  /* 0x000000120d0d7221 */ /* 0x000fe20000000000 */
[----:B------:R-:W-:-:S03]  /*0850*/  FADD R28, R28, R27 ;  /* 0x0000001b1c1c7221 */ /* 0x000fc60000000000 */
[----:B------:R-:W-:Y:S01]  /*0860*/  FADD R13, R13, R20 ;  /* 0x000000140d0d7221 */ /* 0x000fe20000000000 */
[----:B------:R-:W-:-:S04]  /*0870*/  FADD R28, R28, R29 ;  /* 0x0000001d1c1c7221 */ /* 0x000fc80000000000 */
[----:B--2---:R-:W-:Y:S01]  /*0880*/  FADD R17, R28, R17 ;  /* 0x000000111c117221 */ /* 0x004fe20000000000 */
[----:B---3--:R-:W-:-:S04]  /*0890*/  FADD R13, R13, R16 ;  /* 0x000000100d0d7221 */ /* 0x008fc80000000000 */
[----:B------:R-:W-:Y:S01]  /*08a0*/  FADD R22, R13, R22 ;  /* 0x000000160d167221 */ /* 0x000fe20000000000 */
[----:B------:R-:W-:Y:S01]  /*08b0*/  FADD R8, R17, R14 ;  /* 0x0000000e11087221 */ /* 0x000fe20000000000 */
[----:B------:R-:W-:Y:S06]  /*08c0*/  @P0 BRA `(.L_x_389) ;  /* 0xfffffff8006c0947 */ /* 0x000fec000383ffff */
[----:B------:R-:W-:Y:S05]  /*08d0*/  BSYNC.RECONVERGENT B3 ;  /* 0x0000000000037941 */ /* 0x000fea0003800200 */
.L_x_388:
[----:B------:R-:W-:-:S07]  /*08e0*/  IADD3 R9, PT, PT, R0, -0x800, RZ ;  /* 0xfffff80000097810 */ /* 0x000fce0007ffe0ff */
.L_x_387:
[----:B------:R-:W-:Y:S05]  /*08f0*/  BSYNC.RECONVERGENT B2 ;  /* 0x0000000000027941 */ /* 0x000fea0003800200 */
.L_x_386:
[----:B------:R-:W-:-:S13]  /*0900*/  ISETP.NE.AND P0, PT, R6, RZ, PT ;  /* 0x000000ff0600720c */ /* 0x000fda0003f05270 */
[----:B------:R-:W-:Y:S05]  /*0910*/  @!P0 BRA `(.L_x_385) ;  /* 0x0000000400988947 */ /* 0x000fea0003800000 */
[----:B------:R-:W-:Y:S01]  /*0920*/  ISETP.GE.U32.AND P0, PT, R6, 0x8, PT ;  /* 0x000000080600780c */ /* 0x000fe20003f06070 */
[----:B------:R-:W-:Y:S01]  /*0930*/  BSSY.RECONVERGENT B2, `(.L_x_390) ;  /* 0x0000036000027945 */ /* 0x000fe20003800200 */
[----:B------:R-:W-:-:S04]  /*0940*/  LOP3.LUT R26, R5, 0x7, RZ, 0xc0, !PT ;  /* 0x00000007051a7812 */ /* 0x000fc800078ec0ff */
[----:B------:R-:W-:-:S07]  /*0950*/  ISETP.NE.AND P1, PT, R26, RZ, PT ;  /* 0x000000ff1a00720c */ /* 0x000fce0003f25270 */
[----:B------:R-:W-:Y:S06]  /*0960*/  @!P0 BRA `(.L_x_391) ;  /* 0x0000000000c88947 */ /* 0x000fec0003800000 */
[----:B------:R-:W0:Y:S01]  /*0970*/  LDC.64 R6, c[0x0][0x380] ;  /* 0x0000e000ff067b82 */ /* 0x000e220000000a00 */
[----:B------:R-:W-:-:S04]  /*0980*/  IADD3 R17, PT, PT, R9, UR6, RZ ;  /* 0x0000000609117c10 */ /* 0x000fc8000fffe0ff */
[C---:B------:R-:W-:Y:S02]  /*0990*/  IADD3 R15, PT, PT, R17.reuse, 0x100, RZ ;  /* 0x00000100110f7810 */ /* 0x040fe40007ffe0ff */
[C---:B------:R-:W-:Y:S02]  /*09a0*/  IADD3 R19, PT, PT, R17.reuse, 0x200, RZ ;  /* 0x0000020011137810 */ /* 0x040fe40007ffe0ff */
[C---:B------:R-:W-:Y:S02]  /*09b0*/  IADD3 R11, PT, PT, R17.reuse, 0x300, RZ ;  /* 0x00000300110b7810 */ /* 0x040fe40007ffe0ff */
[C---:B------:R-:W-:Y:S01]  /*09c0*/  IADD3 R13, PT, PT, R17.reuse, 0x400, RZ ;  /* 0x00000400110d7810 */ /* 0x040fe20007ffe0ff */
[----:B0-----:R-:W-:-:S04]  /*09d0*/  IMAD.WIDE.U32 R28, R17, 0x8, R6 ;  /* 0x00000008111c7825 */ /* 0x001fc800078e0006 */
[--C-:B------:R-:W-:Y:S01]  /*09e0*/  IMAD.WIDE.U32 R14, R15, 0x8, R6.reuse ;  /* 0x000000080f0e7825 */ /* 0x100fe200078e0006 */
[----:B------:R-:W2:Y:S04]  /*09f0*/  LDG.E R21, desc[UR8][R28.64] ;  /* 0x000000081c157981 */ /* 0x000ea8000c1e1900 */
[----:B------:R-:W3:Y:S01]  /*0a00*/  LDG.E R23, desc[UR8][R28.64+0x4] ;  /* 0x000004081c177981 */ /* 0x000ee2000c1e1900 */
[----:B------:R-:W-:-:S03]  /*0a10*/  IMAD.WIDE.U32 R18, R19, 0x8, R6 ;  /* 0x0000000813127825 */ /* 0x000fc600078e0006 */
[----:B------:R-:W4:Y:S01]  /*0a20*/  LDG.E R20, desc[UR8][R14.64] ;  /* 0x000000080e147981 */ /* 0x000f22000c1e1900 */
[----:B------:R-:W-:-:S03]  /*0a30*/  IMAD.WIDE.U32 R10, R11, 0x8, R6 ;  /* 0x000000080b0a7825 */ /* 0x000fc600078e0006 */
[----:B------:R0:W4:Y:S01]  /*0a40*/  LDG.E R4, desc[UR8][R14.64+0x4] ;  /* 0x000004080e047981 */ /* 0x000122000c1e1900 */
[----:B------:R-:W-:-:S03]  /*0a50*/  IADD3 R27, PT, PT, R17, 0x500, RZ ;  /* 0x00000500111b7810 */ /* 0x000fc60007ffe0ff */
[----:B------:R-:W4:Y:S01]  /*0a60*/  LDG.E R0, desc[UR8][R18.64] ;  /* 0x0000000812007981 */ /* 0x000f22000c1e1900 */
[----:B------:R-:W-:-:S03]  /*0a70*/  IMAD.WIDE.U32 R12, R13, 0x8, R6 ;  /* 0x000000080d0c7825 */ /* 0x000fc600078e0006 */
[----:B------:R-:W4:Y:S01]  /*0a80*/  LDG.E R25, desc[UR8][R18.64+0x4] ;  /* 0x0000040812197981 */ /* 0x000f22000c1e1900 */
[----:B------:R-:W-:-:S03]  /*0a90*/  IADD3 R16, PT, PT, R17, 0x600, RZ ;  /* 0x0000060011107810 */ /* 0x000fc60007ffe0ff */
[----:B------:R-:W4:Y:S01]  /*0aa0*/  LDG.E R24, desc[UR8][R10.64] ;  /* 0x000000080a187981 */ /* 0x000f22000c1e1900 */
[----:B0-----:R-:W-:-:S03]  /*0ab0*/  IMAD.WIDE.U32 R14, R27, 0x8, R6 ;  /* 0x000000081b0e7825 */ /* 0x001fc600078e0006 */
[----:B------:R0:W4:Y:S04]  /*0ac0*/  LDG.E R28, desc[UR8][R10.64+0x4] ;  /* 0x000004080a1c7981 */ /* 0x000128000c1e1900 */
[----:B------:R-:W4:Y:S04]  /*0ad0*/  LDG.E R27, desc[UR8][R12.64] ;  /* 0x000000080c1b7981 */ /* 0x000f28000c1e1900 */
[----:B------:R-:W4:Y:S01]  /*0ae0*/  LDG.E R29, desc[UR8][R12.64+0x4] ;  /* 0x000004080c1d7981 */ /* 0x000f22000c1e1900 */
[----:B0-----:R-:W-:Y:S01]  /*0af0*/  IADD3 R11, PT, PT, R17, 0x700, RZ ;  /* 0x00000700110b7810 */ /* 0x001fe20007ffe0ff */
[----:B------:R-:W-:-:S02]  /*0b00*/  IMAD.WIDE.U32 R16, R16, 0x8, R6 ;  /* 0x0000000810107825 */ /* 0x000fc400078e0006 */
[----:B------:R-:W4:Y:S04]  /*0b10*/  LDG.E R18, desc[UR8][R14.64] ;  /* 0x000000080e127981 */ /* 0x000f28000c1e1900 */
[----:B------:R-:W4:Y:S01]  /*0b20*/  LDG.E R19, desc[UR8][R14.64+0x4] ;  /* 0x000004080e137981 */ /* 0x000f22000c1e1900 */
[----:B------:R-:W-:-:S03]  /*0b30*/  IMAD.WIDE.U32 R6, R11, 0x8, R6 ;  /* 0x000000080b067825 */ /* 0x000fc600078e0006 */
        /* <DEDUP_REMOVED lines=17> */
[----:B------:R-:W-:-:S04]  /*0c50*/  FADD R10, R27, R10 ;  /* 0x0000000a1b0a7221 */ /* 0x000fc80000000000 */
[----:B------:R-:W-:Y:S01]  /*0c60*/  FADD R22, R10, R11 ;  /* 0x0000000b0a167221 */ /* 0x000fe20000000000 */
[----:B------:R-:W-:-:S04]  /*0c70*/  FADD R19, R19, R16 ;  /* 0x0000001013137221 */ /* 0x000fc80000000000 */
[----:B------:R-:W-:-:S07]  /*0c80*/  FADD R8, R19, R6 ;  /* 0x0000000613087221 */ /* 0x000fce0000000000 */
.L_x_391:
[----:B------:R-:W-:Y:S05]  /*0c90*/  BSYNC.RECONVERGENT B2 ;  /* 0x0000000000027941 */ /* 0x000fea0003800200 */
.L_x_390:
        /* <DEDUP_REMOVED lines=32> */
.L_x_393:
[----:B------:R-:W-:Y:S05]  /*0ea0*/  BSYNC.RECONVERGENT B2 ;  /* 0x0000000000027941 */ /* 0x000fea0003800200 */
.L_x_392:
[----:B------:R-:W-:Y:S05]  /*0eb0*/  @!P1 BRA `(.L_x_385) ;  /* 0x0000000000309947 */ /* 0x000fea0003800000 */
[----:B------:R-:W0:Y:S01]  /*0ec0*/  LDC.64 R6, c[0x0][0x380] ;  /* 0x0000e000ff067b82 */ /* 0x000e220000000a00 */
[----:B------:R-:W-:Y:S02]  /*0ed0*/  IADD3 R9, PT, PT, R9, UR6, RZ ;  /* 0x0000000609097c10 */ /* 0x000fe4000fffe0ff */
[----:B------:R-:W-:-:S07]  /*0ee0*/  IADD3 R0, PT, PT, -R0, RZ, RZ ;  /* 0x000000ff00007210 */ /* 0x000fce0007ffe1ff */
.L_x_394:
[----:B0-----:R-:W-:-:S05]  /*0ef0*/  IMAD.WIDE.U32 R4, R9, 0x8, R6 ;  /* 0x0000000809047825 */ /* 0x001fca00078e0006 */
        /* <DEDUP_REMOVED lines=8> */
.L_x_385:
[----:B------:R-:W-:Y:S05]  /*0f80*/  BSYNC.RECONVERGENT B1 ;  /* 0x0000000000017941 */ /* 0x000fea0003800200 */
.L_x_384:
[----:B------:R-:W-:Y:S02]  /*0f90*/  ISETP.GE.U32.AND P0, PT, R2, 0x100, PT ;  /* 0x000001000200780c */ /* 0x000fe40003f06070 */
[----:B-----5:R-:W-:Y:S02]  /*0fa0*/  MOV R5, R8 ;  /* 0x0000000800057202 */ /* 0x020fe40000000f00 */
[----:B------:R-:W-:-:S09]  /*0fb0*/  MOV R4, R22 ;  /* 0x0000001600047202 */ /* 0x000fd20000000f00 */
[----:B------:R-:W-:Y:S05]  /*0fc0*/  @!P0 BRA `(.L_x_395) ;  /* 0x0000000400088947 */ /* 0x000fea0003800000 */
[----:B------:R-:W1:Y:S01]  /*0fd0*/  S2R R10, SR_LANEID ;  /* 0x00000000000a7919 */ /* 0x000e620000000000 */
[----:B------:R-:W-:Y:S01]  /*0fe0*/  BSSY.RECONVERGENT B1, `(.L_x_396) ;  /* 0x0000027000017945 */ /* 0x000fe20003800200 */
[----:B0-----:R-:W0:Y:S04]  /*0ff0*/  SHFL.DOWN PT, R7, R4, 0x1, 0x1f ;  /* 0x08201f0004077f89 */ /* 0x001e2800000e0000 */
[----:B------:R-:W2:Y:S01]  /*1000*/  SHFL.DOWN PT, R0, R5, 0x1, 0x1f ;  /* 0x08201f0005007f89 */ /* 0x000ea200000e0000 */
[----:B0-----:R-:W-:Y:S01]  /*1010*/  FADD R7, R7, R4 ;  /* 0x0000000407077221 */ /* 0x001fe20000000000 */
[----:B--2---:R-:W-:Y:S01]  /*1020*/  FADD R0, R0, R5 ;  /* 0x0000000500007221 */ /* 0x004fe20000000000 */
[C---:B-1----:R-:W-:Y:S02]  /*1030*/  ISETP.GT.AND P0, PT, R10.reuse, 0x1e, PT ;  /* 0x0000001e0a00780c */ /* 0x042fe40003f04270 */
        /* <DEDUP_REMOVED lines=24> */
[----:B01----:R-:W-:Y:S01]  /*11c0*/  FADD R4, R6, R11 ;  /* 0x0000000b06047221 */ /* 0x003fe20000000000 */
[----:B--2---:R-:W-:-:S11]  /*11d0*/  FADD R5, R9, R8 ;  /* 0x0000000809057221 */ /* 0x004fd60000000000 */
[----:B------:R-:W0:Y:S01]  /*11e0*/  @!P0 S2R R7, SR_CgaCtaId ;  /* 0x0000000000078919 */ /* 0x000e220000008800 */
[----:B------:R-:W-:Y:S02]  /*11f0*/  @!P0 MOV R2, 0x400 ;  /* 0x0000040000028802 */ /* 0x000fe40000000f00 */
[----:B------:R-:W-:-:S04]  /*1200*/  @!P0 SHF.R.U32.HI R0, RZ, 0x2, R3 ;  /* 0x00000002ff008819 */ /* 0x000fc80000011603 */
[----:B------:R-:W-:Y:S02]  /*1210*/  @!P0 LOP3.LUT R0, R0, 0xf8, RZ, 0xc0, !PT ;  /* 0x000000f800008812 */ /* 0x000fe400078ec0ff */
[----:B0-----:R-:W-:-:S04]  /*1220*/  @!P0 LEA R7, R7, R2, 0x18 ;  /* 0x0000000207078211 */ /* 0x001fc800078ec0ff */
[----:B------:R-:W-:-:S05]  /*1230*/  @!P0 IADD3 R0, PT, PT, R0, R7, RZ ;  /* 0x0000000700008210 */ /* 0x000fca0007ffe0ff */
[----:B------:R3:W-:Y:S02]  /*1240*/  @!P0 STS.64 [R0+0x8], R4 ;  /* 0x0000080400008388 */ /* 0x0007e40000000a00 */
.L_x_397:
[----:B------:R-:W-:Y:S05]  /*1250*/  BSYNC.RECONVERGENT B1 ;  /* 0x0000000000017941 */ /* 0x000fea0003800200 */
.L_x_396:
        /* <DEDUP_REMOVED lines=8> */
[----:B-12---:R-:W1:Y:S04]  /*12e0*/  LDS.128 R8, [UR4+0x30] ;  /* 0x00003004ff087984 */ /* 0x006e680008000c00 */
[----:B------:R-:W0:Y:S01]  /*12f0*/  LDS.64 R2, [UR4+0x40] ;  /* 0x00004004ff027984 */ /* 0x000e220008000a00 */
[----:B----4-:R-:W-:Y:S01]  /*1300*/  FADD R7, R4, R16 ;  /* 0x0000001004077221 */ /* 0x010fe20000000000 */
[----:B---3--:R-:W-:-:S03]  /*1310*/  FADD R0, R5, R17 ;  /* 0x0000001105007221 */ /* 0x008fc60000000000 */
        /* <DEDUP_REMOVED lines=13> */
.L_x_395:
[----:B------:R-:W1:Y:S01]  /*13f0*/  S2R R8, SR_LANEID ;  /* 0x0000000000087919 */ /* 0x000e620000000000 */
[----:B------:R-:W-:-:S04]  /*1400*/  LOP3.LUT R0, R3, 0x3e0, RZ, 0xc0, !PT ;  /* 0x000003e003007812 */ /* 0x000fc800078ec0ff */
[----:B0-----:R-:W-:Y:S02]  /*1410*/  IADD3 R7, PT, PT, R0, 0x20, RZ ;  /* 0x0000002000077810 */ /* 0x001fe40007ffe0ff */
[----:B------:R-:W-:Y:S02]  /*1420*/  LOP3.LUT R9, RZ, R0, RZ, 0x33, !PT ;  /* 0x00000000ff097212 */ /* 0x000fe400078e33ff */
[----:B------:R-:W-:Y:S02]  /*1430*/  ISETP.GT.U32.AND P0, PT, R7, R2, PT ;  /* 0x000000020700720c */ /* 0x000fe40003f04070 */
[----:B------:R-:W-:-:S04]  /*1440*/  IADD3 R9, PT, PT, R2, R9, RZ ;  /* 0x0000000902097210 */ /* 0x000fc80007ffe0ff */
[----:B------:R-:W-:-:S05]  /*1450*/  SEL R9, R9, 0x1f, P0 ;  /* 0x0000001f09097807 */ /* 0x000fca0000000000 */
[----:B------:R-:W0:Y:S04]  /*1460*/  SHFL.DOWN PT, R7, R4, 0x1, R9 ;  /* 0x0820000004077989 */ /* 0x000e2800000e0009 */
[----:B------:R-:W2:Y:S01]  /*1470*/  SHFL.DOWN PT, R0, R5, 0x1, R9 ;  /* 0x0820000005007989 */ /* 0x000ea200000e0009 */
[C---:B-1----:R-:W-:Y:S02]  /*1480*/  ISETP.GE.AND P0, PT, R8.reuse, R9, PT ;  /* 0x000000090800720c */ /* 0x042fe40003f06270 */
[----:B------:R-:W-:-:S11]  /*1490*/  IADD3 R6, PT, PT, R8, 0x2, RZ ;  /* 0x0000000208067810 */ /* 0x000fd60007ffe0ff */
[----:B0-----:R-:W-:Y:S01]  /*14a0*/  @!P0 FADD R4, R7, R4 ;  /* 0x0000000407048221 */ /* 0x001fe20000000000 */
[----:B--2---:R-:W-:Y:S01]  /*14b0*/  @!P0 FADD R5, R0, R5 ;  /* 0x0000000500058221 */ /* 0x004fe20000000000 */
[----:B------:R-:W-:-:S03]  /*14c0*/  ISETP.GT.AND P0, PT, R6, R9, PT ;  /* 0x000000090600720c */ /* 0x000fc60003f04270 */
[----:B------:R-:W0:Y:S01]  /*14d0*/  SHFL.DOWN PT, R7, R4, 0x2, R9 ;  /* 0x0840000004077989 */ /* 0x000e2200000e0009 */
[----:B------:R-:W-:-:S03]  /*14e0*/  IADD3 R6, PT, PT, R8, 0x4, RZ ;  /* 0x0000000408067810 */ /* 0x000fc60007ffe0ff */
[----:B------:R-:W1:Y:S06]  /*14f0*/  SHFL.DOWN PT, R0, R5, 0x2, R9 ;  /* 0x0840000005007989 */ /* 0x000e6c00000e0009 */
[----:B0-----:R-:W-:Y:S01]  /*1500*/  @!P0 FADD R4, R4, R7 ;  /* 0x0000000704048221 */ /* 0x001fe20000000000 */
[----:B-1----:R-:W-:-:S04]  /*1510*/  @!P0 FADD R5, R5, R0 ;  /* 0x0000000005058221 */ /* 0x002fc80000000000 */
[----:B------:R-:W0:Y:S01]  /*1520*/  SHFL.DOWN PT, R7, R4, 0x4, R9 ;  /* 0x0880000004077989 */ /* 0x000e2200000e0009 */
[-C--:B------:R-:W-:Y:S02]  /*1530*/  ISETP.GT.AND P0, PT, R6, R9.reuse, PT ;  /* 0x000000090600720c */ /* 0x080fe40003f04270 */
[----:B------:R-:W-:Y:S01]  /*1540*/  IADD3 R6, PT, PT, R8, 0x8, RZ ;  /* 0x0000000808067810 */ /* 0x000fe20007ffe0ff */
[----:B------:R-:W1:Y:S03]  /*1550*/  SHFL.DOWN PT, R0, R5, 0x4, R9 ;  /* 0x0880000005007989 */ /* 0x000e6600000e0009 */
[----:B------:R-:W-:Y:S02]  /*1560*/  ISETP.GT.AND P1, PT, R6, R9, PT ;  /* 0x000000090600720c */ /* 0x000fe40003f24270 */
[----:B------:R-:W-:-:S05]  /*1570*/  IADD3 R6, PT, PT, R8, 0x10, RZ ;  /* 0x0000001008067810 */ /* 0x000fca0007ffe0ff */
[----:B0-----:R-:W-:Y:S01]  /*1580*/  @!P0 FADD R4, R4, R7 ;  /* 0x0000000704048221 */ /* 0x001fe20000000000 */
[----:B-1----:R-:W-:-:S04]  /*1590*/  @!P0 FADD R5, R5, R0 ;  /* 0x0000000005058221 */ /* 0x002fc80000000000 */
[----:B------:R-:W0:Y:S01]  /*15a0*/  SHFL.DOWN PT, R7, R4, 0x8, R9 ;  /* 0x0900000004077989 */ /* 0x000e2200000e0009 */
[----:B------:R-:W-:-:S03]  /*15b0*/  ISETP.NE.AND P0, PT, R8, RZ, PT ;  /* 0x000000ff0800720c */ /* 0x000fc60003f05270 */
[----:B------:R-:W1:Y:S10]  /*15c0*/  SHFL.DOWN PT, R0, R5, 0x8, R9 ;  /* 0x0900000005007989 */ /* 0x000e7400000e0009 */
[----:B------:R-:W2:Y:S01]  /*15d0*/  @!P0 S2R R11, SR_CgaCtaId ;  /* 0x00000000000b8919 */ /* 0x000ea20000008800 */
[----:B------:R-:W-:Y:S01]  /*15e0*/  @!P0 MOV R8, 0x400 ;  /* 0x0000040000088802 */ /* 0x000fe20000000f00 */
[----:B0-----:R-:W-:Y:S01]  /*15f0*/  @!P1 FADD R4, R4, R7 ;  /* 0x0000000704049221 */ /* 0x001fe20000000000 */
[----:B-1----:R-:W-:-:S04]  /*1600*/  @!P1 FADD R5, R5, R0 ;  /* 0x0000000005059221 */ /* 0x002fc80000000000 */
[----:B------:R-:W0:Y:S01]  /*1610*/  SHFL.DOWN PT, R7, R4, 0x10, R9 ;  /* 0x0a00000004077989 */ /* 0x000e2200000e0009 */
[----:B------:R-:W-:Y:S02]  /*1620*/  ISETP.GT.AND P1, PT, R6, R9, PT ;  /* 0x000000090600720c */ /* 0x000fe40003f24270 */
[----:B------:R-:W-:Y:S01]  /*1630*/  @!P0 SHF.R.U32.HI R6, RZ, 0x2, R3 ;  /* 0x00000002ff068819 */ /* 0x000fe20000011603 */
[----:B------:R-:W1:Y:S03]  /*1640*/  SHFL.DOWN PT, R0, R5, 0x10, R9 ;  /* 0x0a00000005007989 */ /* 0x000e6600000e0009 */
[----:B------:R-:W-:Y:S02]  /*1650*/  @!P0 LOP3.LUT R6, R6, 0xf8, RZ, 0xc0, !PT ;  /* 0x000000f806068812 */ /* 0x000fe400078ec0ff */
[----:B--2---:R-:W-:-:S04]  /*1660*/  @!P0 LEA R11, R11, R8, 0x18 ;  /* 0x000000080b0b8211 */ /* 0x004fc800078ec0ff */
[----:B------:R-:W-:Y:S01]  /*1670*/  @!P0 IADD3 R6, PT, PT, R6, R11, RZ ;  /* 0x0000000b06068210 */ /* 0x000fe20007ffe0ff */
[----:B0-----:R-:W-:Y:S01]  /*1680*/  @!P1 FADD R4, R4, R7 ;  /* 0x0000000704049221 */ /* 0x001fe20000000000 */
[----:B-1----:R-:W-:-:S05]  /*1690*/  @!P1 FADD R5, R5, R0 ;  /* 0x0000000005059221 */ /* 0x002fca0000000000 */
[----:B------:R4:W-:Y:S01]  /*16a0*/  @!P0 STS.64 [R6+0x8], R4 ;  /* 0x0000080406008388 */ /* 0x0009e20000000a00 */
[----:B------:R-:W-:Y:S01]  /*16b0*/  BAR.SYNC.DEFER_BLOCKING 0x0 ;  /* 0x0000000000007b1d */ /* 0x000fe20000010000 */
[----:B------:R-:W-:-:S04]  /*16c0*/  ISETP.GE.U32.AND P0, PT, R2, 0x21, PT ;  /* 0x000000210200780c */ /* 0x000fc80003f06070 */
[----:B------:R-:W-:-:S13]  /*16d0*/  ISETP.NE.OR P0, PT, R3, RZ, !P0 ;  /* 0x000000ff0300720c */ /* 0x000fda0004705670 */
        /* <DEDUP_REMOVED lines=35> */
.L_x_381:
[----:B------:R-:W0:Y:S01]  /*1910*/  S2R R0, SR_TID.X ;  /* 0x0000000000007919 */ /* 0x000e220000002100 */
[----:B------:R-:W1:Y:S02]  /*1920*/  LDCU.64 UR14, c[0x0][0x380] ;  /* 0x00007000ff0e77ac */ /* 0x000e640008000a00 */
[----:B-1----:R-:W-:Y:S02]  /*1930*/  MOV R14, UR14 ;  /* 0x0000000e000e7c02 */ /* 0x002fe40008000f00 */
[----:B------:R-:W-:Y:S02]  /*1940*/  MOV R15, UR15 ;  /* 0x0000000f000f7c02 */ /* 0x000fe40008000f00 */
[----:B0-----:R-:W-:-:S05]  /*1950*/  IADD3 R7, PT, PT, R0, UR6, RZ ;  /* 0x0000000600077c10 */ /* 0x001fca000fffe0ff */
[----:B------:R-:W-:-:S05]  /*1960*/  IMAD.WIDE.U32 R6, R7, 0x8, R14 ;  /* 0x0000000807067825 */ /* 0x000fca00078e000e */
        /* <DEDUP_REMOVED lines=16> */
[----:B------:R-:W-:Y:S01]  /*1a70*/  ISETP.GE.U32.AND P0, PT, R2, UR4, PT ;  /* 0x0000000402007c0c */ /* 0x000fe2000bf06070 */
        /* <DEDUP_REMOVED lines=15> */
[----:B------:R-:W-:Y:S01]  /*1b70*/  ULEA UR11, UR13, UR6, 0xb ;  /* 0x000000060d0b7291 */ /* 0x000fe2000f8e58ff */
[----:B------:R-:W-:Y:S01]  /*1b80*/  IADD3 R23, PT, PT, R5, -0x800, RZ ;  /* 0xfffff80005177810 */ /* 0x000fe20007ffe0ff */
[----:B------:R-:W-:Y:S01]  /*1b90*/  UIADD3 UR5, UPT, UPT, UR4, UR6, URZ ;  /* 0x0000000604057290 */ /* 0x000fe2000fffe0ff */
[----:B------:R-:W-:-:S03]  /*1ba0*/  LOP3.LUT R2, RZ, R0, RZ, 0x33, !PT ;  /* 0x00000000ff027212 */ /* 0x000fc600078e33ff */
[----:B------:R-:W-:Y:S02]  /*1bb0*/  ISETP.LT.U32.AND P0, PT, R23, UR11, PT ;  /* 0x0000000b17007c0c */ /* 0x000fe4000bf01070 */
[----:B------:R-:W-:Y:S01]  /*1bc0*/  IADD3 R2, PT, PT, R5, -UR4, R2 ;  /* 0x8000000405027c10 */ /* 0x000fe2000fffe002 */
[----:B------:R-:W-:Y:S01]  /*1bd0*/  UMOV UR4, URZ ;  /* 0x000000ff00047c82 */ /* 0x000fe20008000000 */
[----:B------:R-:W-:Y:S02]  /*1be0*/  MOV R3, UR5 ;  /* 0x0000000500037c02 */ /* 0x000fe40008000f00 */
[----:B------:R-:W-:Y:S01]  /*1bf0*/  IADD3 R4, PT, PT, R2, -UR6, RZ ;  /* 0x8000000602047c10 */ /* 0x000fe2000fffe0ff */
[----:B------:R-:W-:Y:S01]  /*1c00*/  UMOV UR6, UR5 ;  /* 0x0000000500067c82 */ /* 0x000fe20008000000 */
[----:B------:R-:W-:-:S05]  /*1c10*/  IADD3 R8, PT, PT, R3, 0x800, R0 ;  /* 0x0000080003087810 */ /* 0x000fca0007ffe000 */
[----:B------:R-:W-:Y:S05]  /*1c20*/  @P0 BRA `(.L_x_400) ;  /* 0x0000000000c40947 */ /* 0x000fea0003800000 */
[----:B------:R-:W0:Y:S01]  /*1c30*/  LDC.64 R14, c[0x0][0x380] ;  /* 0x0000e000ff0e7b82 */ /* 0x000e220000000a00 */
[----:B------:R-:W1:Y:S01]  /*1c40*/  LDCU.64 UR12, c[0x0][0x3a8] ;  /* 0x00007500ff0c77ac */ /* 0x000e620008000a00 */
[----:B------:R-:W-:Y:S01]  /*1c50*/  NOP ;  /* 0x0000000000007918 */ /* 0x000fe20000000000 */
.L_x_401:
[----:B------:R-:W-:-:S05]  /*1c60*/  IADD3 R3, PT, PT, R0, UR11, RZ ;  /* 0x0000000b00037c10 */ /* 0x000fca000fffe0ff */
[----:B0-----:R-:W-:-:S05]  /*1c70*/  IMAD.WIDE.U32 R2, R3, 0x8, R14 ;  /* 0x0000000803027825 */ /* 0x001fca00078e000e */
        /* <DEDUP_REMOVED lines=15> */
[----:B------:R-:W2:Y:S04]  /*1d70*/  LDG.E R19, desc[UR8][R2.64+0x3004] ;  /* 0x0030040802137981 */ /* 0x000ea8000c1e1900 */
[----:B------:R0:W2:Y:S01]  /*1d80*/  LDG.E R22, desc[UR8][R2.64+0x3800] ;  /* 0x0038000802167981 */ /* 0x0000a2000c1e1900 */
[----:B---3--:R-:W-:-:S04]  /*1d90*/  FADD R25, R18, R25 ;  /* 0x0000001912197221 */ /* 0x008fc80000000000 */
[----:B----4-:R-:W-:Y:S01]  /*1da0*/  FADD R25, R16, R25 ;  /* 0x0000001910197221 */ /* 0x010fe20000000000 */
[----:B-----5:R-:W-:-:S03]  /*1db0*/  FADD R24, R24, R9 ;  /* 0x0000000918187221 */ /* 0x020fc60000000000 */
[----:B------:R-:W-:Y:S01]  /*1dc0*/  FADD R12, R12, R25 ;  /* 0x000000190c0c7221 */ /* 0x000fe20000000000 */
[----:B-1----:R-:W-:Y:S01]  /*1dd0*/  USHF.L.U32 UR7, UR13, 0xb, URZ ;  /* 0x0000000b0d077899 */ /* 0x002fe200080006ff */
[----:B------:R-:W-:Y:S02]  /*1de0*/  FADD R24, R17, R24 ;  /* 0x0000001811187221 */ /* 0x000fe40000000000 */
[----:B------:R-:W-:Y:S01]  /*1df0*/  FADD R12, R5, R12 ;  /* 0x0000000c050c7221 */ /* 0x000fe20000000000 */
[----:B------:R-:W-:Y:S01]  /*1e00*/  MOV R5, UR12 ;  /* 0x0000000c00057c02 */ /* 0x000fe20008000f00 */
[----:B------:R-:W-:-:S03]  /*1e10*/  FADD R24, R13, R24 ;  /* 0x000000180d187221 */ /* 0x000fc60000000000 */
[----:B0-----:R-:W-:Y:S01]  /*1e20*/  IADD3 R2, PT, PT, R5, -UR11, RZ ;  /* 0x8000000b05027c10 */ /* 0x001fe2000fffe0ff */
[----:B------:R-:W-:-:S03]  /*1e30*/  FADD R11, R11, R24 ;  /* 0x000000180b0b7221 */ /* 0x000fc60000000000 */
[----:B------:R-:W-:Y:S01]  /*1e40*/  ISETP.GE.U32.AND P0, PT, R2, UR7, PT ;  /* 0x0000000702007c0c */ /* 0x000fe2000bf06070 */
[----:B------:R-:W-:Y:S01]  /*1e50*/  FADD R11, R6, R11 ;  /* 0x0000000b060b7221 */ /* 0x000fe20000000000 */
[----:B------:R-:W-:-:S03]  /*1e60*/  FADD R7, R7, R12 ;  /* 0x0000000c07077221 */ /* 0x000fc60000000000 */
[----:B------:R-:W-:Y:S01]  /*1e70*/  FADD R10, R10, R11 ;  /* 0x0000000b0a0a7221 */ /* 0x000fe20000000000 */
[----:B------:R-:W-:Y:S02]  /*1e80*/  UIADD3 UR6, UPT, UPT, UR7, UR6, URZ ;  /* 0x0000000607067290 */ /* 0x000fe4000fffe0ff */
[----:B------:R-:W-:Y:S01]  /*1e90*/  IADD3 R4, PT, PT, R4, -UR7, RZ ;  /* 0x8000000704047c10 */ /* 0x000fe2000fffe0ff */
[----:B------:R-:W-:Y:S01]  /*1ea0*/  FADD R7, R20, R7 ;  /* 0x0000000714077221 */ /* 0x000fe20000000000 */
[----:B------:R-:W-:Y:S01]  /*1eb0*/  IADD3 R8, PT, PT, R8, UR7, RZ ;  /* 0x0000000708087c10 */ /* 0x000fe2000fffe0ff */
[----:B--2---:R-:W-:Y:S02]  /*1ec0*/  FADD R10, R19, R10 ;  /* 0x0000000a130a7221 */ /* 0x004fe40000000000 */
[----:B------:R-:W-:Y:S02]  /*1ed0*/  FADD R22, R22, R7 ;  /* 0x0000000716167221 */ /* 0x000fe40000000000 */
[----:B------:R-:W-:Y:S01]  /*1ee0*/  FADD R9, R21, R10 ;  /* 0x0000000a15097221 */ /* 0x000fe20000000000 */
[----:B------:R-:W-:Y:S06]  /*1ef0*/  @!P0 BRA `(.L_x_399) ;  /* 0x0000000c00a08947 */ /* 0x000fec0003800000 */
[----:B------:R-:W-:Y:S02]  /*1f00*/  ULEA UR11, UR13, UR11, 0xb ;  /* 0x0000000b0d0b7291 */ /* 0x000fe4000f8e58ff */
[----:B------:R-:W-:-:S04]  /*1f10*/  UIADD3 UR4, UPT, UPT, UR4, 0x1, URZ ;  /* 0x0000000104047890 */ /* 0x000fc8000fffe0ff */
[----:B------:R-:W-:-:S13]  /*1f20*/  ISETP.LT.U32.AND P0, PT, R23, UR11, PT ;  /* 0x0000000b17007c0c */ /* 0x000fda000bf01070 */
[----:B------:R-:W-:Y:S05]  /*1f30*/  @!P0 BRA `(.L_x_401) ;  /* 0xfffffffc00488947 */ /* 0x000fea000383ffff */
.L_x_400:
[----:B------:R-:W-:Y:S01]  /*1f40*/  IADD3 R3, PT, PT, R5, -UR11, RZ ;  /* 0x8000000b05037c10 */ /* 0x000fe2000fffe0ff */
[----:B------:R-:W-:Y:S03]  /*1f50*/  BSSY.RECONVERGENT B1, `(.L_x_399) ;  /* 0x00000e2000017945 */ /* 0x000fe60003800200 */
[----:B------:R-:W-:-:S04]  /*1f60*/  ISETP.GE.AND P0, PT, R0, R3, PT ;  /* 0x000000030000720c */ /* 0x000fc80003f06270 */
[----:B------:R-:W-:-:S13]  /*1f70*/  ISETP.LE.U32.OR P0, PT, R5, UR11, P0 ;  /* 0x0000000b05007c0c */ /* 0x000fda0008703470 */
[----:B------:R-:W-:Y:S05]  /*1f80*/  @P0 BRA `(.L_x_402) ;  /* 0x0000000c00780947 */ /* 0x000fea0003800000 */
[----:B------:R-:W-:Y:S01]  /*1f90*/  UIMAD UR7, UR4, UR13, URZ ;  /* 0x0000000d040772a4 */ /* 0x000fe2000f8e02ff */
[----:B------:R-:W-:Y:S01]  /*1fa0*/  LOP3.LUT R2, RZ, R0, RZ, 0x33, !PT ;  /* 0x00000000ff027212 */ /* 0x000fe200078e33ff */
[----:B------:R-:W-:Y:S03]  /*1fb0*/  BSSY.RECONVERGENT B2, `(.L_x_403) ;  /* 0x0000074000027945 */ /* 0x000fe60003800200 */
[----:B------:R-:W-:Y:S02]  /*1fc0*/  IADD3 R5, PT, PT, R5, -UR5, R2 ;  /* 0x8000000505057c10 */ /* 0x000fe4000fffe002 */
[----:B------:R-:W-:-:S05]  /*1fd0*/  MOV R2, UR7 ;  /* 0x0000000700027c02 */ /* 0x000fca0008000f00 */
[----:B------:R-:W-:-:S05]  /*1fe0*/  IMAD R5, R2, -0x800, R5 ;  /* 0xfffff80002057824 */ /* 0x000fca00078e0205 */
[C---:B------:R-:W-:Y:S02]  /*1ff0*/  ISETP.GE.U32.AND P0, PT, R5.reuse, 0xf00, PT ;  /* 0x00000f000500780c */ /* 0x040fe40003f06070 */
[----:B------:R-:W-:Y:S02]  /*2000*/  LEA.HI R6, R5, 0x1, RZ, 0x18 ;  /* 0x0000000105067811 */ /* 0x000fe400078fc0ff */
[----:B------:R-:W-:Y:S02]  /*2010*/  MOV R5, R0 ;  /* 0x0000000000057202 */ /* 0x000fe40000000f00 */
[----:B------:R-:W-:-:S07]  /*2020*/  LOP3.LUT R7, R6, 0xf, RZ, 0xc0, !PT ;  /* 0x0000000f06077812 */ /* 0x000fce00078ec0ff */
[----:B------:R-:W-:Y:S05]  /*2030*/  @!P0 BRA `(.L_x_404) ;  /* 0x0000000400ac8947 */ /* 0x000fea0003800000 */
[----:B------:R-:W-:Y:S01]  /*2040*/  LEA.HI R2, R4, 0x1, RZ, 0x18 ;  /* 0x0000000104027811 */ /* 0x000fe200078fc0ff */
[----:B------:R-:W-:Y:S01]  /*2050*/  BSSY.RECONVERGENT B3, `(.L_x_405) ;  /* 0x0000068000037945 */ /* 0x000fe20003800200 */
[----:B------:R-:W-:Y:S02]  /*2060*/  LOP3.LUT R3, R0, 0x800, RZ, 0xfc, !PT ;  /* 0x0000080000037812 */ /* 0x000fe400078efcff */
[----:B------:R-:W-:-:S04]  /*2070*/  LOP3.LUT R2, R2, 0x1fffff0, RZ, 0xc0, !PT ;  /* 0x01fffff002027812 */ /* 0x000fc800078ec0ff */
[----:B------:R-:W-:-:S07]  /*2080*/  IADD3 R10, PT, PT, -R2, RZ, RZ ;  /* 0x000000ff020a7210 */ /* 0x000fce0007ffe1ff */
.L_x_406:
[----:B------:R-:W-:-:S05]  /*2090*/  IADD3 R17, PT, PT, R8, -0x800, RZ ;  /* 0xfffff80008117810 */ /* 0x000fca0007ffe0ff */
[----:B------:R-:W-:Y:S01]  /*20a0*/  IMAD.WIDE.U32 R16, R17, 0x8, R14 ;  /* 0x0000000811107825 */ /* 0x000fe200078e000e */
[----:B------:R-:W-:-:S04]  /*20b0*/  IADD3 R29, PT, PT, R8, -0x700, RZ ;  /* 0xfffff900081d7810 */ /* 0x000fc80007ffe0ff */
[----:B------:R-:W2:Y:S01]  /*20c0*/  LDG.E R23, desc[UR8][R16.64] ;  /* 0x0000000810177981 */ /* 0x000ea2000c1e1900 */
[----:B------:R-:W-:-:S03]  /*20d0*/  IMAD.WIDE.U32 R28, R29, 0x8, R14 ;  /* 0x000000081d1c7825 */ /* 0x000fc600078e000e */
[----:B------:R0:W3:Y:S04]  /*20e0*/  LDG.E R12, desc[UR8][R16.64+0x4] ;  /* 0x00000408100c7981 */ /* 0x0000e8000c1e1900 */
[----:B------:R-:W4:Y:S04]  /*20f0*/  LDG.E R5, desc[UR8][R28.64] ;  /* 0x000000081c057981 */ /* 0x000f28000c1e1900 */
[----:B------:R-:W5:Y:S01]  /*2100*/  LDG.E R11, desc[UR8][R28.64+0x4] ;  /* 0x000004081c0b7981 */ /* 0x000f62000c1e1900 */
[C---:B------:R-:W-:Y:S02]  /*2110*/  IADD3 R19, PT, PT, R8.reuse, -0x600, RZ ;  /* 0xfffffa0008137810 */ /* 0x040fe40007ffe0ff */
[----:B------:R-:W-:-:S03]  /*2120*/  IADD3 R21, PT, PT, R8, -0x500, RZ ;  /* 0xfffffb0008157810 */ /* 0x000fc60007ffe0ff */
[----:B------:R-:W-:Y:S01]  /*2130*/  IMAD.WIDE.U32 R18, R19, 0x8, R14 ;  /* 0x0000000813127825 */ /* 0x000fe200078e000e */
[----:B0-----:R-:W-:-:S04]  /*2140*/  IADD3 R17, PT, PT, R8, -0x400, RZ ;  /* 0xfffffc0008117810 */ /* 0x001fc80007ffe0ff */
[----:B------:R-:W4:Y:S01]  /*2150*/  LDG.E R13, desc[UR8][R18.64] ;  /* 0x00000008120d7981 */ /* 0x000f22000c1e1900 */
[----:B------:R-:W-:-:S03]  /*2160*/  IMAD.WIDE.U32 R20, R21, 0x8, R14 ;  /* 0x0000000815147825 */ /* 0x000fc600078e000e */
[----:B------:R0:W4:Y:S01]  /*2170*/  LDG.E R2, desc[UR8][R18.64+0x4] ;  /* 0x0000040812027981 */ /* 0x000122000c1e1900 */
[C---:B------:R-:W-:Y:S01]  /*2180*/  IADD3 R27, PT, PT, R8.reuse, -0x300, RZ ;  /* 0xfffffd00081b7810 */ /* 0x040fe20007ffe0ff */
[--C-:B------:R-:W-:Y:S02]  /*2190*/  IMAD.WIDE.U32 R16, R17, 0x8, R14.reuse ;  /* 0x0000000811107825 */ /* 0x100fe400078e000e */
[----:B------:R-:W4:Y:S04]  /*21a0*/  LDG.E R25, desc[UR8][R20.64] ;  /* 0x0000000814197981 */ /* 0x000f28000c1e1900 */
[----:B------:R1:W4:Y:S01]  /*21b0*/  LDG.E R26, desc[UR8][R20.64+0x4] ;  /* 0x00000408141a7981 */ /* 0x000322000c1e1900 */
[----:B0-----:R-:W-:Y:S01]  /*21c0*/  IMAD.WIDE.U32 R18, R27, 0x8, R14 ;  /* 0x000000081b127825 */ /* 0x001fe200078e000e */
[----:B------:R-:W-:-:S02]  /*21d0*/  IADD3 R29, PT, PT, R8, -0x200, RZ ;  /* 0xfffffe00081d7810 */ /* 0x000fc40007ffe0ff */
[----:B------:R-:W4:Y:S04]  /*21e0*/  LDG.E R28, desc[UR8][R16.64+0x4] ;  /* 0x00000408101c7981 */ /* 0x000f28000c1e1900 */
[----:B------:R0:W4:Y:S01]  /*21f0*/  LDG.E R24, desc[UR8][R16.64] ;  /* 0x0000000810187981 */ /* 0x000122000c1e1900 */
[----:B-1----:R-:W-:-:S03]  /*2200*/  IMAD.WIDE.U32 R20, R29, 0x8, R14 ;  /* 0x000000081d147825 */ /* 0x002fc600078e000e */
[----:B------:R-:W4:Y:S04]  /*2210*/  LDG.E R27, desc[UR8][R18.64] ;  /* 0x00000008121b7981 */ /* 0x000f28000c1e1900 */
[----:B------:R-:W4:Y:S01]  /*2220*/  LDG.E R29, desc[UR8][R20.64] ;  /* 0x00000008141d7981 */ /* 0x000f22000c1e1900 */
[----:B0-----:R-:W-:-:S03]  /*2230*/  IADD3 R17, PT, PT, R8, -0x100, RZ ;  /* 0xffffff0008117810 */ /* 0x001fc60007ffe0ff */
[----:B------:R-:W4:Y:S04]  /*2240*/  LDG.E R18, desc[UR8][R18.64+0x4] ;  /* 0x0000040812127981 */ /* 0x000f28000c1e1900 */
[----:B------:R5:W4:Y:S01]  /*2250*/  LDG.E R20, desc[UR8][R20.64+0x4] ;  /* 0x0000040814147981 */ /* 0x000b22000c1e1900 */
[----:B--2---:R-:W-:Y:S01]  /*2260*/  FADD R16, R23, R22 ;  /* 0x0000001617107221 */ /* 0x004fe20000000000 */
[----:B------:R-:W-:-:S04]  /*2270*/  IMAD.WIDE.U32 R22, R17, 0x8, R14 ;  /* 0x0000000811167825 */ /* 0x000fc800078e000e */
[----:B---3--:R-:W-:Y:S02]  /*2280*/  FADD R12, R12, R9 ;  /* 0x000000090c0c7221 */ /* 0x008fe40000000000 */
[----:B------:R-:W2:Y:S04]  /*2290*/  LDG.E R9, desc[UR8][R22.64] ;  /* 0x0000000816097981 */ /* 0x000ea8000c1e1900 */
[----:B------:R4:W3:Y:S01]  /*22a0*/  LDG.E R19, desc[UR8][R22.64+0x4] ;  /* 0x0000040816137981 */ /* 0x0008e2000c1e1900 */
[----:B-----5:R-:W-:Y:S01]  /*22b0*/  FADD R21, R12, R11 ;  /* 0x0000000b0c157221 */ /* 0x020fe20000000000 */
[----:B----4-:R-:W-:Y:S01]  /*22c0*/  FADD R22, R16, R5 ;  /* 0x0000000510167221 */ /* 0x010fe20000000000 */
[----:B------:R-:W-:-:S05]  /*22d0*/  IMAD.WIDE.U32 R16, R8, 0x8, R14 ;  /* 0x0000000808107825 */ /* 0x000fca00078e000e */
[----:B------:R-:W4:Y:S04]  /*22e0*/  LDG.E R5, desc[UR8][R16.64] ;  /* 0x0000000810057981 */ /* 0x000f28000c1e1900 */
[----:B------:R0:W5:Y:S01]  /*22f0*/  LDG.E R11, desc[UR8][R16.64+0x4] ;  /* 0x00000408100b7981 */ /* 0x000162000c1e1900 */
[----:B------:R-:W-:Y:S01]  /*2300*/  IADD3 R12, PT, PT, R8, 0x100, RZ ;  /* 0x00000100080c7810 */ /* 0x000fe20007ffe0ff */
[----:B------:R-:W-:Y:S01]  /*2310*/  FADD R22, R22, R13 ;  /* 0x0000000d16167221 */ /* 0x000fe20000000000 */
[----:B------:R-:W-:-:S03]  /*2320*/  IADD3 R23, PT, PT, R8, 0x200, RZ ;  /* 0x0000020008177810 */ /* 0x000fc60007ffe0ff */
[----:B------:R-:W-:-:S04]  /*2330*/  IMAD.WIDE.U32 R12, R12, 0x8, R14 ;  /* 0x000000080c0c7825 */ /* 0x000fc800078e000e */
[----:B0-----:R-:W-:Y:S02]  /*2340*/  FADD R17, R21, R2 ;  /* 0x0000000215117221 */ /* 0x001fe40000000000 */
[----:B------:R-:W5:Y:S04]  /*2350*/  LDG.E R2, desc[UR8][R12.64] ;  /* 0x000000080c027981 */ /* 0x000f68000c1e1900 */
[----:B------:R0:W5:Y:S02]  /*2360*/  LDG.E R21, desc[UR8][R12.64+0x4] ;  /* 0x000004080c157981 */ /* 0x000164000c1e1900 */
[----:B0-----:R-:W-:Y:S01]  /*2370*/  FADD R12, R22, R25 ;  /* 0x00000019160c7221 */ /* 0x001fe20000000000 */
[----:B------:R-:W-:Y:S01]  /*2380*/  FADD R13, R17, R26 ;  /* 0x0000001a110d7221 */ /* 0x000fe20000000000 */
[----:B------:R-:W-:Y:S01]  /*2390*/  IMAD.WIDE.U32 R22, R23, 0x8, R14 ;  /* 0x0000000817167825 */ /* 0x000fe200078e000e */
[----:B------:R-:W-:-:S03]  /*23a0*/  IADD3 R17, PT, PT, R8, 0x300, RZ ;  /* 0x0000030008117810 */ /* 0x000fc60007ffe0ff */
[----:B------:R-:W-:Y:S01]  /*23b0*/  FADD R12, R12, R24 ;  /* 0x000000180c0c7221 */ /* 0x000fe20000000000 */
[----:B------:R-:W5:Y:S01]  /*23c0*/  LDG.E R25, desc[UR8][R22.64] ;  /* 0x0000000816197981 */ /* 0x000f62000c1e1900 */
[----:B------:R-:W-:-:S03]  /*23d0*/  IMAD.WIDE.U32 R16, R17, 0x8, R14 ;  /* 0x0000000811107825 */ /* 0x000fc600078e000e */
[----:B------:R0:W5:Y:S04]  /*23e0*/  LDG.E R26, desc[UR8][R22.64+0x4] ;  /* 0x00000408161a7981 */ /* 0x000168000c1e1900 */
[----:B------:R-:W5:Y:S01]  /*23f0*/  LDG.E R24, desc[UR8][R16.64] ;  /* 0x0000000810187981 */ /* 0x000f62000c1e1900 */
[----:B0-----:R-:W-:Y:S01]  /*2400*/  FADD R23, R13, R28 ;  /* 0x0000001c0d177221 */ /* 0x001fe20000000000 */
[----:B------:R-:W-:Y:S02]  /*2410*/  IADD3 R13, PT, PT, R8, 0x400, RZ ;  /* 0x00000400080d7810 */ /* 0x000fe40007ffe0ff */
        /* <DEDUP_REMOVED lines=11> */
[C---:B------:R-:W-:Y:S02]  /*24d0*/  IADD3 R17, PT, PT, R8.reuse, 0x600, RZ ;  /* 0x0000060008117810 */ /* 0x040fe40007ffe0ff */
[----:B------:R2:W5:Y:S01]  /*24e0*/  LDG.E R20, desc[UR8][R22.64] ;  /* 0x0000000816147981 */ /* 0x000562000c1e1900 */
[----:B------:R-:W-:Y:S01]  /*24f0*/  IADD3 R13, PT, PT, R8, 0x700, RZ ;  /* 0x00000700080d7810 */ /* 0x000fe20007ffe0ff */
[----:B--2---:R-:W-:Y:S01]  /*2500*/  FADD R22, R16, R9 ;  /* 0x0000000910167221 */ /* 0x004fe20000000000 */
[----:B------:R-:W-:-:S04]  /*2510*/  IMAD.WIDE.U32 R16, R17, 0x8, R14 ;  /* 0x0000000811107825 */ /* 0x000fc800078e000e */
[----:B---3--:R-:W-:Y:S01]  /*2520*/  FADD R19, R12, R19 ;  /* 0x000000130c137221 */ /* 0x008fe20000000000 */
[----:B------:R-:W-:Y:S01]  /*2530*/  IMAD.WIDE.U32 R12, R13, 0x8, R14 ;  /* 0x000000080d0c7825 */ /* 0x000fe200078e000e */
[----:B------:R-:W2:Y:S04]  /*2540*/  LDG.E R9, desc[UR8][R16.64] ;  /* 0x0000000810097981 */ /* 0x000ea8000c1e1900 */
[----:B------:R-:W3:Y:S01]  /*2550*/  LDG.E R16, desc[UR8][R16.64+0x4] ;  /* 0x0000040810107981 */ /* 0x000ee2000c1e1900 */
[----:B----4-:R-:W-:-:S03]  /*2560*/  FADD R5, R22, R5 ;  /* 0x0000000516057221 */ /* 0x010fc60000000000 */
[----:B------:R-:W4:Y:S01]  /*2570*/  LDG.E R22, desc[UR8][R12.64] ;  /* 0x000000080c167981 */ /* 0x000f22000c1e1900 */
[----:B-----5:R-:W-:-:S03]  /*2580*/  FADD R19, R19, R11 ;  /* 0x0000000b13137221 */ /* 0x020fc60000000000 */
[----:B------:R-:W5:Y:S01]  /*2590*/  LDG.E R11, desc[UR8][R12.64+0x4] ;  /* 0x000004080c0b7981 */ /* 0x000f62000c1e1900 */
[----:B------:R-:W-:Y:S01]  /*25a0*/  IADD3 R10, PT, PT, R10, 0x10, RZ ;  /* 0x000000100a0a7810 */ /* 0x000fe20007ffe0ff */
[----:B------:R-:W-:Y:S01]  /*25b0*/  FADD R2, R5, R2 ;  /* 0x0000000205027221 */ /* 0x000fe20000000000 */
[----:B------:R-:W-:Y:S02]  /*25c0*/  FADD R19, R19, R21 ;  /* 0x0000001513137221 */ /* 0x000fe40000000000 */
        /* <DEDUP_REMOVED lines=8> */
[----:B------:R-:W-:-:S04]  /*2650*/  FADD R28, R28, R27 ;  /* 0x0000001b1c1c7221 */ /* 0x000fc80000000000 */
[----:B------:R-:W-:Y:S01]  /*2660*/  FADD R29, R28, R29 ;  /* 0x0000001d1c1d7221 */ /* 0x000fe20000000000 */
[----:B------:R-:W-:-:S04]  /*2670*/  FADD R20, R25, R20 ;  /* 0x0000001419147221 */ /* 0x000fc80000000000 */
[----:B--2---:R-:W-:Y:S01]  /*2680*/  FADD R9, R20, R9 ;  /* 0x0000000914097221 */ /* 0x004fe20000000000 */
[----:B---3--:R-:W-:-:S03]  /*2690*/  FADD R16, R29, R16 ;  /* 0x000000101d107221 */ /* 0x008fc60000000000 */
[----:B----4-:R-:W-:Y:S01]  /*26a0*/  FADD R22, R9, R22 ;  /* 0x0000001609167221 */ /* 0x010fe20000000000 */
[----:B-----5:R-:W-:Y:S01]  /*26b0*/  FADD R9, R16, R11 ;  /* 0x0000000b10097221 */ /* 0x020fe20000000000 */
[----:B------:R-:W-:Y:S06]  /*26c0*/  @P0 BRA `(.L_x_406) ;  /* 0xfffffff800700947 */ /* 0x000fec000383ffff */
[----:B------:R-:W-:Y:S05]  /*26d0*/  BSYNC.RECONVERGENT B3 ;  /* 0x0000000000037941 */ /* 0x000fea0003800200 */
.L_x_405:
[----:B------:R-:W-:-:S07]  /*26e0*/  IADD3 R5, PT, PT, R3, -0x800, RZ ;  /* 0xfffff80003057810 */ /* 0x000fce0007ffe0ff */
.L_x_404:
[----:B------:R-:W-:Y:S05]  /*26f0*/  BSYNC.RECONVERGENT B2 ;  /* 0x0000000000027941 */ /* 0x000fea0003800200 */
.L_x_403:
[----:B------:R-:W-:-:S13]  /*2700*/  ISETP.NE.AND P0, PT, R7, RZ, PT ;  /* 0x000000ff0700720c */ /* 0x000fda0003f05270 */
[----:B------:R-:W-:Y:S05]  /*2710*/  @!P0 BRA `(.L_x_402) ;  /* 0x0000000400948947 */ /* 0x000fea0003800000 */
[----:B------:R-:W-:Y:S01]  /*2720*/  ISETP.GE.U32.AND P0, PT, R7, 0x8, PT ;  /* 0x000000080700780c */ /* 0x000fe20003f06070 */
[----:B------:R-:W-:Y:S01]  /*2730*/  BSSY.RECONVERGENT B2, `(.L_x_407) ;  /* 0x0000035000027945 */ /* 0x000fe20003800200 */
[----:B------:R-:W-:-:S04]  /*2740*/  LOP3.LUT R26, R6, 0x7, RZ, 0xc0, !PT ;  /* 0x00000007061a7812 */ /* 0x000fc800078ec0ff */
[----:B------:R-:W-:-:S07]  /*2750*/  ISETP.NE.AND P1, PT, R26, RZ, PT ;  /* 0x000000ff1a00720c */ /* 0x000fce0003f25270 */
[----:B------:R-:W-:Y:S06]  /*2760*/  @!P0 BRA `(.L_x_408) ;  /* 0x0000000000c48947 */ /* 0x000fec0003800000 */
[----:B------:R-:W-:-:S04]  /*2770*/  IADD3 R25, PT, PT, R5, UR11, RZ ;  /* 0x0000000b05197c10 */ /* 0x000fc8000fffe0ff */
[C---:B------:R-:W-:Y:S01]  /*2780*/  IADD3 R19, PT, PT, R25.reuse, 0x100, RZ ;  /* 0x0000010019137810 */ /* 0x040fe20007ffe0ff */
[C---:B------:R-:W-:Y:S01]  /*2790*/  IMAD.WIDE.U32 R12, R25.reuse, 0x8, R14 ;  /* 0x00000008190c7825 */ /* 0x040fe200078e000e */
[----:B------:R-:W-:-:S03]  /*27a0*/  IADD3 R17, PT, PT, R25, 0x200, RZ ;  /* 0x0000020019117810 */ /* 0x000fc60007ffe0ff */
[----:B------:R-:W-:Y:S01]  /*27b0*/  IMAD.WIDE.U32 R18, R19, 0x8, R14 ;  /* 0x0000000813127825 */ /* 0x000fe200078e000e */
[----:B------:R-:W2:Y:S01]  /*27c0*/  LDG.E R7, desc[UR8][R12.64] ;  /* 0x000000080c077981 */ /* 0x000ea2000c1e1900 */
[----:B------:R-:W-:-:S03]  /*27d0*/  IADD3 R3, PT, PT, R25, 0x300, RZ ;  /* 0x0000030019037810 */ /* 0x000fc60007ffe0ff */
[----:B------:R0:W3:Y:S01]  /*27e0*/  LDG.E R8, desc[UR8][R12.64+0x4] ;  /* 0x000004080c087981 */ /* 0x0000e2000c1e1900 */
[--C-:B------:R-:W-:Y:S01]  /*27f0*/  IMAD.WIDE.U32 R16, R17, 0x8, R14.reuse ;  /* 0x0000000811107825 */ /* 0x100fe200078e000e */
[----:B------:R-:W-:Y:S02]  /*2800*/  IADD3 R11, PT, PT, R25, 0x400, RZ ;  /* 0x00000400190b7810 */ /* 0x000fe40007ffe0ff */
[----:B------:R-:W4:Y:S01]  /*2810*/  LDG.E R23, desc[UR8][R18.64] ;  /* 0x0000000812177981 */ /* 0x000f22000c1e1900 */
[----:B------:R-:W-:-:S03]  /*2820*/  IMAD.WIDE.U32 R2, R3, 0x8, R14 ;  /* 0x0000000803027825 */ /* 0x000fc600078e000e */
[----:B------:R1:W5:Y:S01]  /*2830*/  LDG.E R21, desc[UR8][R18.64+0x4] ;  /* 0x0000040812157981 */ /* 0x000362000c1e1900 */
[----:B------:R-:W-:Y:S01]  /*2840*/  IADD3 R28, PT, PT, R25, 0x500, RZ ;  /* 0x00000500191c7810 */ /* 0x000fe20007ffe0ff */
[--C-:B------:R-:W-:Y:S02]  /*2850*/  IMAD.WIDE.U32 R10, R11, 0x8, R14.reuse ;  /* 0x000000080b0a7825 */ /* 0x100fe400078e000e */
[----:B------:R-:W5:Y:S04]  /*2860*/  LDG.E R20, desc[UR8][R16.64] ;  /* 0x0000000810147981 */ /* 0x000f68000c1e1900 */
[----:B------:R1:W5:Y:S01]  /*2870*/  LDG.E R27, desc[UR8][R16.64+0x4] ;  /* 0x00000408101b7981 */ /* 0x000362000c1e1900 */
[----:B0-----:R-:W-:Y:S01]  /*2880*/  IMAD.WIDE.U32 R12, R28, 0x8, R14 ;  /* 0x000000081c0c7825 */ /* 0x001fe200078e000e */
[----:B-1----:R-:W-:-:S02]  /*2890*/  IADD3 R19, PT, PT, R25, 0x600, RZ ;  /* 0x0000060019137810 */ /* 0x002fc40007ffe0ff */
[----:B------:R-:W5:Y:S04]  /*28a0*/  LDG.E R24, desc[UR8][R2.64] ;  /* 0x0000000802187981 */ /* 0x000f68000c1e1900 */
[----:B------:R-:W5:Y:S01]  /*28b0*/  LDG.E R29, desc[UR8][R2.64+0x4] ;  /* 0x00000408021d7981 */ /* 0x000f62000c1e1900 */
[--C-:B------:R-:W-:Y:S01]  /*28c0*/  IMAD.WIDE.U32 R18, R19, 0x8, R14.reuse ;  /* 0x0000000813127825 */ /* 0x100fe200078e000e */
[----:B------:R-:W-:Y:S02]  /*28d0*/  IADD3 R17, PT, PT, R25, 0x700, RZ ;  /* 0x0000070019117810 */ /* 0x000fe40007ffe0ff */
[----:B------:R-:W5:Y:S04]  /*28e0*/  LDG.E R28, desc[UR8][R10.64] ;  /* 0x000000080a1c7981 */ /* 0x000f68000c1e1900 */
[----:B------:R-:W5:Y:S04]  /*28f0*/  LDG.E R25, desc[UR8][R12.64] ;  /* 0x000000080c197981 */ /* 0x000f68000c1e1900 */
[----:B------:R-:W5:Y:S04]  /*2900*/  LDG.E R2, desc[UR8][R18.64] ;  /* 0x0000000812027981 */ /* 0x000f68000c1e1900 */
[----:B------:R-:W5:Y:S01]  /*2910*/  LDG.E R10, desc[UR8][R10.64+0x4] ;  /* 0x000004080a0a7981 */ /* 0x000f62000c1e1900 */
[----:B------:R-:W-:-:S03]  /*2920*/  IMAD.WIDE.U32 R16, R17, 0x8, R14 ;  /* 0x0000000811107825 */ /* 0x000fc600078e000e */
        /* <DEDUP_REMOVED lines=13> */
[----:B------:R-:W-:-:S04]  /*2a00*/  FADD R28, R23, R28 ;  /* 0x0000001c171c7221 */ /* 0x000fc80000000000 */
[----:B------:R-:W-:Y:S01]  /*2a10*/  FADD R25, R28, R25 ;  /* 0x000000191c197221 */ /* 0x000fe20000000000 */
[----:B------:R-:W-:-:S04]  /*2a20*/  FADD R29, R29, R10 ;  /* 0x0000000a1d1d7221 */ /* 0x000fc80000000000 */
[----:B------:R-:W-:Y:S01]  /*2a30*/  FADD R29, R29, R12 ;  /* 0x0000000c1d1d7221 */ /* 0x000fe20000000000 */
[----:B------:R-:W-:-:S03]  /*2a40*/  FADD R2, R25, R2 ;  /* 0x0000000219027221 */ /* 0x000fc60000000000 */
[----:B------:R-:W-:Y:S01]  /*2a50*/  FADD R29, R29, R18 ;  /* 0x000000121d1d7221 */ /* 0x000fe20000000000 */
[----:B------:R-:W-:-:S03]  /*2a60*/  FADD R22, R2, R3 ;  /* 0x0000000302167221 */ /* 0x000fc60000000000 */
[----:B------:R-:W-:-:S07]  /*2a70*/  FADD R9, R29, R16 ;  /* 0x000000101d097221 */ /* 0x000fce0000000000 */
.L_x_408:
[----:B------:R-:W-:Y:S05]  /*2a80*/  BSYNC.RECONVERGENT B2 ;  /* 0x0000000000027941 */ /* 0x000fea0003800200 */
.L_x_407:
[----:B------:R-:W-:Y:S05]  /*2a90*/  @!P1 BRA `(.L_x_402) ;  /* 0x0000000000b49947 */ /* 0x000fea0003800000 */
[----:B------:R-:W-:Y:S01]  /*2aa0*/  ISETP.GE.U32.AND P0, PT, R26, 0x4, PT ;  /* 0x000000041a00780c */ /* 0x000fe20003f06070 */
[----:B------:R-:W-:Y:S01]  /*2ab0*/  BSSY.RECONVERGENT B2, `(.L_x_409) ;  /* 0x000001c000027945 */ /* 0x000fe20003800200 */
[----:B------:R-:W-:-:S11]  /*2ac0*/  LOP3.LUT P1, RZ, R6, 0x3, RZ, 0xc0, !PT ;  /* 0x0000000306ff7812 */ /* 0x000fd6000782c0ff */
[----:B------:R-:W-:Y:S05]  /*2ad0*/  @!P0 BRA `(.L_x_410) ;  /* 0x0000000000648947 */ /* 0x000fea0003800000 */
[----:B------:R-:W-:-:S04]  /*2ae0*/  IADD3 R7, PT, PT, R5, UR11, RZ ;  /* 0x0000000b05077c10 */ /* 0x000fc8000fffe0ff */
[C---:B------:R-:W-:Y:S01]  /*2af0*/  IADD3 R3, PT, PT, R7.reuse, 0x100, RZ ;  /* 0x0000010007037810 */ /* 0x040fe20007ffe0ff */
[C---:B------:R-:W-:Y:S01]  /*2b00*/  IMAD.WIDE.U32 R12, R7.reuse, 0x8, R14 ;  /* 0x00000008070c7825 */ /* 0x040fe200078e000e */
[----:B------:R-:W-:-:S03]  /*2b10*/  IADD3 R11, PT, PT, R7, 0x200, RZ ;  /* 0x00000200070b7810 */ /* 0x000fc60007ffe0ff */
[----:B------:R-:W-:Y:S01]  /*2b20*/  IMAD.WIDE.U32 R2, R3, 0x8, R14 ;  /* 0x0000000803027825 */ /* 0x000fe200078e000e */
[----:B------:R-:W2:Y:S01]  /*2b30*/  LDG.E R17, desc[UR8][R12.64] ;  /* 0x000000080c117981 */ /* 0x000ea2000c1e1900 */
[----:B------:R-:W-:-:S03]  /*2b40*/  IADD3 R21, PT, PT, R7, 0x300, RZ ;  /* 0x0000030007157810 */ /* 0x000fc60007ffe0ff */
[----:B------:R-:W3:Y:S01]  /*2b50*/  LDG.E R8, desc[UR8][R12.64+0x4] ;  /* 0x000004080c087981 */ /* 0x000ee2000c1e1900 */
[----:B------:R-:W-:-:S03]  /*2b60*/  IMAD.WIDE.U32 R6, R11, 0x8, R14 ;  /* 0x000000080b067825 */ /* 0x000fc600078e000e */
[----:B------:R-:W4:Y:S01]  /*2b70*/  LDG.E R16, desc[UR8][R2.64] ;  /* 0x0000000802107981 */ /* 0x000f22000c1e1900 */
[----:B------:R-:W-:-:S03]  /*2b80*/  IMAD.WIDE.U32 R10, R21, 0x8, R14 ;  /* 0x00000008150a7825 */ /* 0x000fc600078e000e */
        /* <DEDUP_REMOVED lines=14> */
.L_x_410:
[----:B------:R-:W-:Y:S05]  /*2c70*/  BSYNC.RECONVERGENT B2 ;  /* 0x0000000000027941 */ /* 0x000fea0003800200 */
.L_x_409:
[----:B------:R-:W-:Y:S05]  /*2c80*/  @!P1 BRA `(.L_x_402) ;  /* 0x0000000000389947 */ /* 0x000fea0003800000 */
[----:B------:R-:W-:Y:S02]  /*2c90*/  LOP3.LUT R2, R4, 0xffff, RZ, 0xc0, !PT ;  /* 0x0000ffff04027812 */ /* 0x000fe400078ec0ff */
[----:B------:R-:W-:Y:S02]  /*2ca0*/  IADD3 R5, PT, PT, R5, UR6, RZ ;  /* 0x0000000605057c10 */ /* 0x000fe4000fffe0ff */
[----:B------:R-:W-:-:S04]  /*2cb0*/  LEA.HI R2, R2, 0x1, RZ, 0x18 ;  /* 0x0000000102027811 */ /* 0x000fc800078fc0ff */
[----:B------:R-:W-:-:S04]  /*2cc0*/  LOP3.LUT R2, R2, 0x3, RZ, 0xc0, !PT ;  /* 0x0000000302027812 */ /* 0x000fc800078ec0ff */
[----:B------:R-:W-:-:S07]  /*2cd0*/  IADD3 R4, PT, PT, -R2, RZ, RZ ;  /* 0x000000ff02047210 */ /* 0x000fce0007ffe1ff */
.L_x_411:
[----:B------:R-:W-:-:S05]  /*2ce0*/  IMAD.WIDE.U32 R2, R5, 0x8, R14 ;  /* 0x0000000805027825 */ /* 0x000fca00078e000e */
[----:B------:R-:W2:Y:S04]  /*2cf0*/  LDG.E R7, desc[UR8][R2.64] ;  /* 0x0000000802077981 */ /* 0x000ea8000c1e1900 */
[----:B------:R-:W3:Y:S01]  /*2d00*/  LDG.E R6, desc[UR8][R2.64+0x4] ;  /* 0x0000040802067981 */ /* 0x000ee2000c1e1900 */
[----:B------:R-:W-:Y:S02]  /*2d10*/  IADD3 R4, PT, PT, R4, 0x1, RZ ;  /* 0x0000000104047810 */ /* 0x000fe40007ffe0ff */
[----:B------:R-:W-:Y:S02]  /*2d20*/  IADD3 R5, PT, PT, R5, 0x100, RZ ;  /* 0x0000010005057810 */ /* 0x000fe40007ffe0ff */
[----:B------:R-:W-:Y:S01]  /*2d30*/  ISETP.NE.AND P0, PT, R4, RZ, PT ;  /* 0x000000ff0400720c */ /* 0x000fe20003f05270 */
[----:B--2---:R-:W-:Y:S01]  /*2d40*/  FADD R22, R7, R22 ;  /* 0x0000001607167221 */ /* 0x004fe20000000000 */
[----:B---3--:R-:W-:-:S11]  /*2d50*/  FADD R9, R6, R9 ;  /* 0x0000000906097221 */ /* 0x008fd60000000000 */
[----:B------:R-:W-:Y:S05]  /*2d60*/  @P0 BRA `(.L_x_411) ;  /* 0xfffffffc00dc0947 */ /* 0x000fea000383ffff */
.L_x_402:
[----:B------:R-:W-:Y:S05]  /*2d70*/  BSYNC.RECONVERGENT B1 ;  /* 0x0000000000017941 */ /* 0x000fea0003800200 */
.L_x_399:
        /* <DEDUP_REMOVED lines=38> */
.L_x_413:
[----:B------:R-:W-:Y:S05]  /*2fe0*/  BSYNC.RECONVERGENT B1 ;  /* 0x0000000000017941 */ /* 0x000fea0003800200 */
.L_x_412:
[----:B------:R-:W-:Y:S01]  /*2ff0*/  BAR.SYNC.DEFER_BLOCKING 0x0 ;  /* 0x0000000000007b1d */ /* 0x000fe20000010000 */
[----:B------:R-:W-:-:S13]  /*3000*/  ISETP.NE.AND P0, PT, R0, RZ, PT ;  /* 0x000000ff0000720c */ /* 0x000fda0003f05270 */
[----:B------:R-:W-:Y:S05]  /*3010*/  @P0 BRA `(.L_x_398) ;  /* 0x0000000000540947 */ /* 0x000fea0003800000 */
[----:B------:R-:W4:Y:S01]  /*3020*/  S2UR UR5, SR_CgaCtaId ;  /* 0x00000000000579c3 */ /* 0x000f220000008800 */
[----:B------:R-:W-:Y:S02]  /*3030*/  UMOV UR4, 0x400 ;  /* 0x0000040000047882 */ /* 0x000fe40000000000 */
[----:B----4-:R-:W-:-:S09]  /*3040*/  ULEA UR4, UR5, UR4, 0x18 ;  /* 0x0000000405047291 */ /* 0x010fd2000f8ec0ff */
[----:B------:R-:W1:Y:S04]  /*3050*/  LDS.128 R16, [UR4+0x10] ;  /* 0x00001004ff107984 */ /* 0x000e680008000c00 */
[----:B------:R-:W4:Y:S04]  /*3060*/  LDS.128 R12, [UR4+0x20] ;  /* 0x00002004ff0c7984 */ /* 0x000f280008000c00 */
[----:B---3--:R-:W3:Y:S04]  /*3070*/  LDS.128 R8, [UR4+0x30] ;  /* 0x00003004ff087984 */ /* 0x008ee80008000c00 */
[----:B------:R-:W0:Y:S01]  /*3080*/  LDS.64 R2, [UR4+0x40] ;  /* 0x00004004ff027984 */ /* 0x000e220008000a00 */
[----:B-1----:R-:W-:Y:S01]  /*3090*/  FADD R7, R4, R16 ;  /* 0x0000001004077221 */ /* 0x002fe20000000000 */
[----:B------:R-:W-:-:S03]  /*30a0*/  FADD R0, R5, R17 ;  /* 0x0000001105007221 */ /* 0x000fc60000000000 */
[----:B------:R-:W-:Y:S01]  /*30b0*/  FADD R7, R7, R18 ;  /* 0x0000001207077221 */ /* 0x000fe20000000000 */
[----:B------:R-:W-:-:S03]  /*30c0*/  FADD R0, R0, R19 ;  /* 0x0000001300007221 */ /* 0x000fc60000000000 */
        /* <DEDUP_REMOVED lines=8> */
[----:B0-----:R-:W-:Y:S01]  /*3150*/  FADD R4, R7, R2 ;  /* 0x0000000207047221 */ /* 0x001fe20000000000 */
[----:B------:R-:W-:-:S07]  /*3160*/  FADD R5, R0, R3 ;  /* 0x0000000300057221 */ /* 0x000fce0000000000 */
.L_x_398:
[----:B------:R-:W-:Y:S05]  /*3170*/  BSYNC.RECONVERGENT B0 ;  /* 0x0000000000007941 */ /* 0x000fea0003800200 */
.L_x_380:
[----:B---3--:R-:W3:Y:S02]  /*3180*/  S2R R0, SR_TID.X ;  /* 0x0000000000007919 */ /* 0x008ee40000002100 */
[----:B---3--:R-:W-:-:S13]  /*3190*/  ISETP.NE.AND P0, PT, R0, RZ, PT ;  /* 0x000000ff0000720c */ /* 0x008fda0003f05270 */
[----:B------:R-:W-:Y:S05]  /*31a0*/  @P0 EXIT ;  /* 0x000000000000094d */ /* 0x000fea0003800000 */
[----:B------:R-:W3:Y:S02]  /*31b0*/  LDCU.64 UR4, c[0x0][0x388] ;  /* 0x00007100ff0477ac */ /* 0x000ee40008000a00 */
[----:B---3--:R-:W-:-:S06]  /*31c0*/  UIMAD.WIDE.U32 UR4, UR10, 0x8, UR4 ;  /* 0x000000080a0478a5 */ /* 0x008fcc000f8e0004 */
[----:B------:R-:W-:Y:S02]  /*31d0*/  MOV R2, UR4 ;  /* 0x0000000400027c02 */ /* 0x000fe40008000f00 */
[----:B------:R-:W-:Y:S02]  /*31e0*/  MOV R3, UR5 ;  /* 0x0000000500037c02 */ /* 0x000fe40008000f00 */
[----:B--2---:R-:W-:Y:S02]  /*31f0*/  MOV R6, UR4 ;  /* 0x0000000400067c02 */ /* 0x004fe40008000f00 */
[----:B-1----:R-:W-:Y:S01]  /*3200*/  MOV R7, UR5 ;  /* 0x0000000500077c02 */ /* 0x002fe20008000f00 */
[----:B------:R-:W-:Y:S04]  /*3210*/  STG.E desc[UR8][R2.64], R4 ;  /* 0x0000000402007986 */ /* 0x000fe8000c101908 */
[----:B------:R-:W-:Y:S01]  /*3220*/  STG.E desc[UR8][R6.64+0x4], R5 ;  /* 0x0000040506007986 */ /* 0x000fe2000c101908 */
[----:B------:R-:W-:Y:S05]  /*3230*/  EXIT ;  /* 0x000000000000794d */ /* 0x000fea0003800000 */
.L_x_414:
        /* <DEDUP_REMOVED lines=12> */
.L_x_701:


//--------------------- .text._ZN3cub18CUB_300001_SM_10006detail6reduce28DeviceReduceSingleTileKernelINS2_10policy_hubIN12ashvardanian17cuda_thrust_fma_t6pair_tEjNS6_18interleaving_add_tEE10Policy1000EN6thrust24THRUST_300001_SM_1000_NS10device_ptrIKS7_EEPS7_jS8_S7_S7_N4cuda3std3__410__identityEEEvT0_T1_T2_T3_T4_T6_ --------------------------
	.section	.text._ZN3cub18CUB_300001_SM_10006detail6reduce28DeviceReduceSingleTileKernelINS2_10policy_hubIN12ashvardanian17cuda_thrust_fma_t6pair_tEjNS6_18interleaving_add_tEE10Policy1000EN6thrust24THRUST_300001_SM_1000_NS10device_ptrIKS7_EEPS7_jS8_S7_S7_N4cuda3std3__410__identityEEEvT0_T1_T2_T3_T4_T6_,"ax",@progbits
	.align	128
        .global         _ZN3cub18CUB_300001_SM_10006detail6reduce28DeviceReduceSingleTileKernelINS2_10policy_hubIN12ashvardanian17cuda_thrust_fma_t6pair_tEjNS6_18interleaving_add_tEE10Policy1000EN6thrust24THRUST_300001_SM_1000_NS10device_ptrIKS7_EEPS7_jS8_S7_S7_N4cuda3std3__410__identityEEEvT0_T1_T2_T3_T4_T6_
        .type           _ZN3cub18CUB_300001_SM_10006detail6reduce28DeviceReduceSingleTileKernelINS2_10policy_hubIN12ashvardanian17cuda_thrust_fma_t6pair_tEjNS6_18interleaving_add_tEE10Policy1000EN6thrust24THRUST_300001_SM_1000_NS10device_ptrIKS7_EEPS7_jS8_S7_S7_N4cuda3std3__410__identityEEEvT0_T1_T2_T3_T4_T6_,@function
        .size           _ZN3cub18CUB_300001_SM_10006detail6reduce28DeviceReduceSingleTileKernelINS2_10policy_hubIN12ashvardanian17cuda_thrust_fma_t6pair_tEjNS6_18interleaving_add_tEE10Policy1000EN6thrust24THRUST_300001_SM_1000_NS10device_ptrIKS7_EEPS7_jS8_S7_S7_N4cuda3std3__410__identityEEEvT0_T1_T2_T3_T4_T6_,(.L_x_702 - _ZN3cub18CUB_300001_SM_10006detail6reduce28DeviceReduceSingleTileKernelINS2_10policy_hubIN12ashvardanian17cuda_thrust_fma_t6pair_tEjNS6_18interleaving_add_tEE10Policy1000EN6thrust24THRUST_300001_SM_1000_NS10device_ptrIKS7_EEPS7_jS8_S7_S7_N4cuda3std3__410__identityEEEvT0_T1_T2_T3_T4_T6_)
        .other          _ZN3cub18CUB_300001_SM_10006detail6reduce28DeviceReduceSingleTileKernelINS2_10policy_hubIN12ashvardanian17cuda_thrust_fma_t6pair_tEjNS6_18interleaving_add_tEE10Policy1000EN6thrust24THRUST_300001_SM_1000_NS10device_ptrIKS7_EEPS7_jS8_S7_S7_N4cuda3std3__410__identityEEEvT0_T1_T2_T3_T4_T6_,@"STO_CUDA_ENTRY STV_DEFAULT"
_ZN3cub18CUB_300001_SM_10006detail6reduce28DeviceReduceSingleTileKernelINS2_10policy_hubIN12ashvardanian17cuda_thrust_fma_t6pair_tEjNS6_18interleaving_add_tEE10Policy1000EN6thrust24THRUST_300001_SM_1000_NS10device_ptrIKS7_EEPS7_jS8_S7_S7_N4cuda3std3__410__identityEEEvT0_T1_T2_T3_T4_T6_:
.text._ZN3cub18CUB_300001_SM_10006detail6reduce28DeviceReduceSingleTileKernelINS2_10policy_hubIN12ashvardanian17cuda_thrust_fma_t6pair_tEjNS6_18interleaving_add_tEE10Policy1000EN6thrust24THRUST_300001_SM_1000_NS10device_ptrIKS7_EEPS7_jS8_S7_S7_N4cuda3std3__410__identityEEEvT0_T1_T2_T3_T4_T6_:
        /* <DEDUP_REMOVED lines=14> */
.L_x_415:
[----:B------:R-:W-:Y:S01]  /*00e0*/  ISETP.GT.U32.AND P0, PT, R4, 0x7ff, PT ;  /* 0x000007ff0400780c */ /* 0x000fe20003f04070 */
[----:B------:R-:W-:-:S12]  /*00f0*/  BSSY.RECONVERGENT B0, `(.L_x_416) ;  /* 0x00002c9000007945 */ /* 0x000fd80003800200 */
        /* <DEDUP_REMOVED lines=13> */
.L_x_419:
[----:B------:R-:W-:Y:S05]  /*01d0*/  BSYNC.RECONVERGENT B1 ;  /* 0x0000000000017941 */ /* 0x000fea0003800200 */
.L_x_418:
        /* <DEDUP_REMOVED lines=17> */
.L_x_424:
        /* <DEDUP_REMOVED lines=70> */
.L_x_423:
[----:B------:R-:W-:Y:S05]  /*0750*/  BSYNC.RECONVERGENT B2 ;  /* 0x0000000000027941 */ /* 0x000fea0003800200 */
.L_x_422:
[----:B------:R-:W-:Y:S05]  /*0760*/  @!P0 BRA `(.L_x_421) ;  /* 0x0000000400508947 */ /* 0x000fea0003800000 */
[----:B------:R-:W-:Y:S01]  /*0770*/  ISETP.GE.U32.AND P0, PT, R38, 0x8, PT ;  /* 0x000000082600780c */ /* 0x000fe20003f06070 */
[----:B------:R-:W-:Y:S01]  /*0780*/  BSSY.RECONVERGENT B2, `(.L_x_425) ;  /* 0x0000027000027945 */ /* 0x000fe20003800200 */
[----:B------:R-:W-:-:S04]  /*0790*/  LOP3.LUT R13, R8, 0x7, RZ, 0xc0, !PT ;  /* 0x00000007080d7812 */ /* 0x000fc800078ec0ff */
[----:B------:R-:W-:-:S07]  /*07a0*/  ISETP.NE.AND P1, PT, R13, RZ, PT ;  /* 0x000000ff0d00720c */ /* 0x000fce0003f25270 */
[----:B------:R-:W-:Y:S06]  /*07b0*/  @!P0 BRA `(.L_x_426) ;  /* 0x00000000008c8947 */ /* 0x000fec0003800000 */
[----:B------:R-:W0:Y:S02]  /*07c0*/  LDC.64 R2, c[0x0][0x380] ;  /* 0x0000e000ff027b82 */ /* 0x000e240000000a00 */
[----:B0-----:R-:W-:-:S05]  /*07d0*/  IMAD.WIDE.U32 R2, R7, 0x8, R2 ;  /* 0x0000000807027825 */ /* 0x001fca00078e0002 */
        /* <DEDUP_REMOVED lines=33> */
.L_x_426:
[----:B------:R-:W-:Y:S05]  /*09f0*/  BSYNC.RECONVERGENT B2 ;  /* 0x0000000000027941 */ /* 0x000fea0003800200 */
.L_x_425:
        /* <DEDUP_REMOVED lines=25> */
.L_x_428:
[----:B------:R-:W-:Y:S05]  /*0b90*/  BSYNC.RECONVERGENT B2 ;  /* 0x0000000000027941 */ /* 0x000fea0003800200 */
.L_x_427:
[----:B------:R-:W-:Y:S05]  /*0ba0*/  @!P1 BRA `(.L_x_421) ;  /* 0x0000000000409947 */ /* 0x000fea0003800000 */
[----:B------:R-:W0:Y:S02]  /*0bb0*/  LDC.64 R2, c[0x0][0x380] ;  /* 0x0000e000ff027b82 */ /* 0x000e240000000a00 */
[----:B0-----:R-:W-:Y:S01]  /*0bc0*/  IMAD.WIDE.U32 R2, R7, 0x8, R2 ;  /* 0x0000000807027825 */ /* 0x001fe200078e0002 */
[----:B------:R-:W-:Y:S02]  /*0bd0*/  IADD3 R7, PT, PT, -R9, RZ, RZ ;  /* 0x000000ff09077210 */ /* 0x000fe40007ffe1ff */
[----:B------:R-:W-:-:S04]  /*0be0*/  IADD3 R8, P0, PT, R2, 0x4, RZ ;  /* 0x0000000402087810 */ /* 0x000fc80007f1e0ff */
[----:B------:R-:W-:-:S09]  /*0bf0*/  IADD3.X R13, PT, PT, RZ, R3, RZ, P0, !PT ;  /* 0x00000003ff0d7210 */ /* 0x000fd200007fe4ff */
.L_x_429:
        /* <DEDUP_REMOVED lines=8> */
[----:B--2--5:R-:W-:Y:S01]  /*0c80*/  FADD R0, R9, R0 ;  /* 0x0000000009007221 */ /* 0x024fe20000000000 */
[----:B---3--:R-:W-:-:S09]  /*0c90*/  FADD R6, R11, R6 ;  /* 0x000000060b067221 */ /* 0x008fd20000000000 */
[----:B------:R-:W-:Y:S05]  /*0ca0*/  @P0 BRA `(.L_x_429) ;  /* 0xfffffffc00d40947 */ /* 0x000fea000383ffff */
.L_x_421:
[----:B------:R-:W-:Y:S05]  /*0cb0*/  BSYNC.RECONVERGENT B1 ;  /* 0x0000000000017941 */ /* 0x000fea0003800200 */
.L_x_420:
[----:B------:R-:W-:Y:S02]  /*0cc0*/  ISETP.GE.U32.AND P0, PT, R4, 0x100, PT ;  /* 0x000001000400780c */ /* 0x000fe40003f06070 */
[----:B-----5:R-:W-:Y:S02]  /*0cd0*/  MOV R11, R6 ;  /* 0x00000006000b7202 */ /* 0x020fe40000000f00 */
[----:B------:R-:W-:-:S09]  /*0ce0*/  MOV R9, R0 ;  /* 0x0000000000097202 */ /* 0x000fd20000000f00 */
        /* <DEDUP_REMOVED lines=41> */
.L_x_432:
[----:B------:R-:W-:Y:S05]  /*0f80*/  BSYNC.RECONVERGENT B1 ;  /* 0x0000000000017941 */ /* 0x000fea0003800200 */
.L_x_431:
        /* <DEDUP_REMOVED lines=25> */
.L_x_430:
[----:B------:R-:W1:Y:S01]  /*1120*/  S2R R8, SR_LANEID ;  /* 0x0000000000087919 */ /* 0x000e620000000000 */
[----:B------:R-:W-:-:S04]  /*1130*/  LOP3.LUT R0, R5, 0x3e0, RZ, 0xc0, !PT ;  /* 0x000003e005007812 */ /* 0x000fc800078ec0ff */
[----:B0-----:R-:W-:Y:S02]  /*1140*/  IADD3 R3, PT, PT, R0, 0x20, RZ ;  /* 0x0000002000037810 */ /* 0x001fe40007ffe0ff */
        /* <DEDUP_REMOVED lines=40> */
[----:B------:R-:W-:-:S03]  /*13d0*/  ISETP.GE.U32.AND P0, PT, R4, 0x21, PT ;  /* 0x000000210400780c */ /* 0x000fc60003f06070 */
        /* <DEDUP_REMOVED lines=10> */
[----:B------:R-:W4:Y:S02]  /*1480*/  LDS.128 R8, [UR4+0x10] ;  /* 0x00001004ff087984 */ /* 0x000f240008000c00 */
[----:B----4-:R-:W-:Y:S01]  /*1490*/  FADD R2, R2, R8 ;  /* 0x0000000802027221 */ /* 0x010fe20000000000 */
        /* <DEDUP_REMOVED lines=28> */
.L_x_417:
[----:B------:R-:W0:Y:S01]  /*1660*/  S2R R15, SR_TID.X ;  /* 0x00000000000f7919 */ /* 0x000e220000002100 */
[----:B------:R-:W1:Y:S02]  /*1670*/  LDCU.64 UR4, c[0x0][0x380] ;  /* 0x00007000ff0477ac */ /* 0x000e640008000a00 */
[----:B-1----:R-:W-:Y:S02]  /*1680*/  MOV R2, UR4 ;  /* 0x0000000400027c02 */ /* 0x002fe40008000f00 */
[----:B------:R-:W-:-:S03]  /*1690*/  MOV R3, UR5 ;  /* 0x0000000500037c02 */ /* 0x000fc60008000f00 */
[----:B0-----:R-:W-:-:S05]  /*16a0*/  IMAD.WIDE.U32 R6, R15, 0x8, R2 ;  /* 0x000000080f067825 */ /* 0x001fca00078e0002 */
        /* <DEDUP_REMOVED lines=16> */
[----:B------:R-:W-:Y:S01]  /*17b0*/  UMOV UR4, 0x800 ;  /* 0x0000080000047882 */ /* 0x000fe20000000000 */
[----:B--2---:R-:W-:Y:S01]  /*17c0*/  FADD R9, R0, R9 ;  /* 0x0000000900097221 */ /* 0x004fe20000000000 */
[----:B---3--:R-:W-:Y:S01]  /*17d0*/  FADD R8, R5, R8 ;  /* 0x0000000805087221 */ /* 0x008fe20000000000 */
[----:B------:R-:W-:-:S02]  /*17e0*/  IADD3 R5, PT, PT, R4, -0x800, RZ ;  /* 0xfffff80004057810 */ /* 0x000fc40007ffe0ff */
[----:B----4-:R-:W-:Y:S02]  /*17f0*/  FADD R9, R10, R9 ;  /* 0x000000090a097221 */ /* 0x010fe40000000000 */
[----:B------:R-:W-:Y:S01]  /*1800*/  ISETP.GE.U32.AND P0, PT, R5, 0x800, PT ;  /* 0x000008000500780c */ /* 0x000fe20003f06070 */
[----:B-----5:R-:W-:Y:S01]  /*1810*/  FADD R8, R11, R8 ;  /* 0x000000080b087221 */ /* 0x020fe20000000000 */
        /* <DEDUP_REMOVED lines=10> */
[----:B------:R-:W-:Y:S06]  /*18c0*/  @!P0 BRA `(.L_x_434) ;  /* 0x0000000000b08947 */ /* 0x000fec0003800000 */
[----:B------:R-:W0:Y:S01]  /*18d0*/  LDC R25, c[0x0][0x390] ;  /* 0x0000e400ff197b82 */ /* 0x000e220000000800 */
[----:B------:R-:W-:-:S07]  /*18e0*/  UMOV UR4, 0x800 ;  /* 0x0000080000047882 */ /* 0x000fce0000000000 */
[----:B------:R-:W1:Y:S02]  /*18f0*/  LDC.64 R2, c[0x0][0x380] ;  /* 0x0000e000ff027b82 */ /* 0x000e640000000a00 */
.L_x_436:
[----:B------:R-:W-:-:S05]  /*1900*/  IADD3 R7, PT, PT, R15, UR4, RZ ;  /* 0x000000040f077c10 */ /* 0x000fca000fffe0ff */
[----:B-1----:R-:W-:-:S05]  /*1910*/  IMAD.WIDE.U32 R6, R7, 0x8, R2 ;  /* 0x0000000807067825 */ /* 0x002fca00078e0002 */
        /* <DEDUP_REMOVED lines=16> */
[----:B--2---:R-:W-:Y:S01]  /*1a20*/  FADD R9, R9, R0 ;  /* 0x0000000009097221 */ /* 0x004fe20000000000 */
[----:B---3--:R-:W-:-:S03]  /*1a30*/  FADD R11, R11, R18 ;  /* 0x000000120b0b7221 */ /* 0x008fc60000000000 */
[----:B----4-:R-:W-:Y:S01]  /*1a40*/  FADD R9, R4, R9 ;  /* 0x0000000904097221 */ /* 0x010fe20000000000 */
[----:B0-----:R-:W-:Y:S01]  /*1a50*/  MOV R4, R25 ;  /* 0x0000001900047202 */ /* 0x001fe20000000f00 */
[----:B-----5:R-:W-:-:S03]  /*1a60*/  FADD R11, R8, R11 ;  /* 0x0000000b080b7221 */ /* 0x020fc60000000000 */
[----:B------:R-:W-:Y:S01]  /*1a70*/  IADD3 R0, PT, PT, R4, -UR4, RZ ;  /* 0x8000000404007c10 */ /* 0x000fe2000fffe0ff */
[----:B------:R-:W-:-:S03]  /*1a80*/  FADD R10, R10, R9 ;  /* 0x000000090a0a7221 */ /* 0x000fc60000000000 */
[----:B------:R-:W-:Y:S01]  /*1a90*/  ISETP.GE.U32.AND P0, PT, R0, 0x800, PT ;  /* 0x000008000000780c */ /* 0x000fe20003f06070 */
        /* <DEDUP_REMOVED lines=12> */
[----:B------:R-:W-:-:S06]  /*1b60*/  UIADD3 UR4, UPT, UPT, UR4, 0x800, URZ ;  /* 0x0000080004047890 */ /* 0x000fcc000fffe0ff */
[----:B------:R-:W-:-:S13]  /*1b70*/  ISETP.LT.U32.AND P0, PT, R5, UR4, PT ;  /* 0x0000000405007c0c */ /* 0x000fda000bf01070 */
[----:B------:R-:W-:Y:S05]  /*1b80*/  @!P0 BRA `(.L_x_436) ;  /* 0xfffffffc005c8947 */ /* 0x000fea000383ffff */
.L_x_434:
[----:B------:R-:W-:Y:S01]  /*1b90*/  IADD3 R6, PT, PT, R4, -UR4, RZ ;  /* 0x8000000404067c10 */ /* 0x000fe2000fffe0ff */
[----:B------:R-:W-:Y:S03]  /*1ba0*/  BSSY.RECONVERGENT B1, `(.L_x_435) ;  /* 0x00000dd000017945 */ /* 0x000fe60003800200 */
[----:B------:R-:W-:-:S04]  /*1bb0*/  ISETP.GE.AND P0, PT, R15, R6, PT ;  /* 0x000000060f00720c */ /* 0x000fc80003f06270 */
[----:B------:R-:W-:-:S13]  /*1bc0*/  ISETP.LE.U32.OR P0, PT, R4, UR4, P0 ;  /* 0x0000000404007c0c */ /* 0x000fda0008703470 */
[----:B------:R-:W-:Y:S05]  /*1bd0*/  @P0 BRA `(.L_x_437) ;  /* 0x0000000c00640947 */ /* 0x000fea0003800000 */
[-C--:B------:R-:W-:Y:S01]  /*1be0*/  LOP3.LUT R5, RZ, R15.reuse, RZ, 0x33, !PT ;  /* 0x0000000fff057212 */ /* 0x080fe200078e33ff */
[----:B------:R-:W-:Y:S01]  /*1bf0*/  BSSY.RECONVERGENT B2, `(.L_x_438) ;  /* 0x0000072000027945 */ /* 0x000fe20003800200 */
[----:B------:R-:W-:Y:S02]  /*1c00*/  MOV R14, R15 ;  /* 0x0000000f000e7202 */ /* 0x000fe40000000f00 */
[----:B------:R-:W-:-:S04]  /*1c10*/  IADD3 R5, PT, PT, R4, -UR4, R5 ;  /* 0x8000000404057c10 */ /* 0x000fc8000fffe005 */
[C---:B------:R-:W-:Y:S02]  /*1c20*/  ISETP.GE.U32.AND P0, PT, R5.reuse, 0xf00, PT ;  /* 0x00000f000500780c */ /* 0x040fe40003f06070 */
[----:B------:R-:W-:-:S04]  /*1c30*/  LEA.HI R16, R5, 0x1, RZ, 0x18 ;  /* 0x0000000105107811 */ /* 0x000fc800078fc0ff */
[----:B------:R-:W-:-:S07]  /*1c40*/  LOP3.LUT R35, R16, 0xf, RZ, 0xc0, !PT ;  /* 0x0000000f10237812 */ /* 0x000fce00078ec0ff */
[----:B------:R-:W-:Y:S05]  /*1c50*/  @!P0 BRA `(.L_x_439) ;  /* 0x0000000400ac8947 */ /* 0x000fea0003800000 */
[----:B------:R-:W-:Y:S01]  /*1c60*/  LOP3.LUT R20, R16, 0x1fffff0, RZ, 0xc0, !PT ;  /* 0x01fffff010147812 */ /* 0x000fe200078ec0ff */
[----:B------:R-:W-:Y:S01]  /*1c70*/  BSSY.RECONVERGENT B3, `(.L_x_440) ;  /* 0x0000068000037945 */ /* 0x000fe20003800200 */
[C---:B------:R-:W-:Y:S02]  /*1c80*/  LOP3.LUT R14, R15.reuse, 0x800, RZ, 0xfc, !PT ;  /* 0x000008000f0e7812 */ /* 0x040fe400078efcff */
[----:B------:R-:W-:Y:S02]  /*1c90*/  IADD3 R17, PT, PT, R15, UR4, RZ ;  /* 0x000000040f117c10 */ /* 0x000fe4000fffe0ff */
[----:B------:R-:W-:-:S07]  /*1ca0*/  IADD3 R20, PT, PT, -R20, RZ, RZ ;  /* 0x000000ff14147210 */ /* 0x000fce0007ffe1ff */
.L_x_441:
        /* <DEDUP_REMOVED lines=12> */
[----:B------:R-:W-:-:S03]  /*1d70*/  IADD3 R11, PT, PT, R17, 0x500, RZ ;  /* 0x00000500110b7810 */ /* 0x000fc60007ffe0ff */
[----:B------:R-:W5:Y:S01]  /*1d80*/  LDG.E R25, desc[UR6][R30.64] ;  /* 0x000000061e197981 */ /* 0x000f62000c1e1900 */
[----:B------:R-:W-:-:S03]  /*1d90*/  IMAD.WIDE.U32 R8, R9, 0x8, R2 ;  /* 0x0000000809087825 */ /* 0x000fc600078e0002 */
[----:B------:R-:W5:Y:S01]  /*1da0*/  LDG.E R24, desc[UR6][R30.64+0x4] ;  /* 0x000004061e187981 */ /* 0x000f62000c1e1900 */
[----:B------:R-:W-:-:S03]  /*1db0*/  IADD3 R13, PT, PT, R17, 0x600, RZ ;  /* 0x00000600110d7810 */ /* 0x000fc60007ffe0ff */
[----:B------:R-:W5:Y:S01]  /*1dc0*/  LDG.E R27, desc[UR6][R36.64] ;  /* 0x00000006241b7981 */ /* 0x000f62000c1e1900 */
[----:B------:R-:W-:-:S03]  /*1dd0*/  IMAD.WIDE.U32 R10, R11, 0x8, R2 ;  /* 0x000000080b0a7825 */ /* 0x000fc600078e0002 */
[----:B------:R-:W5:Y:S01]  /*1de0*/  LDG.E R26, desc[UR6][R36.64+0x4] ;  /* 0x00000406241a7981 */ /* 0x000f62000c1e1900 */
[----:B0-----:R-:W-:-:S03]  /*1df0*/  IADD3 R5, PT, PT, R17, 0x700, RZ ;  /* 0x0000070011057810 */ /* 0x001fc60007ffe0ff */
[----:B------:R-:W5:Y:S01]  /*1e00*/  LDG.E R29, desc[UR6][R8.64] ;  /* 0x00000006081d7981 */ /* 0x000f62000c1e1900 */
[----:B------:R-:W-:-:S03]  /*1e10*/  IMAD.WIDE.U32 R12, R13, 0x8, R2 ;  /* 0x000000080d0c7825 */ /* 0x000fc600078e0002 */
[----:B------:R0:W5:Y:S01]  /*1e20*/  LDG.E R28, desc[UR6][R8.64+0x4] ;  /* 0x00000406081c7981 */ /* 0x000162000c1e1900 */
[----:B-1----:R-:W-:-:S03]  /*1e30*/  IADD3 R7, PT, PT, R17, 0x800, RZ ;  /* 0x0000080011077810 */ /* 0x002fc60007ffe0ff */
[----:B------:R-:W5:Y:S01]  /*1e40*/  LDG.E R30, desc[UR6][R10.64] ;  /* 0x000000060a1e7981 */ /* 0x000f62000c1e1900 */
[----:B------:R-:W-:-:S03]  /*1e50*/  IMAD.WIDE.U32 R4, R5, 0x8, R2 ;  /* 0x0000000805047825 */ /* 0x000fc600078e0002 */
[----:B------:R1:W5:Y:S01]  /*1e60*/  LDG.E R32, desc[UR6][R10.64+0x4] ;  /* 0x000004060a207981 */ /* 0x000362000c1e1900 */
[----:B------:R-:W-:-:S03]  /*1e70*/  IADD3 R39, PT, PT, R17, 0x900, RZ ;  /* 0x0000090011277810 */ /* 0x000fc60007ffe0ff */
[----:B------:R-:W5:Y:S01]  /*1e80*/  LDG.E R31, desc[UR6][R12.64] ;  /* 0x000000060c1f7981 */ /* 0x000f62000c1e1900 */
[----:B------:R-:W-:-:S03]  /*1e90*/  IMAD.WIDE.U32 R6, R7, 0x8, R2 ;  /* 0x0000000807067825 */ /* 0x000fc600078e0002 */
[----:B------:R1:W5:Y:S01]  /*1ea0*/  LDG.E R34, desc[UR6][R12.64+0x4] ;  /* 0x000004060c227981 */ /* 0x000362000c1e1900 */
[----:B------:R-:W-:-:S03]  /*1eb0*/  IADD3 R41, PT, PT, R17, 0xa00, RZ ;  /* 0x00000a0011297810 */ /* 0x000fc60007ffe0ff */
[----:B------:R-:W5:Y:S01]  /*1ec0*/  LDG.E R33, desc[UR6][R4.64] ;  /* 0x0000000604217981 */ /* 0x000f62000c1e1900 */
[----:B0-----:R-:W-:-:S03]  /*1ed0*/  IMAD.WIDE.U32 R8, R39, 0x8, R2 ;  /* 0x0000000827087825 */ /* 0x001fc600078e0002 */
[----:B------:R0:W5:Y:S01]  /*1ee0*/  LDG.E R37, desc[UR6][R4.64+0x4] ;  /* 0x0000040604257981 */ /* 0x000162000c1e1900 */
[----:B------:R-:W-:-:S03]  /*1ef0*/  IADD3 R43, PT, PT, R17, 0xb00, RZ ;  /* 0x00000b00112b7810 */ /* 0x000fc60007ffe0ff */
[----:B------:R-:W5:Y:S01]  /*1f00*/  LDG.E R36, desc[UR6][R6.64] ;  /* 0x0000000606247981 */ /* 0x000f62000c1e1900 */
[----:B-1----:R-:W-:-:S03]  /*1f10*/  IMAD.WIDE.U32 R10, R41, 0x8, R2 ;  /* 0x00000008290a7825 */ /* 0x002fc600078e0002 */
[----:B------:R1:W5:Y:S01]  /*1f20*/  LDG.E R39, desc[UR6][R6.64+0x4] ;  /* 0x0000040606277981 */ /* 0x000362000c1e1900 */
[----:B------:R-:W-:-:S03]  /*1f30*/  IADD3 R45, PT, PT, R17, 0xc00, RZ ;  /* 0x00000c00112d7810 */ /* 0x000fc60007ffe0ff */
[----:B------:R-:W5:Y:S01]  /*1f40*/  LDG.E R38, desc[UR6][R8.64] ;  /* 0x0000000608267981 */ /* 0x000f62000c1e1900 */
[----:B------:R-:W-:-:S03]  /*1f50*/  IMAD.WIDE.U32 R12, R43, 0x8, R2 ;  /* 0x000000082b0c7825 */ /* 0x000fc600078e0002 */
[----:B------:R1:W5:Y:S01]  /*1f60*/  LDG.E R41, desc[UR6][R8.64+0x4] ;  /* 0x0000040608297981 */ /* 0x000362000c1e1900 */
[----:B------:R-:W-:Y:S01]  /*1f70*/  IADD3 R44, PT, PT, R17, 0xd00, RZ ;  /* 0x00000d00112c7810 */ /* 0x000fe20007ffe0ff */
[--C-:B0-----:R-:W-:Y:S02]  /*1f80*/  IMAD.WIDE.U32 R4, R45, 0x8, R2.reuse ;  /* 0x000000082d047825 */ /* 0x101fe400078e0002 */
[----:B------:R-:W5:Y:S04]  /*1f90*/  LDG.E R40, desc[UR6][R10.64] ;  /* 0x000000060a287981 */ /* 0x000f68000c1e1900 */
[----:B------:R0:W5:Y:S01]  /*1fa0*/  LDG.E R43, desc[UR6][R10.64+0x4] ;  /* 0x000004060a2b7981 */ /* 0x000162000c1e1900 */
[----:B-1----:R-:W-:Y:S01]  /*1fb0*/  IMAD.WIDE.U32 R6, R44, 0x8, R2 ;  /* 0x000000082c067825 */ /* 0x002fe200078e0002 */
[----:B------:R-:W-:-:S02]  /*1fc0*/  IADD3 R9, PT, PT, R17, 0xe00, RZ ;  /* 0x00000e0011097810 */ /* 0x000fc40007ffe0ff */
[----:B------:R-:W5:Y:S04]  /*1fd0*/  LDG.E R42, desc[UR6][R12.64] ;  /* 0x000000060c2a7981 */ /* 0x000f68000c1e1900 */
[----:B------:R-:W5:Y:S01]  /*1fe0*/  LDG.E R45, desc[UR6][R12.64+0x4] ;  /* 0x000004060c2d7981 */ /* 0x000f62000c1e1900 */
[--C-:B------:R-:W-:Y:S01]  /*1ff0*/  IMAD.WIDE.U32 R8, R9, 0x8, R2.reuse ;  /* 0x0000000809087825 */ /* 0x100fe200078e0002 */
[----:B0-----:R-:W-:Y:S02]  /*2000*/  IADD3 R11, PT, PT, R17, 0xf00, RZ ;  /* 0x00000f00110b7810 */ /* 0x001fe40007ffe0ff */
[----:B------:R-:W5:Y:S03]  /*2010*/  LDG.E R44, desc[UR6][R4.64] ;  /* 0x00000006042c7981 */ /* 0x000f66000c1e1900 */
[----:B------:R-:W-:Y:S01]  /*2020*/  IMAD.WIDE.U32 R10, R11, 0x8, R2 ;  /* 0x000000080b0a7825 */ /* 0x000fe200078e0002 */
[----:B------:R-:W5:Y:S04]  /*2030*/  LDG.E R12, desc[UR6][R8.64] ;  /* 0x00000006080c7981 */ /* 0x000f68000c1e1900 */
[----:B------:R-:W5:Y:S04]  /*2040*/  LDG.E R5, desc[UR6][R4.64+0x4] ;  /* 0x0000040604057981 */ /* 0x000f68000c1e1900 */
[----:B------:R-:W5:Y:S04]  /*2050*/  LDG.E R13, desc[UR6][R10.64] ;  /* 0x000000060a0d7981 */ /* 0x000f68000c1e1900 */
[----:B------:R-:W5:Y:S04]  /*2060*/  LDG.E R8, desc[UR6][R8.64+0x4] ;  /* 0x0000040608087981 */ /* 0x000f68000c1e1900 */
[----:B------:R-:W5:Y:S04]  /*2070*/  LDG.E R4, desc[UR6][R6.64] ;  /* 0x0000000606047981 */ /* 0x000f68000c1e1900 */
[----:B------:R-:W5:Y:S04]  /*2080*/  LDG.E R10, desc[UR6][R10.64+0x4] ;  /* 0x000004060a0a7981 */ /* 0x000f68000c1e1900 */
[----:B------:R-:W5:Y:S01]  /*2090*/  LDG.E R6, desc[UR6][R6.64+0x4] ;  /* 0x0000040606067981 */ /* 0x000f62000c1e1900 */
[----:B------:R-:W-:-:S04]  /*20a0*/  IADD3 R20, PT, PT, R20, 0x10, RZ ;  /* 0x0000001014147810 */ /* 0x000fc80007ffe0ff */
[----:B------:R-:W-:Y:S02]  /*20b0*/  ISETP.NE.AND P0, PT, R20, RZ, PT ;  /* 0x000000ff1400720c */ /* 0x000fe40003f05270 */
[----:B------:R-:W-:Y:S02]  /*20c0*/  IADD3 R14, PT, PT, R14, 0x1000, RZ ;  /* 0x000010000e0e7810 */ /* 0x000fe40007ffe0ff */
        /* <DEDUP_REMOVED lines=33> */
[----:B------:R-:W-:Y:S06]  /*22e0*/  @P0 BRA `(.L_x_441) ;  /* 0xfffffff800700947 */ /* 0x000fec000383ffff */
[----:B------:R-:W-:Y:S05]  /*22f0*/  BSYNC.RECONVERGENT B3 ;  /* 0x0000000000037941 */ /* 0x000fea0003800200 */
.L_x_440:
[----:B------:R-:W-:-:S07]  /*2300*/  IADD3 R14, PT, PT, R14, -0x800, RZ ;  /* 0xfffff8000e0e7810 */ /* 0x000fce0007ffe0ff */
.L_x_439:
[----:B------:R-:W-:Y:S05]  /*2310*/  BSYNC.RECONVERGENT B2 ;  /* 0x0000000000027941 */ /* 0x000fea0003800200 */
.L_x_438:
        /* <DEDUP_REMOVED lines=27> */
[----:B------:R-:W5:Y:S01]  /*24d0*/  LDG.E R29, desc[UR6][R20.64+0x4] ;  /* 0x00000406141d7981 */ /* 0x000f62000c1e1900 */
[----:B------:R-:W-:-:S03]  /*24e0*/  IADD3 R37, PT, PT, R17, 0x700, RZ ;  /* 0x0000070011257810 */ /* 0x000fc60007ffe0ff */
[----:B------:R-:W5:Y:S01]  /*24f0*/  LDG.E R31, desc[UR6][R22.64] ;  /* 0x00000006161f7981 */ /* 0x000f62000c1e1900 */
[----:B-1----:R-:W-:-:S03]  /*2500*/  IMAD.WIDE.U32 R6, R35, 0x8, R2 ;  /* 0x0000000823067825 */ /* 0x002fc600078e0002 */
[----:B------:R-:W5:Y:S01]  /*2510*/  LDG.E R33, desc[UR6][R22.64+0x4] ;  /* 0x0000040616217981 */ /* 0x000f62000c1e1900 */
[----:B------:R-:W-:-:S03]  /*2520*/  IMAD.WIDE.U32 R8, R37, 0x8, R2 ;  /* 0x0000000825087825 */ /* 0x000fc600078e0002 */
        /* <DEDUP_REMOVED lines=23> */
.L_x_443:
[----:B------:R-:W-:Y:S05]  /*26a0*/  BSYNC.RECONVERGENT B2 ;  /* 0x0000000000027941 */ /* 0x000fea0003800200 */
.L_x_442:
        /* <DEDUP_REMOVED lines=31> */
.L_x_445:
[----:B------:R-:W-:Y:S05]  /*28a0*/  BSYNC.RECONVERGENT B2 ;  /* 0x0000000000027941 */ /* 0x000fea0003800200 */
.L_x_444:
[----:B------:R-:W-:Y:S05]  /*28b0*/  @!P1 BRA `(.L_x_437) ;  /* 0x00000000002c9947 */ /* 0x000fea0003800000 */
[----:B------:R-:W-:Y:S02]  /*28c0*/  IADD3 R7, PT, PT, R14, UR4, RZ ;  /* 0x000000040e077c10 */ /* 0x000fe4000fffe0ff */
[----:B------:R-:W-:-:S07]  /*28d0*/  IADD3 R6, PT, PT, -R16, RZ, RZ ;  /* 0x000000ff10067210 */ /* 0x000fce0007ffe1ff */
.L_x_446:
        /* <DEDUP_REMOVED lines=9> */
.L_x_437:
[----:B------:R-:W-:Y:S05]  /*2970*/  BSYNC.RECONVERGENT B1 ;  /* 0x0000000000017941 */ /* 0x000fea0003800200 */
.L_x_435:
[----:B------:R-:W0:Y:S01]  /*2980*/  S2R R6, SR_LANEID ;  /* 0x0000000000067919 */ /* 0x000e220000000000 */
[----:B------:R-:W-:Y:S01]  /*2990*/  MOV R9, R0 ;  /* 0x0000000000097202 */ /* 0x000fe20000000f00 */
[----:B------:R-:W-:Y:S01]  /*29a0*/  BSSY.RECONVERGENT B1, `(.L_x_447) ;  /* 0x0000025000017945 */ /* 0x000fe20003800200 */
[----:B------:R-:W-:Y:S04]  /*29b0*/  SHFL.DOWN PT, R2, R18, 0x1, 0x1f ;  /* 0x08201f0012027f89 */ /* 0x000fe800000e0000 */
[----:B------:R-:W1:Y:S01]  /*29c0*/  SHFL.DOWN PT, R0, R9, 0x1, 0x1f ;  /* 0x08201f0009007f89 */ /* 0x000e6200000e0000 */
[C---:B0-----:R-:W-:Y:S02]  /*29d0*/  ISETP.GT.AND P0, PT, R6.reuse, 0x1e, PT ;  /* 0x0000001e0600780c */ /* 0x041fe40003f04270 */
[----:B------:R-:W-:-:S11]  /*29e0*/  ISETP.GT.AND P1, PT, R6, 0xf, PT ;  /* 0x0000000f0600780c */ /* 0x000fd60003f24270 */
[----:B-1----:R-:W-:Y:S01]  /*29f0*/  @!P0 FADD R9, R0, R9 ;  /* 0x0000000900098221 */ /* 0x002fe20000000000 */
[----:B------:R-:W-:Y:S01]  /*2a00*/  @!P0 FADD R18, R2, R18 ;  /* 0x0000001202128221 */ /* 0x000fe20000000000 */
        /* <DEDUP_REMOVED lines=30> */
.L_x_448:
[----:B------:R-:W-:Y:S05]  /*2bf0*/  BSYNC.RECONVERGENT B1 ;  /* 0x0000000000017941 */ /* 0x000fea0003800200 */
.L_x_447:
        /* <DEDUP_REMOVED lines=24> */
.L_x_433:
[----:B------:R-:W-:Y:S05]  /*2d80*/  BSYNC.RECONVERGENT B0 ;  /* 0x0000000000007941 */ /* 0x000fea0003800200 */
.L_x_416:
[----:B---3--:R-:W3:Y:S02]  /*2d90*/  S2R R0, SR_TID.X ;  /* 0x0000000000007919 */ /* 0x008ee40000002100 */
[----:B---3--:R-:W-:-:S13]  /*2da0*/  ISETP.NE.AND P0, PT, R0, RZ, PT ;  /* 0x000000ff0000720c */ /* 0x008fda0003f05270 */
[----:B------:R-:W-:Y:S05]  /*2db0*/  @P0 EXIT ;  /* 0x000000000000094d */ /* 0x000fea0003800000 */
[----:B-1----:R-:W1:Y:S01]  /*2dc0*/  LDC.64 R4, c[0x0][0x388] ;  /* 0x0000e200ff047b82 */ /* 0x002e620000000a00 */
[----:B------:R-:W2:Y:S02]  /*2dd0*/  LDCU.64 UR4, c[0x0][0x398] ;  /* 0x00007300ff0477ac */ /* 0x000ea40008000a00 */
[----:B--2---:R-:W-:Y:S01]  /*2de0*/  FADD R7, R2, UR4 ;  /* 0x0000000402077e21 */ /* 0x004fe20008000000 */
[----:B0---4-:R-:W-:-:S04]  /*2df0*/  FADD R3, R3, UR5 ;  /* 0x0000000503037e21 */ /* 0x011fc80008000000 */
[----:B-1----:R-:W-:Y:S04]  /*2e00*/  STG.E desc[UR6][R4.64], R7 ;  /* 0x0000000704007986 */ /* 0x002fe8000c101906 */
[----:B------:R-:W-:Y:S01]  /*2e10*/  STG.E desc[UR6][R4.64+0x4], R3 ;  /* 0x0000040304007986 */ /* 0x000fe2000c101906 */
[----:B------:R-:W-:Y:S05]  /*2e20*/  EXIT ;  /* 0x000000000000794d */ /* 0x000fea0003800000 */
.L_x_449:
        /* <DEDUP_REMOVED lines=13> */
.L_x_702:


//--------------------- .text._ZN3cub18CUB_300001_SM_10006detail6reduce28DeviceReduceSingleTileKernelINS2_10policy_hubIfyN4cuda3std3__44plusIfEEE10Policy1000EPfSC_iS9_ffNS7_10__identityEEEvT0_T1_T2_T3_T4_T6_ --------------------------
	.section	.text._ZN3cub18CUB_300001_SM_10006detail6reduce28DeviceReduceSingleTileKernelINS2_10policy_hubIfyN4cuda3std3__44plusIfEEE10Policy1000EPfSC_iS9_ffNS7_10__identityEEEvT0_T1_T2_T3_T4_T6_,"ax",@progbits
	.align	128
        .global         _ZN3cub18CUB_300001_SM_10006detail6reduce28DeviceReduceSingleTileKernelINS2_10policy_hubIfyN4cuda3std3__44plusIfEEE10Policy1000EPfSC_iS9_ffNS7_10__identityEEEvT0_T1_T2_T3_T4_T6_
        .type           _ZN3cub18CUB_300001_SM_10006detail6reduce28DeviceReduceSingleTileKernelINS2_10policy_hubIfyN4cuda3std3__44plusIfEEE10Policy1000EPfSC_iS9_ffNS7_10__identityEEEvT0_T1_T2_T3_T4_T6_,@function
        .size           _ZN3cub18CUB_300001_SM_10006detail6reduce28DeviceReduceSingleTileKernelINS2_10policy_hubIfyN4cuda3std3__44plusIfEEE10Policy1000EPfSC_iS9_ffNS7_10__identityEEEvT0_T1_T2_T3_T4_T6_,(.L_x_703 - _ZN3cub18CUB_300001_SM_10006detail6reduce28DeviceReduceSingleTileKernelINS2_10policy_hubIfyN4cuda3std3__44plusIfEEE10Policy1000EPfSC_iS9_ffNS7_10__identityEEEvT0_T1_T2_T3_T4_T6_)
        .other          _ZN3cub18CUB_300001_SM_10006detail6reduce28DeviceReduceSingleTileKernelINS2_10policy_hubIfyN4cuda3std3__44plusIfEEE10Policy1000EPfSC_iS9_ffNS7_10__identityEEEvT0_T1_T2_T3_T4_T6_,@"STO_CUDA_ENTRY STV_DEFAULT"
_ZN3cub18CUB_300001_SM_10006detail6reduce28DeviceReduceSingleTileKernelINS2_10policy_hubIfyN4cuda3std3__44plusIfEEE10Policy1000EPfSC_iS9_ffNS7_10__identityEEEvT0_T1_T2_T3_T4_T6_:
.text._ZN3cub18CUB_300001_SM_10006detail6reduce28DeviceReduceSingleTileKernelINS2_10policy_hubIfyN4cuda3std3__44plusIfEEE10Policy1000EPfSC_iS9_ffNS7_10__identityEEEvT0_T1_T2_T3_T4_T6_:
        /* <DEDUP_REMOVED lines=13> */
.L_x_450:
        /* <DEDUP_REMOVED lines=16> */
.L_x_455:
[----:B------:R-:W-:Y:S05]  /*01d0*/  BSYNC.RECONVERGENT B1 ;  /* 0x0000000000017941 */ /* 0x000fea0003800200 */
.L_x_454:
        /* <DEDUP_REMOVED lines=16> */
.L_x_460:
[----:B------:R-:W-:-:S06]  /*02e0*/  MOV R3, R5 ;  /* 0x0000000500037202 */ /* 0x000fcc0000000f00 */
[----:B------:R0:W2:Y:S01]  /*02f0*/  LDG.E.CONSTANT R3, desc[UR6][R2.64] ;  /* 0x0000000602037981 */ /* 0x0000a2000c1e9900 */
[----:B------:R-:W-:Y:S01]  /*0300*/  IADD3 R4, PT, PT, R4, 0x1, RZ ;  /* 0x0000000104047810 */ /* 0x000fe20007ffe0ff */
[----:B------:R-:W-:-:S03]  /*0310*/  VIADD R11, R11, 0x100 ;  /* 0x000001000b0b7836 */ /* 0x000fc60000000000 */
[----:B------:R-:W-:Y:S02]  /*0320*/  ISETP.NE.AND P0, PT, R4, RZ, PT ;  /* 0x000000ff0400720c */ /* 0x000fe40003f05270 */
[----:B0-----:R-:W-:-:S04]  /*0330*/  IADD3 R2, P2, PT, R2, 0x400, RZ ;  /* 0x0000040002027810 */ /* 0x001fc80007f5e0ff */
[----:B------:R-:W-:Y:S01]  /*0340*/  IADD3.X R5, PT, PT, RZ, R5, RZ, P2, !PT ;  /* 0x00000005ff057210 */ /* 0x000fe200017fe4ff */
[----:B--2--5:R-:W-:-:S06]  /*0350*/  FADD R0, R3, R0 ;  /* 0x0000000003007221 */ /* 0x024fcc0000000000 */
[----:B------:R-:W-:Y:S05]  /*0360*/  @P0 BRA `(.L_x_460) ;  /* 0xfffffffc00dc0947 */ /* 0x000fea000383ffff */
.L_x_459:
[----:B------:R-:W-:Y:S05]  /*0370*/  BSYNC.RECONVERGENT B2 ;  /* 0x0000000000027941 */ /* 0x000fea0003800200 */
.L_x_458:
        /* <DEDUP_REMOVED lines=8> */
.L_x_463:
        /* <DEDUP_REMOVED lines=43> */
.L_x_462:
[----:B------:R-:W-:Y:S05]  /*06b0*/  BSYNC.RECONVERGENT B2 ;  /* 0x0000000000027941 */ /* 0x000fea0003800200 */
.L_x_461:
[----:B------:R-:W-:Y:S01]  /*06c0*/  IADD3 R2, PT, PT, -R11, R20, RZ ;  /* 0x000000140b027210 */ /* 0x000fe20007ffe1ff */
[----:B------:R-:W-:Y:S03]  /*06d0*/  BSSY.RECONVERGENT B2, `(.L_x_464) ;  /* 0x0000019000027945 */ /* 0x000fe60003800200 */
[----:B------:R-:W-:-:S13]  /*06e0*/  ISETP.GT.AND P1, PT, R2, 0x400, PT ;  /* 0x000004000200780c */ /* 0x000fda0003f24270 */
[----:B------:R-:W-:Y:S05]  /*06f0*/  @!P1 BRA `(.L_x_465) ;  /* 0x0000000000589947 */ /* 0x000fea0003800000 */
[----:B------:R-:W0:Y:S01]  /*0700*/  LDC.64 R4, c[0x0][0x380] ;  /* 0x0000e000ff047b82 */ /* 0x000e220000000a00 */
[C---:B------:R-:W-:Y:S02]  /*0710*/  VIADD R15, R11.reuse, 0x400 ;  /* 0x000004000b0f7836 */ /* 0x040fe40000000000 */
        /* <DEDUP_REMOVED lines=20> */
.L_x_465:
[----:B------:R-:W-:Y:S05]  /*0860*/  BSYNC.RECONVERGENT B2 ;  /* 0x0000000000027941 */ /* 0x000fea0003800200 */
.L_x_464:
        /* <DEDUP_REMOVED lines=12> */
.L_x_457:
[----:B------:R-:W-:Y:S05]  /*0930*/  BSYNC.RECONVERGENT B1 ;  /* 0x0000000000017941 */ /* 0x000fea0003800200 */
.L_x_456:
[----:B------:R-:W-:Y:S02]  /*0940*/  ISETP.GE.AND P0, PT, R20, 0x100, PT ;  /* 0x000001001400780c */ /* 0x000fe40003f06270 */
[----:B-----5:R-:W-:-:S11]  /*0950*/  MOV R7, R0 ;  /* 0x0000000000077202 */ /* 0x020fd60000000f00 */
[----:B------:R-:W-:Y:S05]  /*0960*/  @!P0 BRA `(.L_x_466) ;  /* 0x0000000000ac8947 */ /* 0x000fea0003800000 */
[----:B------:R-:W1:Y:S01]  /*0970*/  S2R R6, SR_LANEID ;  /* 0x0000000000067919 */ /* 0x000e620000000000 */
[----:B------:R-:W2:Y:S02]  /*0980*/  SHFL.DOWN PT, R0, R7, 0x1, 0x1f ;  /* 0x08201f0007007f89 */ /* 0x000ea400000e0000 */
[----:B--2---:R-:W-:Y:S01]  /*0990*/  FADD R0, R0, R7 ;  /* 0x0000000700007221 */ /* 0x004fe20000000000 */
[C---:B-1----:R-:W-:Y:S02]  /*09a0*/  ISETP.GT.AND P0, PT, R6.reuse, 0x1e, PT ;  /* 0x0000001e0600780c */ /* 0x042fe40003f04270 */
[C---:B------:R-:W-:Y:S02]  /*09b0*/  ISETP.NE.AND P1, PT, R6.reuse, RZ, PT ;  /* 0x000000ff0600720c */ /* 0x040fe40003f25270 */
[----:B------:R-:W-:Y:S02]  /*09c0*/  FSEL R0, R7, R0, P0 ;  /* 0x0000000007007208 */ /* 0x000fe40000000000 */
[----:B------:R-:W-:-:S03]  /*09d0*/  ISETP.GT.AND P0, PT, R6, 0x1d, PT ;  /* 0x0000001d0600780c */ /* 0x000fc60003f04270 */
[----:B0-----:R-:W0:Y:S06]  /*09e0*/  SHFL.DOWN PT, R3, R0, 0x2, 0x1f ;  /* 0x08401f0000037f89 */ /* 0x001e2c00000e0000 */
[----:B------:R-:W1:Y:S01]  /*09f0*/  @!P1 S2R R5, SR_CgaCtaId ;  /* 0x0000000000059919 */ /* 0x000e620000008800 */
[----:B------:R-:W-:Y:S02]  /*0a00*/  @!P1 MOV R4, 0x400 ;  /* 0x0000040000049802 */ /* 0x000fe40000000f00 */
[----:B------:R-:W-:-:S04]  /*0a10*/  @!P1 SHF.R.U32.HI R2, RZ, 0x3, R9 ;  /* 0x00000003ff029819 */ /* 0x000fc80000011609 */
[----:B------:R-:W-:Y:S01]  /*0a20*/  @!P1 LOP3.LUT R2, R2, 0x7c, RZ, 0xc0, !PT ;  /* 0x0000007c02029812 */ /* 0x000fe200078ec0ff */
[----:B0-----:R-:W-:Y:S01]  /*0a30*/  @!P0 FADD R0, R0, R3 ;  /* 0x0000000300008221 */ /* 0x001fe20000000000 */
[----:B------:R-:W-:-:S04]  /*0a40*/  ISETP.GT.AND P0, PT, R6, 0x1b, PT ;  /* 0x0000001b0600780c */ /* 0x000fc80003f04270 */
[----:B------:R-:W0:Y:S01]  /*0a50*/  SHFL.DOWN PT, R3, R0, 0x4, 0x1f ;  /* 0x08801f0000037f89 */ /* 0x000e2200000e0000 */
[----:B-1----:R-:W-:-:S04]  /*0a60*/  @!P1 LEA R5, R5, R4, 0x18 ;  /* 0x0000000405059211 */ /* 0x002fc800078ec0ff */
[----:B------:R-:W-:-:S04]  /*0a70*/  @!P1 IADD3 R2, PT, PT, R2, R5, RZ ;  /* 0x0000000502029210 */ /* 0x000fc80007ffe0ff */
[----:B0-----:R-:W-:Y:S01]  /*0a80*/  @!P0 FADD R0, R0, R3 ;  /* 0x0000000300008221 */ /* 0x001fe20000000000 */
[----:B------:R-:W-:-:S04]  /*0a90*/  ISETP.GT.AND P0, PT, R6, 0x17, PT ;  /* 0x000000170600780c */ /* 0x000fc80003f04270 */
[----:B------:R-:W0:Y:S09]  /*0aa0*/  SHFL.DOWN PT, R3, R0, 0x8, 0x1f ;  /* 0x09001f0000037f89 */ /* 0x000e3200000e0000 */
[----:B0-----:R-:W-:Y:S01]  /*0ab0*/  @!P0 FADD R0, R0, R3 ;  /* 0x0000000300008221 */ /* 0x001fe20000000000 */
[----:B------:R-:W-:-:S04]  /*0ac0*/  ISETP.NE.AND P0, PT, R9, RZ, PT ;  /* 0x000000ff0900720c */ /* 0x000fc80003f05270 */
[----:B------:R-:W0:Y:S02]  /*0ad0*/  SHFL.DOWN PT, R3, R0, 0x10, 0x1f ;  /* 0x0a001f0000037f89 */ /* 0x000e2400000e0000 */
[----:B0-----:R-:W-:-:S05]  /*0ae0*/  FADD R3, R0, R3 ;  /* 0x0000000300037221 */ /* 0x001fca0000000000 */
[----:B------:R0:W-:Y:S01]  /*0af0*/  @!P1 STS [R2+0x8], R3 ;  /* 0x0000080302009388 */ /* 0x0001e20000000800 */
[----:B------:R-:W-:Y:S01]  /*0b00*/  BAR.SYNC.DEFER_BLOCKING 0x0 ;  /* 0x0000000000007b1d */ /* 0x000fe20000010000 */
[----:B------:R-:W-:-:S04]  /*0b10*/  ISETP.GT.AND P1, PT, R6, 0xf, PT ;  /* 0x0000000f0600780c */ /* 0x000fc80003f24270 */
[----:B------:R-:W-:Y:S01]  /*0b20*/  FSEL R0, R0, R3, P1 ;  /* 0x0000000300007208 */ /* 0x000fe20000800000 */
[----:B------:R-:W-:Y:S08]  /*0b30*/  @P0 BRA `(.L_x_467) ;  /* 0x0000003000900947 */ /* 0x000ff00003800000 */
[----:B------:R-:W1:Y:S01]  /*0b40*/  S2UR UR5, SR_CgaCtaId ;  /* 0x00000000000579c3 */ /* 0x000e620000008800 */
[----:B------:R-:W-:Y:S02]  /*0b50*/  UMOV UR4, 0x400 ;  /* 0x0000040000047882 */ /* 0x000fe40000000000 */
[----:B-1----:R-:W-:-:S09]  /*0b60*/  ULEA UR4, UR5, UR4, 0x18 ;  /* 0x0000000405047291 */ /* 0x002fd2000f8ec0ff */
[----:B0-----:R-:W0:Y:S04]  /*0b70*/  LDS R3, [UR4+0xc] ;  /* 0x00000c04ff037984 */ /* 0x001e280008000800 */
[----:B------:R-:W1:Y:S04]  /*0b80*/  LDS.128 R4, [UR4+0x10] ;  /* 0x00001004ff047984 */ /* 0x000e680008000c00 */
[----:B------:R-:W2:Y:S01]  /*0b90*/  LDS.64 R8, [UR4+0x20] ;  /* 0x00002004ff087984 */ /* 0x000ea20008000a00 */
[----:B0-----:R-:W-:-:S04]  /*0ba0*/  FADD R3, R0, R3 ;  /* 0x0000000300037221 */ /* 0x001fc80000000000 */
[----:B-1----:R-:W-:-:S04]  /*0bb0*/  FADD R4, R3, R4 ;  /* 0x0000000403047221 */ /* 0x002fc80000000000 */
[----:B------:R-:W-:-:S04]  /*0bc0*/  FADD R5, R4, R5 ;  /* 0x0000000504057221 */ /* 0x000fc80000000000 */
[----:B------:R-:W-:-:S04]  /*0bd0*/  FADD R6, R5, R6 ;  /* 0x0000000605067221 */ /* 0x000fc80000000000 */
[----:B------:R-:W-:-:S04]  /*0be0*/  FADD R7, R6, R7 ;  /* 0x0000000706077221 */ /* 0x000fc80000000000 */
[----:B--2---:R-:W-:-:S04]  /*0bf0*/  FADD R8, R7, R8 ;  /* 0x0000000807087221 */ /* 0x004fc80000000000 */
[----:B------:R-:W-:Y:S01]  /*0c00*/  FADD R0, R8, R9 ;  /* 0x0000000908007221 */ /* 0x000fe20000000000 */
[----:B------:R-:W-:Y:S06]  /*0c10*/  BRA `(.L_x_467) ;  /* 0x0000003000587947 */ /* 0x000fec0003800000 */
.L_x_466:
[----:B------:R-:W1:Y:S01]  /*0c20*/  S2R R4, SR_LANEID ;  /* 0x0000000000047919 */ /* 0x000e620000000000 */
[----:B------:R-:W-:-:S04]  /*0c30*/  LOP3.LUT R0, R9, 0x3e0, RZ, 0xc0, !PT ;  /* 0x000003e009007812 */ /* 0x000fc800078ec0ff */
[----:B0-----:R-:W-:Y:S02]  /*0c40*/  IADD3 R3, PT, PT, R0, 0x20, RZ ;  /* 0x0000002000037810 */ /* 0x001fe40007ffe0ff */
[----:B------:R-:W-:Y:S02]  /*0c50*/  LOP3.LUT R5, RZ, R0, RZ, 0x33, !PT ;  /* 0x00000000ff057212 */ /* 0x000fe400078e33ff */
[-C--:B------:R-:W-:Y:S02]  /*0c60*/  ISETP.GT.AND P0, PT, R3, R20.reuse, PT ;  /* 0x000000140300720c */ /* 0x080fe40003f04270 */
[----:B------:R-:W-:-:S04]  /*0c70*/  IADD3 R5, PT, PT, R5, R20, RZ ;  /* 0x0000001405057210 */ /* 0x000fc80007ffe0ff */
[----:B------:R-:W-:-:S05]  /*0c80*/  SEL R5, R5, 0x1f, P0 ;  /* 0x0000001f05057807 */ /* 0x000fca0000000000 */
[----:B------:R-:W0:Y:S01]  /*0c90*/  SHFL.DOWN PT, R0, R7, 0x1, R5 ;  /* 0x0820000007007989 */ /* 0x000e2200000e0005 */
[C---:B-1----:R-:W-:Y:S02]  /*0ca0*/  ISETP.GE.AND P0, PT, R4.reuse, R5, PT ;  /* 0x000000050400720c */ /* 0x042fe40003f06270 */
[C---:B------:R-:W-:Y:S02]  /*0cb0*/  IADD3 R2, PT, PT, R4.reuse, 0x2, RZ ;  /* 0x0000000204027810 */ /* 0x040fe40007ffe0ff */
[----:B------:R-:W-:-:S09]  /*0cc0*/  ISETP.NE.AND P1, PT, R4, RZ, PT ;  /* 0x000000ff0400720c */ /* 0x000fd20003f25270 */
[----:B0-----:R-:W-:Y:S01]  /*0cd0*/  @!P0 FADD R7, R0, R7 ;  /* 0x0000000700078221 */ /* 0x001fe20000000000 */
[-C--:B------:R-:W-:Y:S02]  /*0ce0*/  ISETP.GT.AND P0, PT, R2, R5.reuse, PT ;  /* 0x000000050200720c */ /* 0x080fe40003f04270 */
[----:B------:R-:W-:Y:S01]  /*0cf0*/  IADD3 R2, PT, PT, R4, 0x4, RZ ;  /* 0x0000000404027810 */ /* 0x000fe20007ffe0ff */
[----:B------:R-:W0:Y:S01]  /*0d00*/  @!P1 S2R R6, SR_CgaCtaId ;  /* 0x0000000000069919 */ /* 0x000e220000008800 */
[----:B------:R-:W-:Y:S01]  /*0d10*/  @!P1 MOV R3, 0x400 ;  /* 0x0000040000039802 */ /* 0x000fe20000000f00 */
[----:B------:R-:W1:Y:S08]  /*0d20*/  SHFL.DOWN PT, R0, R7, 0x2, R5 ;  /* 0x0840000007007989 */ /* 0x000e7000000e0005 */
[----:B-1----:R-:W-:Y:S01]  /*0d30*/  @!P0 FADD R7, R7, R0 ;  /* 0x0000000007078221 */ /* 0x002fe20000000000 */
[----:B------:R-:W-:-:S02]  /*0d40*/  ISETP.GT.AND P0, PT, R2, R5, PT ;  /* 0x000000050200720c */ /* 0x000fc40003f04270 */
[----:B------:R-:W-:Y:S02]  /*0d50*/  IADD3 R2, PT, PT, R4, 0x8, RZ ;  /* 0x0000000804027810 */ /* 0x000fe40007ffe0ff */
[----:B------:R-:W1:Y:S01]  /*0d60*/  SHFL.DOWN PT, R0, R7, 0x4, R5 ;  /* 0x0880000007007989 */ /* 0x000e6200000e0005 */
[----:B0-----:R-:W-:-:S08]  /*0d70*/  @!P1 LEA R3, R6, R3, 0x18 ;  /* 0x0000000306039211 */ /* 0x001fd000078ec0ff */
[----:B-1----:R-:W-:Y:S01]  /*0d80*/  @!P0 FADD R7, R7, R0 ;  /* 0x0000000007078221 */ /* 0x002fe20000000000 */
[----:B------:R-:W-:Y:S01]  /*0d90*/  ISETP.GT.AND P0, PT, R2, R5, PT ;  /* 0x000000050200720c */ /* 0x000fe20003f04270 */
[----:B------:R-:W-:-:S03]  /*0da0*/  VIADD R2, R4, 0x10 ;  /* 0x0000001004027836 */ /* 0x000fc60000000000 */
[----:B------:R-:W0:Y:S09]  /*0db0*/  SHFL.DOWN PT, R0, R7, 0x8, R5 ;  /* 0x0900000007007989 */ /* 0x000e3200000e0005 */
[----:B0-----:R-:W-:Y:S01]  /*0dc0*/  @!P0 FADD R7, R7, R0 ;  /* 0x0000000007078221 */ /* 0x001fe20000000000 */
[----:B------:R-:W-:-:S02]  /*0dd0*/  ISETP.GT.AND P0, PT, R2, R5, PT ;  /* 0x000000050200720c */ /* 0x000fc40003f04270 */
[----:B------:R-:W-:Y:S02]  /*0de0*/  @!P1 SHF.R.U32.HI R2, RZ, 0x3, R9 ;  /* 0x00000003ff029819 */ /* 0x000fe40000011609 */
[----:B------:R-:W0:Y:S02]  /*0df0*/  SHFL.DOWN PT, R0, R7, 0x10, R5 ;  /* 0x0a00000007007989 */ /* 0x000e2400000e0005 */
[----:B------:R-:W-:-:S04]  /*0e00*/  @!P1 LOP3.LUT R2, R2, 0x7c, RZ, 0xc0, !PT ;  /* 0x0000007c02029812 */ /* 0x000fc800078ec0ff */
[----:B------:R-:W-:-:S03]  /*0e10*/  @!P1 IADD3 R3, PT, PT, R2, R3, RZ ;  /* 0x0000000302039210 */ /* 0x000fc60007ffe0ff */
[----:B0-----:R-:W-:Y:S01]  /*0e20*/  @!P0 FADD R7, R7, R0 ;  /* 0x0000000007078221 */ /* 0x001fe20000000000 */
[----:B------:R-:W-:-:S04]  /*0e30*/  ISETP.NE.AND P0, PT, R9, RZ, PT ;  /* 0x000000ff0900720c */ /* 0x000fc80003f05270 */
[----:B------:R-:W-:-:S05]  /*0e40*/  MOV R0, R7 ;  /* 0x0000000700007202 */ /* 0x000fca0000000f00 */
[----:B------:R4:W-:Y:S01]  /*0e50*/  @!P1 STS [R3+0x8], R0 ;  /* 0x0000080003009388 */ /* 0x0009e20000000800 */
[----:B------:R-:W-:Y:S06]  /*0e60*/  BAR.SYNC.DEFER_BLOCKING 0x0 ;  /* 0x0000000000007b1d */ /* 0x000fec0000010000 */
        /* <DEDUP_REMOVED lines=8> */
[----:B----4-:R-:W0:Y:S04]  /*0ef0*/  LDS R3, [UR4+0xc] ;  /* 0x00000c04ff037984 */ /* 0x010e280008000800 */
[----:B------:R-:W1:Y:S04]  /*0f00*/  LDS.128 R4, [UR4+0x10] ;  /* 0x00001004ff047984 */ /* 0x000e680008000c00 */
[----:B------:R-:W2:Y:S01]  /*0f10*/  LDS.64 R8, [UR4+0x20] ;  /* 0x00002004ff087984 */ /* 0x000ea20008000a00 */
[----:B0-----:R-:W-:Y:S01]  /*0f20*/  @P2 FADD R0, R0, R3 ;  /* 0x0000000300002221 */ /* 0x001fe20000000000 */
[----:B------:R-:W-:-:S03]  /*0f30*/  ISETP.GT.AND P2, PT, R20, 0xa0, PT ;  /* 0x000000a01400780c */ /* 0x000fc60003f44270 */
[----:B-1----:R-:W-:Y:S01]  /*0f40*/  @P4 FADD R0, R0, R4 ;  /* 0x0000000400004221 */ /* 0x002fe20000000000 */
[----:B------:R-:W-:-:S03]  /*0f50*/  ISETP.GT.AND P4, PT, R20, 0xc0, PT ;  /* 0x000000c01400780c */ /* 0x000fc60003f84270 */
[----:B------:R-:W-:Y:S01]  /*0f60*/  @P3 FADD R0, R0, R5 ;  /* 0x0000000500003221 */ /* 0x000fe20000000000 */
[----:B------:R-:W-:-:S03]  /*0f70*/  ISETP.GT.AND P3, PT, R20, 0xe0, PT ;  /* 0x000000e01400780c */ /* 0x000fc60003f64270 */
[----:B------:R-:W-:-:S04]  /*0f80*/  @P1 FADD R0, R0, R6 ;  /* 0x0000000600001221 */ /* 0x000fc80000000000 */
[----:B------:R-:W-:-:S04]  /*0f90*/  @P2 FADD R0, R0, R7 ;  /* 0x0000000700002221 */ /* 0x000fc80000000000 */
[----:B--2---:R-:W-:-:S04]  /*0fa0*/  @P4 FADD R0, R0, R8 ;  /* 0x0000000800004221 */ /* 0x004fc80000000000 */
[----:B------:R-:W-:Y:S01]  /*0fb0*/  @P3 FADD R0, R0, R9 ;  /* 0x0000000900003221 */ /* 0x000fe20000000000 */
[----:B------:R-:W-:Y:S06]  /*0fc0*/  BRA `(.L_x_467) ;  /* 0x0000002c006c7947 */ /* 0x000fec0003800000 */
.L_x_453:
[----:B------:R-:W0:Y:S01]  /*0fd0*/  S2R R0, SR_TID.X ;  /* 0x0000000000007919 */ /* 0x000e220000002100 */
[----:B------:R-:W1:Y:S01]  /*0fe0*/  LDC.64 R2, c[0x0][0x380] ;  /* 0x0000e000ff027b82 */ /* 0x000e620000000a00 */
[----:B0-----:R-:W-:-:S05]  /*0ff0*/  SHF.L.U32 R5, R0, 0x2, RZ ;  /* 0x0000000200057819 */ /* 0x001fca00000006ff */
[----:B-1----:R-:W-:-:S05]  /*1000*/  IMAD.WIDE.U32 R2, R5, 0x4, R2 ;  /* 0x0000000405027825 */ /* 0x002fca00078e0002 */
[----:B------:R-:W2:Y:S04]  /*1010*/  LDG.E.128.CONSTANT R4, desc[UR6][R2.64] ;  /* 0x0000000602047981 */ /* 0x000ea8000c1e9d00 */
[----:B------:R-:W3:Y:S04]  /*1020*/  LDG.E.128.CONSTANT R8, desc[UR6][R2.64+0x1000] ;  /* 0x0010000602087981 */ /* 0x000ee8000c1e9d00 */
[----:B------:R-:W4:Y:S04]  /*1030*/  LDG.E.128.CONSTANT R12, desc[UR6][R2.64+0x2000] ;  /* 0x00200006020c7981 */ /* 0x000f28000c1e9d00 */
[----:B------:R-:W5:Y:S01]  /*1040*/  LDG.E.128.CONSTANT R16, desc[UR6][R2.64+0x3000] ;  /* 0x0030000602107981 */ /* 0x000f62000c1e9d00 */
[----:B------:R-:W-:Y:S01]  /*1050*/  ISETP.GE.U32.AND P0, PT, R20, 0x2000, PT ;  /* 0x000020001400780c */ /* 0x000fe20003f06070 */
[----:B------:R-:W-:-:S02]  /*1060*/  HFMA2 R23, -RZ, RZ, 0, 0.00048828125 ;  /* 0x00001000ff177431 */ /* 0x000fc400000001ff */
[----:B--2---:R-:W-:Y:S01]  /*1070*/  FADD R4, R4, R5 ;  /* 0x0000000504047221 */ /* 0x004fe20000000000 */
[----:B------:R-:W-:Y:S01]  /*1080*/  FADD R7, R6, R7 ;  /* 0x0000000706077221 */ /* 0x000fe20000000000 */
[----:B---3--:R-:W-:Y:S01]  /*1090*/  FADD R8, R8, R9 ;  /* 0x0000000908087221 */ /* 0x008fe20000000000 */
[----:B------:R-:W-:Y:S02]  /*10a0*/  FADD R11, R10, R11 ;  /* 0x0000000b0a0b7221 */ /* 0x000fe40000000000 */
[----:B------:R-:W-:Y:S01]  /*10b0*/  FADD R4, R4, R7 ;  /* 0x0000000704047221 */ /* 0x000fe20000000000 */
[----:B----4-:R-:W-:Y:S01]  /*10c0*/  FADD R12, R12, R13 ;  /* 0x0000000d0c0c7221 */ /* 0x010fe20000000000 */
[----:B------:R-:W-:Y:S01]  /*10d0*/  FADD R15, R14, R15 ;  /* 0x0000000f0e0f7221 */ /* 0x000fe20000000000 */
[----:B------:R-:W-:Y:S01]  /*10e0*/  FADD R11, R8, R11 ;  /* 0x0000000b080b7221 */ /* 0x000fe20000000000 */
[----:B-----5:R-:W-:Y:S01]  /*10f0*/  FADD R16, R16, R17 ;  /* 0x0000001110107221 */ /* 0x020fe20000000000 */
[----:B------:R-:W-:Y:S01]  /*1100*/  FADD R19, R18, R19 ;  /* 0x0000001312137221 */ /* 0x000fe20000000000 */
[----:B------:R-:W-:Y:S01]  /*1110*/  FADD R12, R12, R15 ;  /* 0x0000000f0c0c7221 */ /* 0x000fe20000000000 */
[----:B------:R-:W-:-:S02]  /*1120*/  FADD R4, R4, R11 ;  /* 0x0000000b04047221 */ /* 0x000fc40000000000 */
[----:B------:R-:W-:-:S04]  /*1130*/  FADD R19, R16, R19 ;  /* 0x0000001310137221 */ /* 0x000fc80000000000 */
[----:B------:R-:W-:-:S04]  /*1140*/  FADD R19, R12, R19 ;  /* 0x000000130c137221 */ /* 0x000fc80000000000 */
[----:B------:R-:W-:Y:S01]  /*1150*/  FADD R21, R4, R19 ;  /* 0x0000001304157221 */ /* 0x000fe20000000000 */
[----:B------:R-:W-:Y:S06]  /*1160*/  @!P0 BRA `(.L_x_468) ;  /* 0x00000000007c8947 */ /* 0x000fec0003800000 */
[----:B------:R-:W0:Y:S01]  /*1170*/  LDC R24, c[0x0][0x390] ;  /* 0x0000e400ff187b82 */ /* 0x000e220000000800 */
[----:B------:R-:W-:Y:S02]  /*1180*/  IADD3 R22, PT, PT, R20, -0x1000, RZ ;  /* 0xfffff00014167810 */ /* 0x000fe40007ffe0ff */
[----:B------:R-:W-:-:S07]  /*1190*/  MOV R23, 0x1000 ;  /* 0x0000100000177802 */ /* 0x000fce0000000f00 */
.L_x_470:
[----:B------:R-:W-:-:S05]  /*11a0*/  IMAD.WIDE R26, R23, 0x4, R2 ;  /* 0x00000004171a7825 */ /* 0x000fca00078e0202 */
[----:B------:R-:W2:Y:S04]  /*11b0*/  LDG.E.128.CONSTANT R16, desc[UR6][R26.64+0x2000] ;  /* 0x002000061a107981 */ /* 0x000ea8000c1e9d00 */
[----:B------:R-:W3:Y:S04]  /*11c0*/  LDG.E.128.CONSTANT R4, desc[UR6][R26.64+0x3000] ;  /* 0x003000061a047981 */ /* 0x000ee8000c1e9d00 */
[----:B------:R-:W4:Y:S04]  /*11d0*/  LDG.E.128.CONSTANT R8, desc[UR6][R26.64] ;  /* 0x000000061a087981 */ /* 0x000f28000c1e9d00 */
[----:B------:R-:W5:Y:S01]  /*11e0*/  LDG.E.128.CONSTANT R12, desc[UR6][R26.64+0x1000] ;  /* 0x001000061a0c7981 */ /* 0x000f62000c1e9d00 */
[----:B0-----:R-:W-:Y:S01]  /*11f0*/  MOV R20, R24 ;  /* 0x0000001800147202 */ /* 0x001fe20000000f00 */
[----:B--2---:R-:W-:Y:S01]  /*1200*/  FADD R17, R17, R18 ;  /* 0x0000001211117221 */ /* 0x004fe20000000000 */
[----:B---3--:R-:W-:-:S02]  /*1210*/  FADD R18, R19, R4 ;  /* 0x0000000413127221 */ /* 0x008fc40000000000 */
[----:B------:R-:W-:Y:S01]  /*1220*/  IADD3 R4, PT, PT, -R23, R20, RZ ;  /* 0x0000001417047210 */ /* 0x000fe20007ffe1ff */
[----:B------:R-:W-:Y:S01]  /*1230*/  FADD R5, R5, R6 ;  /* 0x0000000605057221 */ /* 0x000fe20000000000 */
[----:B----4-:R-:W-:Y:S01]  /*1240*/  FADD R9, R9, R10 ;  /* 0x0000000a09097221 */ /* 0x010fe20000000000 */
[----:B------:R-:W-:Y:S01]  /*1250*/  FADD R8, R8, R21 ;  /* 0x0000001508087221 */ /* 0x000fe20000000000 */
[----:B------:R-:W-:Y:S01]  /*1260*/  ISETP.GE.AND P0, PT, R4, 0x1000, PT ;  /* 0x000010000400780c */ /* 0x000fe20003f06270 */
[----:B-----5:R-:W-:Y:S01]  /*1270*/  FADD R13, R13, R14 ;  /* 0x0000000e0d0d7221 */ /* 0x020fe20000000000 */
[----:B------:R-:W-:Y:S01]  /*1280*/  FADD R10, R11, R12 ;  /* 0x0000000c0b0a7221 */ /* 0x000fe20000000000 */
[----:B------:R-:W-:Y:S01]  /*1290*/  FADD R14, R15, R16 ;  /* 0x000000100f0e7221 */ /* 0x000fe20000000000 */
[----:B------:R-:W-:Y:S01]  /*12a0*/  FADD R8, R8, R9 ;  /* 0x0000000908087221 */ /* 0x000fe20000000000 */
[----:B------:R-:W-:Y:S01]  /*12b0*/  FADD R5, R18, R5 ;  /* 0x0000000512057221 */ /* 0x000fe20000000000 */
[----:B------:R-:W-:Y:S01]  /*12c0*/  FADD R13, R10, R13 ;  /* 0x0000000d0a0d7221 */ /* 0x000fe20000000000 */
[----:B------:R-:W-:-:S03]  /*12d0*/  FADD R14, R14, R17 ;  /* 0x000000110e0e7221 */ /* 0x000fc60000000000 */
[----:B------:R-:W-:Y:S01]  /*12e0*/  FADD R8, R8, R13 ;  /* 0x0000000d08087221 */ /* 0x000fe20000000000 */
[----:B------:R-:W-:-:S04]  /*12f0*/  FADD R5, R14, R5 ;  /* 0x000000050e057221 */ /* 0x000fc80000000000 */
[----:B------:R-:W-:-:S04]  /*1300*/  FADD R5, R8, R5 ;  /* 0x0000000508057221 */ /* 0x000fc80000000000 */
[----:B------:R-:W-:Y:S01]  /*1310*/  FADD R21, R7, R5 ;  /* 0x0000000507157221 */ /* 0x000fe20000000000 */
[----:B------:R-:W-:Y:S06]  /*1320*/  @!P0 BRA `(.L_x_469) ;  /* 0x0000000800308947 */ /* 0x000fec0003800000 */
[----:B------:R-:W-:-:S04]  /*1330*/  IADD3 R23, PT, PT, R23, 0x1000, RZ ;  /* 0x0000100017177810 */ /* 0x000fc80007ffe0ff */
[----:B------:R-:W-:-:S13]  /*1340*/  ISETP.GT.AND P0, PT, R23, R22, PT ;  /* 0x000000161700720c */ /* 0x000fda0003f04270 */
[----:B------:R-:W-:Y:S05]  /*1350*/  @!P0 BRA `(.L_x_470) ;  /* 0xfffffffc00908947 */ /* 0x000fea000383ffff */
.L_x_468:
[----:B------:R-:W-:-:S13]  /*1360*/  ISETP.GE.AND P0, PT, R23, R20, PT ;  /* 0x000000141700720c */ /* 0x000fda0003f06270 */
[----:B------:R-:W-:Y:S05]  /*1370*/  @P0 BRA `(.L_x_469) ;  /* 0x00000008001c0947 */ /* 0x000fea0003800000 */
[----:B------:R-:W-:Y:S01]  /*1380*/  IMAD.IADD R9, R20, 0x1, -R23 ;  /* 0x0000000114097824 */ /* 0x000fe200078e0a17 */
[----:B------:R-:W-:Y:S04]  /*1390*/  BSSY.RECONVERGENT B1, `(.L_x_469) ;  /* 0x0000085000017945 */ /* 0x000fe80003800200 */
        /* <DEDUP_REMOVED lines=16> */
.L_x_474:
        /* <DEDUP_REMOVED lines=8> */
.L_x_473:
[----:B------:R-:W-:Y:S05]  /*1520*/  BSYNC.RECONVERGENT B2 ;  /* 0x0000000000027941 */ /* 0x000fea0003800200 */
.L_x_472:
        /* <DEDUP_REMOVED lines=10> */
[----:B------:R-:W-:-:S05]  /*15d0*/  IADD3 R2, P0, PT, R2, 0x800, RZ ;  /* 0x0000080002027810 */ /* 0x000fca0007f1e0ff */
[----:B------:R-:W-:Y:S01]  /*15e0*/  IMAD.X R3, RZ, RZ, R3, P0 ;  /* 0x000000ffff037224 */ /* 0x000fe200000e0603 */
[----:B------:R-:W-:Y:S01]  /*15f0*/  PLOP3.LUT P0, PT, PT, PT, PT, 0x80, 0x8 ;  /* 0x000000000008781c */ /* 0x000fe20003f0f070 */
[----:B------:R-:W-:-:S12]  /*1600*/  @!P1 BRA `(.L_x_476) ;  /* 0x0000000000c09947 */ /* 0x000fd80003800000 */
[----:B------:R-:W-:Y:S02]  /*1610*/  PLOP3.LUT P0, PT, PT, PT, PT, 0x8, 0x80 ;  /* 0x000000000080781c */ /* 0x000fe40003f0e170 */
[----:B------:R-:W-:-:S11]  /*1620*/  IADD3 R13, PT, PT, R9, -0xc00, RZ ;  /* 0xfffff400090d7810 */ /* 0x000fd60007ffe0ff */
.L_x_477:
[----:B------:R-:W0:Y:S01]  /*1630*/  LDC.64 R4, c[0x0][0x380] ;  /* 0x0000e000ff047b82 */ /* 0x000e220000000a00 */
[----:B------:R-:W2:Y:S01]  /*1640*/  LDG.E.CONSTANT R10, desc[UR6][R2.64+-0x400] ;  /* 0xfffc0006020a7981 */ /* 0x000ea2000c1e9900 */
[----:B------:R-:W-:-:S03]  /*1650*/  IADD3 R25, PT, PT, R11, 0x400, RZ ;  /* 0x000004000b197810 */ /* 0x000fc60007ffe0ff */
[----:B------:R-:W3:Y:S04]  /*1660*/  LDG.E.CONSTANT R19, desc[UR6][R2.64] ;  /* 0x0000000602137981 */ /* 0x000ee8000c1e9900 */
[----:B------:R-:W4:Y:S01]  /*1670*/  LDG.E.CONSTANT R18, desc[UR6][R2.64+0x400] ;  /* 0x0004000602127981 */ /* 0x000f22000c1e9900 */
[----:B------:R-:W-:-:S03]  /*1680*/  IADD3 R7, PT, PT, R11, 0x800, RZ ;  /* 0x000008000b077810 */ /* 0x000fc60007ffe0ff */
[----:B------:R-:W5:Y:S04]  /*1690*/  LDG.E.CONSTANT R16, desc[UR6][R2.64+0xc00] ;  /* 0x000c000602107981 */ /* 0x000f68000c1e9900 */
[----:B------:R-:W5:Y:S04]  /*16a0*/  LDG.E.CONSTANT R15, desc[UR6][R2.64+0x1000] ;  /* 0x00100006020f7981 */ /* 0x000f68000c1e9900 */
[----:B------:R-:W5:Y:S01]  /*16b0*/  LDG.E.CONSTANT R14, desc[UR6][R2.64+0x1400] ;  /* 0x00140006020e7981 */ /* 0x000f62000c1e9900 */
[----:B0-----:R-:W-:-:S03]  /*16c0*/  IMAD.WIDE.U32 R22, R11, 0x4, R4 ;  /* 0x000000040b167825 */ /* 0x001fc600078e0004 */
[----:B------:R-:W5:Y:S04]  /*16d0*/  LDG.E.CONSTANT R20, desc[UR6][R2.64+0x2000] ;  /* 0x0020000602147981 */ /* 0x000f68000c1e9900 */
[----:B------:R0:W2:Y:S01]  /*16e0*/  LDG.E.CONSTANT R12, desc[UR6][R22.64] ;  /* 0x00000006160c7981 */ /* 0x0000a2000c1e9900 */
[----:B------:R-:W-:-:S03]  /*16f0*/  IMAD.WIDE.U32 R24, R25, 0x4, R4 ;  /* 0x0000000419187825 */ /* 0x000fc600078e0004 */
[----:B------:R-:W5:Y:S04]  /*1700*/  LDG.E.CONSTANT R26, desc[UR6][R2.64+0x3000] ;  /* 0x00300006021a7981 */ /* 0x000f68000c1e9900 */
[----:B------:R-:W5:Y:S01]  /*1710*/  LDG.E.CONSTANT R17, desc[UR6][R24.64] ;  /* 0x0000000618117981 */ /* 0x000f62000c1e9900 */
[--C-:B------:R-:W-:Y:S01]  /*1720*/  IMAD.WIDE.U32 R6, R7, 0x4, R4.reuse ;  /* 0x0000000407067825 */ /* 0x100fe200078e0004 */
[----:B0-----:R-:W-:Y:S02]  /*1730*/  IADD3 R23, PT, PT, R11, 0xc00, RZ ;  /* 0x00000c000b177810 */ /* 0x001fe40007ffe0ff */
        /* <DEDUP_REMOVED lines=29> */
.L_x_476:
[----:B------:R-:W-:Y:S05]  /*1910*/  BSYNC.RECONVERGENT B2 ;  /* 0x0000000000027941 */ /* 0x000fea0003800200 */
.L_x_475:
[----:B------:R-:W-:Y:S01]  /*1920*/  IADD3 R4, PT, PT, R9, -R8, RZ ;  /* 0x8000000809047210 */ /* 0x000fe20007ffe0ff */
[----:B------:R-:W-:Y:S03]  /*1930*/  BSSY.RECONVERGENT B2, `(.L_x_478) ;  /* 0x000001e000027945 */ /* 0x000fe60003800200 */
[----:B------:R-:W-:-:S13]  /*1940*/  ISETP.GT.AND P1, PT, R4, 0x400, PT ;  /* 0x000004000400780c */ /* 0x000fda0003f24270 */
[----:B------:R-:W-:Y:S05]  /*1950*/  @!P1 BRA `(.L_x_479) ;  /* 0x00000000006c9947 */ /* 0x000fea0003800000 */
[----:B------:R-:W0:Y:S01]  /*1960*/  LDC.64 R6, c[0x0][0x380] ;  /* 0x0000e000ff067b82 */ /* 0x000e220000000a00 */
[----:B------:R-:W2:Y:S01]  /*1970*/  LDG.E.CONSTANT R10, desc[UR6][R2.64+-0x400] ;  /* 0xfffc0006020a7981 */ /* 0x000ea2000c1e9900 */
[----:B------:R-:W-:-:S03]  /*1980*/  VIADD R15, R11, 0x400 ;  /* 0x000004000b0f7836 */ /* 0x000fc60000000000 */
[----:B------:R-:W3:Y:S04]  /*1990*/  LDG.E.CONSTANT R13, desc[UR6][R2.64] ;  /* 0x00000006020d7981 */ /* 0x000ee8000c1e9900 */
[----:B------:R-:W4:Y:S04]  /*19a0*/  LDG.E.CONSTANT R17, desc[UR6][R2.64+0xc00] ;  /* 0x000c000602117981 */ /* 0x000f28000c1e9900 */
[----:B------:R-:W5:Y:S04]  /*19b0*/  LDG.E.CONSTANT R19, desc[UR6][R2.64+0x1000] ;  /* 0x0010000602137981 */ /* 0x000f68000c1e9900 */
[----:B------:R1:W5:Y:S01]  /*19c0*/  LDG.E.CONSTANT R23, desc[UR6][R2.64+0x1400] ;  /* 0x0014000602177981 */ /* 0x000362000c1e9900 */
[----:B0-----:R-:W-:-:S06]  /*19d0*/  IMAD.WIDE.U32 R4, R11, 0x4, R6 ;  /* 0x000000040b047825 */ /* 0x001fcc00078e0006 */
[----:B------:R-:W2:Y:S01]  /*19e0*/  LDG.E.CONSTANT R4, desc[UR6][R4.64] ;  /* 0x0000000604047981 */ /* 0x000ea2000c1e9900 */
[----:B------:R-:W-:-:S03]  /*19f0*/  IMAD.WIDE.U32 R6, R15, 0x4, R6 ;  /* 0x000000040f067825 */ /* 0x000fc600078e0006 */
[----:B------:R-:W4:Y:S04]  /*1a00*/  LDG.E.CONSTANT R15, desc[UR6][R2.64+0x400] ;  /* 0x00040006020f7981 */ /* 0x000f28000c1e9900 */
[----:B------:R-:W5:Y:S01]  /*1a10*/  LDG.E.CONSTANT R7, desc[UR6][R6.64] ;  /* 0x0000000606077981 */ /* 0x000f62000c1e9900 */
[----:B------:R-:W-:Y:S02]  /*1a20*/  PLOP3.LUT P0, PT, PT, PT, PT, 0x8, 0x80 ;  /* 0x000000000080781c */ /* 0x000fe40003f0e170 */
[----:B------:R-:W-:Y:S02]  /*1a30*/  IADD3 R8, PT, PT, R8, 0x800, RZ ;  /* 0x0000080008087810 */ /* 0x000fe40007ffe0ff */
[----:B------:R-:W-:Y:S01]  /*1a40*/  IADD3 R11, PT, PT, R11, 0x800, RZ ;  /* 0x000008000b0b7810 */ /* 0x000fe20007ffe0ff */
[----:B--2---:R-:W-:-:S04]  /*1a50*/  FADD R21, R21, R4 ;  /* 0x0000000415157221 */ /* 0x004fc80000000000 */
[----:B------:R-:W-:-:S04]  /*1a60*/  FADD R10, R21, R10 ;  /* 0x0000000a150a7221 */ /* 0x000fc80000000000 */
[----:B---3--:R-:W-:-:S04]  /*1a70*/  FADD R10, R10, R13 ;  /* 0x0000000d0a0a7221 */ /* 0x008fc80000000000 */
[----:B----4-:R-:W-:-:S04]  /*1a80*/  FADD R10, R10, R15 ;  /* 0x0000000f0a0a7221 */ /* 0x010fc80000000000 */
[----:B-----5:R-:W-:Y:S01]  /*1a90*/  FADD R10, R10, R7 ;  /* 0x000000070a0a7221 */ /* 0x020fe20000000000 */
[----:B------:R-:W-:-:S03]  /*1aa0*/  IADD3 R4, P1, PT, R2, 0x2000, RZ ;  /* 0x0000200002047810 */ /* 0x000fc60007f3e0ff */
[----:B------:R-:W-:Y:S01]  /*1ab0*/  FADD R10, R10, R17 ;  /* 0x000000110a0a7221 */ /* 0x000fe20000000000 */
[----:B------:R-:W-:-:S03]  /*1ac0*/  IADD3.X R5, PT, PT, RZ, R3, RZ, P1, !PT ;  /* 0x00000003ff057210 */ /* 0x000fc60000ffe4ff */
[----:B------:R-:W-:Y:S01]  /*1ad0*/  FADD R10, R10, R19 ;  /* 0x000000130a0a7221 */ /* 0x000fe20000000000 */
[----:B-1----:R-:W-:Y:S02]  /*1ae0*/  MOV R2, R4 ;  /* 0x0000000400027202 */ /* 0x002fe40000000f00 */
[----:B------:R-:W-:Y:S01]  /*1af0*/  MOV R3, R5 ;  /* 0x0000000500037202 */ /* 0x000fe20000000f00 */
[----:B------:R-:W-:-:S07]  /*1b00*/  FADD R21, R10, R23 ;  /* 0x000000170a157221 */ /* 0x000fce0000000000 */
.L_x_479:
[----:B------:R-:W-:Y:S05]  /*1b10*/  BSYNC.RECONVERGENT B2 ;  /* 0x0000000000027941 */ /* 0x000fea0003800200 */
.L_x_478:
        /* <DEDUP_REMOVED lines=12> */
.L_x_471:
[----:B------:R-:W-:Y:S05]  /*1be0*/  BSYNC.RECONVERGENT B1 ;  /* 0x0000000000017941 */ /* 0x000fea0003800200 */
.L_x_469:
[----:B------:R-:W0:Y:S01]  /*1bf0*/  S2R R6, SR_LANEID ;  /* 0x0000000000067919 */ /* 0x000e220000000000 */
[----:B------:R-:W1:Y:S01]  /*1c00*/  SHFL.DOWN PT, R2, R21, 0x1, 0x1f ;  /* 0x08201f0015027f89 */ /* 0x000e6200000e0000 */
[C---:B0-----:R-:W-:Y:S02]  /*1c10*/  ISETP.GT.AND P0, PT, R6.reuse, 0x1e, PT ;  /* 0x0000001e0600780c */ /* 0x041fe40003f04270 */
[----:B------:R-:W-:-:S11]  /*1c20*/  ISETP.NE.AND P1, PT, R6, RZ, PT ;  /* 0x000000ff0600720c */ /* 0x000fd60003f25270 */
[----:B-1----:R-:W-:Y:S01]  /*1c30*/  @!P0 FADD R21, R2, R21 ;  /* 0x0000001502158221 */ /* 0x002fe20000000000 */
[----:B------:R-:W-:Y:S01]  /*1c40*/  ISETP.GT.AND P0, PT, R6, 0x1d, PT ;  /* 0x0000001d0600780c */ /* 0x000fe20003f04270 */
[----:B------:R-:W0:Y:S01]  /*1c50*/  @!P1 S2R R5, SR_CgaCtaId ;  /* 0x0000000000059919 */ /* 0x000e220000008800 */
[----:B------:R-:W-:Y:S02]  /*1c60*/  @!P1 MOV R4, 0x400 ;  /* 0x0000040000049802 */ /* 0x000fe40000000f00 */
[----:B------:R-:W-:Y:S01]  /*1c70*/  @!P1 SHF.R.U32.HI R3, RZ, 0x3, R0 ;  /* 0x00000003ff039819 */ /* 0x000fe20000011600 */
[----:B------:R-:W1:Y:S03]  /*1c80*/  SHFL.DOWN PT, R2, R21, 0x2, 0x1f ;  /* 0x08401f0015027f89 */ /* 0x000e6600000e0000 */
[----:B------:R-:W-:-:S05]  /*1c90*/  @!P1 LOP3.LUT R3, R3, 0x7c, RZ, 0xc0, !PT ;  /* 0x0000007c03039812 */ /* 0x000fca00078ec0ff */
[----:B-1----:R-:W-:Y:S01]  /*1ca0*/  @!P0 FADD R21, R21, R2 ;  /* 0x0000000215158221 */ /* 0x002fe20000000000 */
[----:B------:R-:W-:Y:S02]  /*1cb0*/  ISETP.GT.AND P0, PT, R6, 0x1b, PT ;  /* 0x0000001b0600780c */ /* 0x000fe40003f04270 */
[----:B0-----:R-:W-:Y:S02]  /*1cc0*/  @!P1 LEA R4, R5, R4, 0x18 ;  /* 0x0000000405049211 */ /* 0x001fe400078ec0ff */
[----:B------:R-:W0:Y:S02]  /*1cd0*/  SHFL.DOWN PT, R2, R21, 0x4, 0x1f ;  /* 0x08801f0015027f89 */ /* 0x000e2400000e0000 */
[----:B------:R-:W-:-:S07]  /*1ce0*/  @!P1 IADD3 R3, PT, PT, R3, R4, RZ ;  /* 0x0000000403039210 */ /* 0x000fce0007ffe0ff */
        /* <DEDUP_REMOVED lines=12> */
[----:B------:R-:W0:Y:S01]  /*1db0*/  S2UR UR5, SR_CgaCtaId ;  /* 0x00000000000579c3 */ /* 0x000e220000008800 */
[----:B------:R-:W-:Y:S02]  /*1dc0*/  UMOV UR4, 0x400 ;  /* 0x0000040000047882 */ /* 0x000fe40000000000 */
[----:B0-----:R-:W-:-:S09]  /*1dd0*/  ULEA UR4, UR5, UR4, 0x18 ;  /* 0x0000000405047291 */ /* 0x001fd2000f8ec0ff */
[----:B---3--:R-:W0:Y:S04]  /*1de0*/  LDS R3, [UR4+0xc] ;  /* 0x00000c04ff037984 */ /* 0x008e280008000800 */
        /* <DEDUP_REMOVED lines=10> */
.L_x_452:
        /* <DEDUP_REMOVED lines=12> */
.L_x_482:
[----:B------:R-:W-:Y:S05]  /*1f50*/  BSYNC.RECONVERGENT B1 ;  /* 0x0000000000017941 */ /* 0x000fea0003800200 */
.L_x_481:
[----:B------:R-:W-:Y:S01]  /*1f60*/  ISETP.GE.AND P0, PT, R11, R20, PT ;  /* 0x000000140b00720c */ /* 0x000fe20003f06270 */
[----:B------:R-:W-:-:S12]  /*1f70*/  BSSY.RECONVERGENT B1, `(.L_x_483) ;  /* 0x0000074000017945 */ /* 0x000fd80003800200 */
[----:B------:R-:W-:Y:S05]  /*1f80*/  @P0 BRA `(.L_x_484) ;  /* 0x0000000400c80947 */ /* 0x000fea0003800000 */
[----:B0-----:R-:W-:Y:S01]  /*1f90*/  LOP3.LUT R3, RZ, R11, RZ, 0x33, !PT ;  /* 0x0000000bff037212 */ /* 0x001fe200078e33ff */
[----:B------:R-:W-:Y:S04]  /*1fa0*/  BSSY.RECONVERGENT B2, `(.L_x_485) ;  /* 0x0000015000027945 */ /* 0x000fe80003800200 */
[----:B------:R-:W-:-:S05]  /*1fb0*/  IMAD.IADD R4, R3, 0x1, R20 ;  /* 0x0000000103047824 */ /* 0x000fca00078e0214 */
        /* <DEDUP_REMOVED lines=10> */
.L_x_487:
        /* <DEDUP_REMOVED lines=9> */
.L_x_486:
[----:B------:R-:W-:Y:S05]  /*20f0*/  BSYNC.RECONVERGENT B2 ;  /* 0x0000000000027941 */ /* 0x000fea0003800200 */
.L_x_485:
        /* <DEDUP_REMOVED lines=8> */
.L_x_490:
        /* <DEDUP_REMOVED lines=9> */
[----:B------:R-:W-:-:S03]  /*2210*/  VIADD R3, R11, 0x800 ;  /* 0x000008000b037836 */ /* 0x000fc60000000000 */
[----:B------:R-:W4:Y:S01]  /*2220*/  LDG.E.CONSTANT R15, desc[UR6][R4.64+0x400] ;  /* 0x00040006040f7981 */ /* 0x000f22000c1e9900 */
        /* <DEDUP_REMOVED lines=32> */
.L_x_489:
[----:B------:R-:W-:Y:S05]  /*2430*/  BSYNC.RECONVERGENT B2 ;  /* 0x0000000000027941 */ /* 0x000fea0003800200 */
.L_x_488:
        /* <DEDUP_REMOVED lines=26> */
.L_x_492:
[----:B------:R-:W-:Y:S05]  /*25e0*/  BSYNC.RECONVERGENT B2 ;  /* 0x0000000000027941 */ /* 0x000fea0003800200 */
.L_x_491:
        /* <DEDUP_REMOVED lines=12> */
.L_x_484:
[----:B------:R-:W-:Y:S05]  /*26b0*/  BSYNC.RECONVERGENT B1 ;  /* 0x0000000000017941 */ /* 0x000fea0003800200 */
.L_x_483:
        /* <DEDUP_REMOVED lines=35> */
[----:B--2---:R-:W0:Y:S04]  /*28f0*/  LDS R3, [UR4+0xc] ;  /* 0x00000c04ff037984 */ /* 0x004e280008000800 */
        /* <DEDUP_REMOVED lines=10> */
.L_x_493:
[----:B0-----:R-:W0:Y:S01]  /*29a0*/  S2R R2, SR_LANEID ;  /* 0x0000000000027919 */ /* 0x001e220000000000 */
[----:B------:R-:W-:-:S04]  /*29b0*/  LOP3.LUT R0, R9, 0x3e0, RZ, 0xc0, !PT ;  /* 0x000003e009007812 */ /* 0x000fc800078ec0ff */
[----:B------:R-:W-:Y:S02]  /*29c0*/  IADD3 R3, PT, PT, R0, 0x20, RZ ;  /* 0x0000002000037810 */ /* 0x000fe40007ffe0ff */
[----:B------:R-:W-:Y:S02]  /*29d0*/  LOP3.LUT R7, RZ, R0, RZ, 0x33, !PT ;  /* 0x00000000ff077212 */ /* 0x000fe400078e33ff */
[-C--:B------:R-:W-:Y:S02]  /*29e0*/  ISETP.GT.AND P0, PT, R3, R20.reuse, PT ;  /* 0x000000140300720c */ /* 0x080fe40003f04270 */
[----:B------:R-:W-:-:S04]  /*29f0*/  IADD3 R7, PT, PT, R7, R20, RZ ;  /* 0x0000001407077210 */ /* 0x000fc80007ffe0ff */
[----:B------:R-:W-:-:S05]  /*2a00*/  SEL R4, R7, 0x1f, P0 ;  /* 0x0000001f07047807 */ /* 0x000fca0000000000 */
[----:B------:R-:W1:Y:S01]  /*2a10*/  SHFL.DOWN PT, R0, R5, 0x1, R4 ;  /* 0x0820000005007989 */ /* 0x000e6200000e0004 */
[C---:B0-----:R-:W-:Y:S01]  /*2a20*/  ISETP.GE.AND P0, PT, R2.reuse, R4, PT ;  /* 0x000000040200720c */ /* 0x041fe20003f06270 */
[C---:B------:R-:W-:Y:S01]  /*2a30*/  VIADD R3, R2.reuse, 0x2 ;  /* 0x0000000202037836 */ /* 0x040fe20000000000 */
[----:B------:R-:W-:-:S11]  /*2a40*/  ISETP.NE.AND P1, PT, R2, RZ, PT ;  /* 0x000000ff0200720c */ /* 0x000fd60003f25270 */
[----:B-1----:R-:W-:Y:S01]  /*2a50*/  @!P0 FADD R5, R0, R5 ;  /* 0x0000000500058221 */ /* 0x002fe20000000000 */
[-C--:B------:R-:W-:Y:S01]  /*2a60*/  ISETP.GT.AND P0, PT, R3, R4.reuse, PT ;  /* 0x000000040300720c */ /* 0x080fe20003f04270 */
[----:B------:R-:W0:Y:S01]  /*2a70*/  @!P1 S2R R6, SR_CgaCtaId ;  /* 0x0000000000069919 */ /* 0x000e220000008800 */
[----:B------:R-:W-:Y:S02]  /*2a80*/  IADD3 R3, PT, PT, R2, 0x4, RZ ;  /* 0x0000000402037810 */ /* 0x000fe40007ffe0ff */
[----:B------:R-:W1:Y:S09]  /*2a90*/  SHFL.DOWN PT, R0, R5, 0x2, R4 ;  /* 0x0840000005007989 */ /* 0x000e7200000e0004 */
[----:B-1----:R-:W-:Y:S01]  /*2aa0*/  @!P0 FADD R5, R5, R0 ;  /* 0x0000000005058221 */ /* 0x002fe20000000000 */
[----:B------:R-:W-:-:S02]  /*2ab0*/  ISETP.GT.AND P0, PT, R3, R4, PT ;  /* 0x000000040300720c */ /* 0x000fc40003f04270 */
[----:B------:R-:W-:Y:S02]  /*2ac0*/  IADD3 R3, PT, PT, R2, 0x8, RZ ;  /* 0x0000000802037810 */ /* 0x000fe40007ffe0ff */
[----:B------:R-:W1:Y:S09]  /*2ad0*/  SHFL.DOWN PT, R0, R5, 0x4, R4 ;  /* 0x0880000005007989 */ /* 0x000e7200000e0004 */
[----:B-1----:R-:W-:Y:S01]  /*2ae0*/  @!P0 FADD R5, R5, R0 ;  /* 0x0000000005058221 */ /* 0x002fe20000000000 */
[----:B------:R-:W-:-:S02]  /*2af0*/  ISETP.GT.AND P0, PT, R3, R4, PT ;  /* 0x000000040300720c */ /* 0x000fc40003f04270 */
[----:B------:R-:W-:Y:S02]  /*2b00*/  IADD3 R3, PT, PT, R2, 0x10, RZ ;  /* 0x0000001002037810 */ /* 0x000fe40007ffe0ff */
[----:B------:R-:W1:Y:S01]  /*2b10*/  SHFL.DOWN PT, R0, R5, 0x8, R4 ;  /* 0x0900000005007989 */ /* 0x000e6200000e0004 */
[----:B------:R-:W-:-:S04]  /*2b20*/  @!P1 SHF.R.U32.HI R2, RZ, 0x3, R9 ;  /* 0x00000003ff029819 */ /* 0x000fc80000011609 */
[----:B------:R-:W-:-:S04]  /*2b30*/  @!P1 LOP3.LUT R2, R2, 0x7c, RZ, 0xc0, !PT ;  /* 0x0000007c02029812 */ /* 0x000fc800078ec0ff */
[----:B-1----:R-:W-:Y:S01]  /*2b40*/  @!P0 FADD R5, R5, R0 ;  /* 0x0000000005058221 */ /* 0x002fe20000000000 */
[----:B------:R-:W-:Y:S02]  /*2b50*/  ISETP.GT.AND P0, PT, R3, R4, PT ;  /* 0x000000040300720c */ /* 0x000fe40003f04270 */
[----:B------:R-:W-:Y:S02]  /*2b60*/  @!P1 MOV R3, 0x400 ;  /* 0x0000040000039802 */ /* 0x000fe40000000f00 */
[----:B------:R-:W1:Y:S02]  /*2b70*/  SHFL.DOWN PT, R0, R5, 0x10, R4 ;  /* 0x0a00000005007989 */ /* 0x000e6400000e0004 */
[----:B0-----:R-:W-:-:S04]  /*2b80*/  @!P1 LEA R3, R6, R3, 0x18 ;  /* 0x0000000306039211 */ /* 0x001fc800078ec0ff */
[----:B------:R-:W-:-:S03]  /*2b90*/  @!P1 IADD3 R3, PT, PT, R2, R3, RZ ;  /* 0x0000000302039210 */ /* 0x000fc60007ffe0ff */
[----:B-1----:R-:W-:Y:S01]  /*2ba0*/  @!P0 FADD R5, R5, R0 ;  /* 0x0000000005058221 */ /* 0x002fe20000000000 */
        /* <DEDUP_REMOVED lines=12> */
[----:B-1----:R-:W0:Y:S04]  /*2c70*/  LDS R3, [UR4+0xc] ;  /* 0x00000c04ff037984 */ /* 0x002e280008000800 */
        /* <DEDUP_REMOVED lines=13> */
.L_x_480:
        /* <DEDUP_REMOVED lines=33> */
[----:B------:R-:W-:Y:S01]  /*2f60*/  FADD R5, R11, R18 ;  /* 0x000000120b057221 */ /* 0x000fe20000000000 */
[----:B------:R-:W-:-:S03]  /*2f70*/  HFMA2 R11, -RZ, RZ, 0, 0.00048828125 ;  /* 0x00001000ff0b7431 */ /* 0x000fc600000001ff */
[----:B------:R-:W-:Y:S01]  /*2f80*/  FADD R0, R0, R5 ;  /* 0x0000000500007221 */ /* 0x000fe20000000000 */
[----:B------:R-:W-:Y:S06]  /*2f90*/  @!P0 BRA `(.L_x_494) ;  /* 0x0000000000ac8947 */ /* 0x000fec0003800000 */
[----:B------:R-:W0:Y:S01]  /*2fa0*/  LDC R7, c[0x0][0x390] ;  /* 0x0000e400ff077b82 */ /* 0x000e220000000800 */
[----:B------:R-:W-:Y:S02]  /*2fb0*/  IADD3 R6, PT, PT, R20, -0x1000, RZ ;  /* 0xfffff00014067810 */ /* 0x000fe40007ffe0ff */
[----:B------:R-:W-:-:S07]  /*2fc0*/  MOV R11, 0x1000 ;  /* 0x00001000000b7802 */ /* 0x000fce0000000f00 */
.L_x_496:
[----:B------:R-:W-:-:S05]  /*2fd0*/  IMAD.WIDE R4, R11, 0x4, R2 ;  /* 0x000000040b047825 */ /* 0x000fca00078e0202 */
[----:B------:R-:W2:Y:S04]  /*2fe0*/  LDG.E.CONSTANT R20, desc[UR6][R4.64+0x400] ;  /* 0x0004000604147981 */ /* 0x000ea8000c1e9900 */
[----:B------:R-:W2:Y:S04]  /*2ff0*/  LDG.E.CONSTANT R21, desc[UR6][R4.64+0x800] ;  /* 0x0008000604157981 */ /* 0x000ea8000c1e9900 */
        /* <DEDUP_REMOVED lines=15> */
[----:B0-----:R-:W-:-:S05]  /*30f0*/  MOV R20, R7 ;  /* 0x0000000700147202 */ /* 0x001fca0000000f00 */
[----:B-1----:R-:W-:Y:S02]  /*3100*/  IMAD.IADD R4, R20, 0x1, -R11 ;  /* 0x0000000114047824 */ /* 0x002fe400078e0a0b */
[----:B---3--:R-:W-:-:S03]  /*3110*/  FADD R0, R19, R0 ;  /* 0x0000000013007221 */ /* 0x008fc60000000000 */
[----:B------:R-:W-:Y:S01]  /*3120*/  ISETP.GE.AND P0, PT, R4, 0x1000, PT ;  /* 0x000010000400780c */ /* 0x000fe20003f06270 */
[----:B----4-:R-:W-:Y:S01]  /*3130*/  FADD R22, R22, R23 ;  /* 0x0000001716167221 */ /* 0x010fe20000000000 */
[----:B------:R-:W-:Y:S01]  /*3140*/  FADD R0, R0, R21 ;  /* 0x0000001500007221 */ /* 0x000fe20000000000 */
[----:B-----5:R-:W-:-:S04]  /*3150*/  FADD R25, R24, R25 ;  /* 0x0000001918197221 */ /* 0x020fc80000000000 */
[----:B------:R-:W-:Y:S01]  /*3160*/  FADD R25, R22, R25 ;  /* 0x0000001916197221 */ /* 0x000fe20000000000 */
[----:B------:R-:W-:Y:S01]  /*3170*/  FADD R16, R16, R17 ;  /* 0x0000001110107221 */ /* 0x000fe20000000000 */
[----:B------:R-:W-:-:S04]  /*3180*/  FADD R15, R15, R10 ;  /* 0x0000000a0f0f7221 */ /* 0x000fc80000000000 */
[----:B------:R-:W-:Y:S01]  /*3190*/  FADD R15, R16, R15 ;  /* 0x0000000f100f7221 */ /* 0x000fe20000000000 */
        /* <DEDUP_REMOVED lines=9> */
[----:B------:R-:W-:-:S13]  /*3230*/  ISETP.GT.AND P0, PT, R11, R6, PT ;  /* 0x000000060b00720c */ /* 0x000fda0003f04270 */
[----:B------:R-:W-:Y:S05]  /*3240*/  @!P0 BRA `(.L_x_496) ;  /* 0xfffffffc00608947 */ /* 0x000fea000383ffff */
.L_x_494:
        /* <DEDUP_REMOVED lines=20> */
.L_x_500:
        /* <DEDUP_REMOVED lines=8> */
.L_x_499:
[----:B------:R-:W-:Y:S05]  /*3410*/  BSYNC.RECONVERGENT B2 ;  /* 0x0000000000027941 */ /* 0x000fea0003800200 */
.L_x_498:
[----:B------:R-:W-:Y:S05]  /*3420*/  @!P1 BRA `(.L_x_497) ;  /* 0x0000000400a89947 */ /* 0x000fea0003800000 */
[----:B------:R-:W0:Y:S01]  /*3430*/  LDCU.64 UR4, c[0x0][0x380] ;  /* 0x00007000ff0477ac */ /* 0x000e220008000a00 */
[----:B------:R-:W-:Y:S01]  /*3440*/  IADD3 R5, PT, PT, R9, -R10, RZ ;  /* 0x8000000a09057210 */ /* 0x000fe20007ffe0ff */
[----:B------:R-:W-:Y:S01]  /*3450*/  BSSY.RECONVERGENT B2, `(.L_x_501) ;  /* 0x000003b000027945 */ /* 0x000fe20003800200 */
[CC--:B------:R-:W-:Y:S02]  /*3460*/  IADD3 R3, P0, PT, R10.reuse, R11.reuse, RZ ;  /* 0x0000000b0a037210 */ /* 0x0c0fe40007f1e0ff */
[----:B------:R-:W-:Y:S02]  /*3470*/  ISETP.GT.AND P1, PT, R5, 0xc00, PT ;  /* 0x00000c000500780c */ /* 0x000fe40003f24270 */
[----:B------:R-:W-:Y:S01]  /*3480*/  IADD3 R11, PT, PT, R10, R11, RZ ;  /* 0x0000000b0a0b7210 */ /* 0x000fe20007ffe0ff */
[----:B------:R-:W-:Y:S01]  /*3490*/  IMAD.X R4, RZ, RZ, RZ, P0 ;  /* 0x000000ffff047224 */ /* 0x000fe200000e06ff */
        /* <DEDUP_REMOVED lines=8> */
.L_x_503:
        /* <DEDUP_REMOVED lines=25> */
[----:B------:R-:W-:Y:S01]  /*36b0*/  ISETP.GE.AND P1, PT, R10, R13, PT ;  /* 0x0000000d0a00720c */ /* 0x000fe20003f26270 */
[----:B------:R-:W-:Y:S01]  /*36c0*/  VIADD R11, R11, 0x1000 ;  /* 0x000010000b0b7836 */ /* 0x000fe20000000000 */
[----:B0-----:R-:W-:-:S04]  /*36d0*/  IADD3 R2, P2, PT, R2, 0x4000, RZ ;  /* 0x0000400002027810 */ /* 0x001fc80007f5e0ff */
        /* <DEDUP_REMOVED lines=18> */
.L_x_502:
[----:B------:R-:W-:Y:S05]  /*3800*/  BSYNC.RECONVERGENT B2 ;  /* 0x0000000000027941 */ /* 0x000fea0003800200 */
.L_x_501:
        /* <DEDUP_REMOVED lines=31> */
.L_x_505:
[----:B------:R-:W-:Y:S05]  /*3a00*/  BSYNC.RECONVERGENT B2 ;  /* 0x0000000000027941 */ /* 0x000fea0003800200 */
.L_x_504:
        /* <DEDUP_REMOVED lines=9> */
[----:B--2---:R-:W-:-:S04]  /*3aa0*/  FADD R0, R0, R7 ;  /* 0x0000000700007221 */ /* 0x004fc80000000000 */
[----:B---3--:R-:W-:-:S04]  /*3ab0*/  FADD R0, R0, R9 ;  /* 0x0000000900007221 */ /* 0x008fc80000000000 */
[----:B----4-:R-:W-:-:S07]  /*3ac0*/  FADD R0, R0, R11 ;  /* 0x0000000b00007221 */ /* 0x010fce0000000000 */
.L_x_497:
[----:B------:R-:W-:Y:S05]  /*3ad0*/  BSYNC.RECONVERGENT B1 ;  /* 0x0000000000017941 */ /* 0x000fea0003800200 */
.L_x_495:
[----:B------:R-:W0:Y:S01]  /*3ae0*/  S2R R6, SR_LANEID ;  /* 0x0000000000067919 */ /* 0x000e220000000000 */
[----:B------:R-:W-:-:S05]  /*3af0*/  MOV R3, R0 ;  /* 0x0000000000037202 */ /* 0x000fca0000000f00 */
        /* <DEDUP_REMOVED lines=30> */
[----:B------:R-:W1:Y:S04]  /*3ce0*/  LDS R3, [UR4+0xc] ;  /* 0x00000c04ff037984 */ /* 0x000e680008000800 */
[----:B0-----:R-:W0:Y:S04]  /*3cf0*/  LDS.128 R4, [UR4+0x10] ;  /* 0x00001004ff047984 */ /* 0x001e280008000c00 */
[----:B------:R-:W2:Y:S01]  /*3d00*/  LDS.64 R8, [UR4+0x20] ;  /* 0x00002004ff087984 */ /* 0x000ea20008000a00 */
[----:B-1----:R-:W-:-:S04]  /*3d10*/  FADD R3, R0, R3 ;  /* 0x0000000300037221 */ /* 0x002fc80000000000 */
[----:B0-----:R-:W-:-:S04]  /*3d20*/  FADD R4, R3, R4 ;  /* 0x0000000403047221 */ /* 0x001fc80000000000 */
[----:B------:R-:W-:-:S04]  /*3d30*/  FADD R5, R4, R5 ;  /* 0x0000000504057221 */ /* 0x000fc80000000000 */
[----:B------:R-:W-:-:S04]  /*3d40*/  FADD R6, R5, R6 ;  /* 0x0000000605067221 */ /* 0x000fc80000000000 */
[----:B------:R-:W-:-:S04]  /*3d50*/  FADD R7, R6, R7 ;  /* 0x0000000706077221 */ /* 0x000fc80000000000 */
[----:B--2---:R-:W-:-:S04]  /*3d60*/  FADD R8, R7, R8 ;  /* 0x0000000807087221 */ /* 0x004fc80000000000 */
[----:B------:R-:W-:-:S07]  /*3d70*/  FADD R0, R8, R9 ;  /* 0x0000000908007221 */ /* 0x000fce0000000000 */
.L_x_467:
[----:B------:R-:W-:Y:S05]  /*3d80*/  BSYNC.RECONVERGENT B0 ;  /* 0x0000000000007941 */ /* 0x000fea0003800200 */
.L_x_451:
[----:B------:R-:W-:Y:S05]  /*3d90*/  @P0 EXIT ;  /* 0x000000000000094d */ /* 0x000fea0003800000 */
[----:B01234-:R-:W0:Y:S01]  /*3da0*/  LDC.64 R2, c[0x0][0x388] ;  /* 0x0000e200ff027b82 */ /* 0x01fe220000000a00 */
[----:B------:R-:W1:Y:S02]  /*3db0*/  LDCU UR4, c[0x0][0x398] ;  /* 0x00007300ff0477ac */ /* 0x000e640008000800 */
[----:B-1----:R-:W-:-:S05]  /*3dc0*/  FADD R5, R0, UR4 ;  /* 0x0000000400057e21 */ /* 0x002fca0008000000 */
[----:B0-----:R-:W-:Y:S01]  /*3dd0*/  STG.E desc[UR6][R2.64], R5 ;  /* 0x0000000502007986 */ /* 0x001fe2000c101906 */
[----:B------:R-:W-:Y:S05]  /*3de0*/  EXIT ;  /* 0x000000000000794d */ /* 0x000fea0003800000 */
.L_x_506:
        /* <DEDUP_REMOVED lines=9> */
.L_x_703:


//--------------------- .text._ZN3cub18CUB_300001_SM_10006detail6reduce18DeviceReduceKernelINS2_10policy_hubIfyN4cuda3std3__44plusIfEEE10Policy1000EN6thrust24THRUST_300001_SM_1000_NS6detail15normal_iteratorINSD_10device_ptrIKfEEEEyS9_fNS7_10__identityEEEvT0_PT3_T1_NS0_13GridEvenShareISO_EET2_T4_ --------------------------
	.section	.text._ZN3cub18CUB_300001_SM_10006detail6reduce18DeviceReduceKernelINS2_10policy_hubIfyN4cuda3std3__44plusIfEEE10Policy1000EN6thrust24THRUST_300001_SM_1000_NS6detail15normal_iteratorINSD_10device_ptrIKfEEEEyS9_fNS7_10__identityEEEvT0_PT3_T1_NS0_13GridEvenShareISO_EET2_T4_,"ax",@progbits
	.align	128
        .global         _ZN3cub18CUB_300001_SM_10006detail6reduce18DeviceReduceKernelINS2_10policy_hubIfyN4cuda3std3__44plusIfEEE10Policy1000EN6thrust24THRUST_300001_SM_1000_NS6detail15normal_iteratorINSD_10device_ptrIKfEEEEyS9_fNS7_10__identityEEEvT0_PT3_T1_NS0_13GridEvenShareISO_EET2_T4_
        .type           _ZN3cub18CUB_300001_SM_10006detail6reduce18DeviceReduceKernelINS2_10policy_hubIfyN4cuda3std3__44plusIfEEE10Policy1000EN6thrust24THRUST_300001_SM_1000_NS6detail15normal_iteratorINSD_10device_ptrIKfEEEEyS9_fNS7_10__identityEEEvT0_PT3_T1_NS0_13GridEvenShareISO_EET2_T4_,@function
        .size           _ZN3cub18CUB_300001_SM_10006detail6reduce18DeviceReduceKernelINS2_10policy_hubIfyN4cuda3std3__44plusIfEEE10Policy1000EN6thrust24THRUST_300001_SM_1000_NS6detail15normal_iteratorINSD_10device_ptrIKfEEEEyS9_fNS7_10__identityEEEvT0_PT3_T1_NS0_13GridEvenShareISO_EET2_T4_,(.L_x_704 - _ZN3cub18CUB_300001_SM_10006detail6reduce18DeviceReduceKernelINS2_10policy_hubIfyN4cuda3std3__44plusIfEEE10Policy1000EN6thrust24THRUST_300001_SM_1000_NS6detail15normal_iteratorINSD_10device_ptrIKfEEEEyS9_fNS7_10__identityEEEvT0_PT3_T1_NS0_13GridEvenShareISO_EET2_T4_)
        .other          _ZN3cub18CUB_300001_SM_10006detail6reduce18DeviceReduceKernelINS2_10policy_hubIfyN4cuda3std3__44plusIfEEE10Policy1000EN6thrust24THRUST_300001_SM_1000_NS6detail15normal_iteratorINSD_10device_ptrIKfEEEEyS9_fNS7_10__identityEEEvT0_PT3_T1_NS0_13GridEvenShareISO_EET2_T4_,@"STO_CUDA_ENTRY STV_DEFAULT"
_ZN3cub18CUB_300001_SM_10006detail6reduce18DeviceReduceKernelINS2_10policy_hubIfyN4cuda3std3__44plusIfEEE10Policy1000EN6thrust24THRUST_300001_SM_1000_NS6detail15normal_iteratorINSD_10device_ptrIKfEEEEyS9_fNS7_10__identityEEEvT0_PT3_T1_NS0_13GridEvenShareISO_EET2_T4_:
.text._ZN3cub18CUB_300001_SM_10006detail6reduce18DeviceReduceKernelINS2_10policy_hubIfyN4cuda3std3__44plusIfEEE10Policy1000EN6thrust24THRUST_300001_SM_1000_NS6detail15normal_iteratorINSD_10device_ptrIKfEEEEyS9_fNS7_10__identityEEEvT0_PT3_T1_NS0_13GridEvenShareISO_EET2_T4_:
[----:B------:R-:W-:Y:S08]  /*0000*/  LDC R1, c[0x0][0x37c] ;  /* 0x0000df00ff017b82 */ /* 0x000ff00000000800 */
[----:B------:R-:W0:Y:S01]  /*0010*/  S2UR UR16, SR_CTAID.X ;  /* 0x00000000001079c3 */ /* 0x000e220000002500 */
[----:B------:R-:W1:Y:S01]  /*0020*/  LDCU.64 UR8, c[0x0][0x3b8] ;  /* 0x00007700ff0877ac */ /* 0x000e620008000a00 */
[----:B------:R-:W-:Y:S01]  /*0030*/  BSSY.RECONVERGENT B0, `(.L_x_507) ;  /* 0x0000229000007945 */ /* 0x000fe20003800200 */
[----:B------:R-:W2:Y:S01]  /*0040*/  LDCU UR5, c[0x0][0x3c0] ;  /* 0x00007800ff0577ac */ /* 0x000ea20008000800 */
[----:B------:R-:W3:Y:S01]  /*0050*/  LDCU.64 UR14, c[0x0][0x358] ;  /* 0x00006b00ff0e77ac */ /* 0x000ee20008000a00 */
[----:B-1----:R-:W-:-:S02]  /*0060*/  IMAD.U32 R2, RZ, RZ, UR8 ;  /* 0x00000008ff027e24 */ /* 0x002fc4000f8e00ff */
[----:B------:R-:W-:Y:S01]  /*0070*/  IMAD.U32 R3, RZ, RZ, UR9 ;  /* 0x00000009ff037e24 */ /* 0x000fe2000f8e00ff */
        /* <DEDUP_REMOVED lines=11> */
[----:B------:R-:W-:Y:S02]  /*0130*/  IMAD.MOV.U32 R4, RZ, RZ, RZ ;  /* 0x000000ffff047224 */ /* 0x000fe400078e00ff */
[----:B0-----:R-:W-:Y:S02]  /*0140*/  ISETP.GE.AND P0, PT, R0, R5, PT ;  /* 0x000000050000720c */ /* 0x001fe40003f06270 */
[----:B------:R-:W-:-:S11]  /*0150*/  MOV R6, R0 ;  /* 0x0000000000067202 */ /* 0x000fd60000000f00 */
[----:B------:R-:W-:Y:S05]  /*0160*/  @P0 BRA `(.L_x_510) ;  /* 0x0000000000140947 */ /* 0x000fea0003800000 */
[----:B------:R-:W0:Y:S01]  /*0170*/  LDC.64 R8, c[0x0][0x380] ;  /* 0x0000e000ff087b82 */ /* 0x000e220000000a00 */
[----:B------:R-:W-:-:S04]  /*0180*/  VIADD R3, R0, UR7 ;  /* 0x0000000700037c36 */ /* 0x000fc80008000000 */
[----:B0-----:R-:W-:-:S05]  /*0190*/  IMAD.WIDE.U32 R8, R3, 0x4, R8 ;  /* 0x0000000403087825 */ /* 0x001fca00078e0008 */
[----:B------:R0:W5:Y:S01]  /*01a0*/  LDG.E R4, desc[UR14][R8.64] ;  /* 0x0000000e08047981 */ /* 0x000162000c1e1900 */
[----:B------:R-:W-:-:S07]  /*01b0*/  IADD3 R6, PT, PT, R0, 0x100, RZ ;  /* 0x0000010000067810 */ /* 0x000fce0007ffe0ff */
.L_x_510:
[----:B------:R-:W-:Y:S05]  /*01c0*/  BSYNC.RECONVERGENT B1 ;  /* 0x0000000000017941 */ /* 0x000fea0003800200 */
.L_x_509:
        /* <DEDUP_REMOVED lines=14> */
[----:B------:R-:W-:-:S04]  /*02b0*/  UIMAD.WIDE.U32 UR4, UR16, 0x4000, URZ ;  /* 0x00004000100478a5 */ /* 0x000fc8000f8e00ff */
[----:B------:R-:W-:Y:S02]  /*02c0*/  IMAD.MOV R11, RZ, RZ, -R11 ;  /* 0x000000ffff0b7224 */ /* 0x000fe400078e0a0b */
[----:B------:R-:W-:Y:S02]  /*02d0*/  LOP3.LUT R2, R2, UR4, RZ, 0xfc, !PT ;  /* 0x0000000402027c12 */ /* 0x000fe4000f8efcff */
[----:B------:R-:W-:Y:S02]  /*02e0*/  LOP3.LUT R3, R3, UR5, RZ, 0xfc, !PT ;  /* 0x0000000503037c12 */ /* 0x000fe4000f8efcff */
[----:B-1----:R-:W-:-:S04]  /*02f0*/  IADD3 R2, P1, PT, R2, UR8, RZ ;  /* 0x0000000802027c10 */ /* 0x002fc8000ff3e0ff */
[----:B------:R-:W-:-:S04]  /*0300*/  IADD3 R2, P2, PT, R2, 0x2000, RZ ;  /* 0x0000200002027810 */ /* 0x000fc80007f5e0ff */
[----:B------:R-:W-:-:S09]  /*0310*/  IADD3.X R3, PT, PT, RZ, UR9, R3, P2, P1 ;  /* 0x00000009ff037c10 */ /* 0x000fd200097e2403 */
.L_x_515:
        /* <DEDUP_REMOVED lines=15> */
[----:B------:R0:W4:Y:S01]  /*0410*/  LDG.E R8, desc[UR14][R2.64+0x1c00] ;  /* 0x001c000e02087981 */ /* 0x000122000c1e1900 */
[----:B------:R-:W-:-:S02]  /*0420*/  IADD3 R11, PT, PT, R11, 0x10, RZ ;  /* 0x000000100b0b7810 */ /* 0x000fc40007ffe0ff */
[----:B------:R-:W-:Y:S02]  /*0430*/  IADD3 R6, PT, PT, R6, 0x1000, RZ ;  /* 0x0000100006067810 */ /* 0x000fe40007ffe0ff */
[----:B------:R-:W-:Y:S02]  /*0440*/  ISETP.NE.AND P1, PT, R11, RZ, PT ;  /* 0x000000ff0b00720c */ /* 0x000fe40003f25270 */
[----:B0-----:R-:W-:-:S05]  /*0450*/  IADD3 R2, P2, PT, R2, 0x4000, RZ ;  /* 0x0000400002027810 */ /* 0x001fca0007f5e0ff */
[----:B------:R-:W-:Y:S02]  /*0460*/  IMAD.X R3, RZ, RZ, R3, P2 ;  /* 0x000000ffff037224 */ /* 0x000fe400010e0603 */
        /* <DEDUP_REMOVED lines=16> */
[----:B------:R-:W-:Y:S06]  /*0570*/  @P1 BRA `(.L_x_515) ;  /* 0xfffffffc00681947 */ /* 0x000fec000383ffff */
.L_x_514:
[----:B------:R-:W-:Y:S05]  /*0580*/  BSYNC.RECONVERGENT B2 ;  /* 0x0000000000027941 */ /* 0x000fea0003800200 */
.L_x_513:
        /* <DEDUP_REMOVED lines=8> */
[----:B0-----:R-:W-:Y:S02]  /*0610*/  LEA.HI.X.SX32 R8, R6, RZ, 0x1, P0 ;  /* 0x000000ff06087211 */ /* 0x001fe400000f0eff */
        /* <DEDUP_REMOVED lines=10> */
[----:B------:R-:W-:-:S02]  /*06c0*/  VIADD R6, R6, 0x800 ;  /* 0x0000080006067836 */ /* 0x000fc40000000000 */
        /* <DEDUP_REMOVED lines=8> */
.L_x_517:
[----:B------:R-:W-:Y:S05]  /*0750*/  BSYNC.RECONVERGENT B2 ;  /* 0x0000000000027941 */ /* 0x000fea0003800200 */
.L_x_516:
        /* <DEDUP_REMOVED lines=14> */
[----:B------:R-:W4:Y:S01]  /*0840*/  LDG.E R13, desc[UR14][R2.64+0xc00] ;  /* 0x000c000e020d7981 */ /* 0x000f22000c1e1900 */
[----:B------:R-:W-:Y:S01]  /*0850*/  IADD3 R6, PT, PT, R6, 0x400, RZ ;  /* 0x0000040006067810 */ /* 0x000fe20007ffe0ff */
[----:B--2--5:R-:W-:-:S04]  /*0860*/  FADD R9, R4, R9 ;  /* 0x0000000904097221 */ /* 0x024fc80000000000 */
[----:B---3--:R-:W-:-:S04]  /*0870*/  FADD R8, R9, R8 ;  /* 0x0000000809087221 */ /* 0x008fc80000000000 */
[----:B----4-:R-:W-:-:S04]  /*0880*/  FADD R8, R8, R11 ;  /* 0x0000000b08087221 */ /* 0x010fc80000000000 */
[----:B------:R-:W-:-:S07]  /*0890*/  FADD R4, R8, R13 ;  /* 0x0000000d08047221 */ /* 0x000fce0000000000 */
.L_x_519:
[----:B------:R-:W-:Y:S05]  /*08a0*/  BSYNC.RECONVERGENT B2 ;  /* 0x0000000000027941 */ /* 0x000fea0003800200 */
.L_x_518:
[----:B------:R-:W-:Y:S05]  /*08b0*/  @!P1 BRA `(.L_x_512) ;  /* 0x00000000002c9947 */ /* 0x000fea0003800000 */
[----:B------:R-:W1:Y:S01]  /*08c0*/  LDC.64 R2, c[0x0][0x380] ;  /* 0x0000e000ff027b82 */ /* 0x000e620000000a00 */
[----:B0-----:R-:W-:Y:S01]  /*08d0*/  IMAD.U32 R9, RZ, RZ, UR16 ;  /* 0x00000010ff097e24 */ /* 0x001fe2000f8e00ff */
[----:B------:R-:W-:-:S03]  /*08e0*/  IADD3 R7, PT, PT, -R7, RZ, RZ ;  /* 0x000000ff07077210 */ /* 0x000fc60007ffe1ff */
[----:B-1----:R-:W-:-:S07]  /*08f0*/  IMAD.WIDE.U32 R2, R9, 0x4000, R2 ;  /* 0x0000400009027825 */ /* 0x002fce00078e0002 */
.L_x_520:
[----:B------:R-:W-:-:S06]  /*0900*/  IMAD.WIDE R8, R6, 0x4, R2 ;  /* 0x0000000406087825 */ /* 0x000fcc00078e0202 */
[----:B------:R-:W2:Y:S01]  /*0910*/  LDG.E R9, desc[UR14][R8.64] ;  /* 0x0000000e08097981 */ /* 0x000ea2000c1e1900 */
[----:B------:R-:W-:Y:S01]  /*0920*/  VIADD R7, R7, 0x1 ;  /* 0x0000000107077836 */ /* 0x000fe20000000000 */
[----:B------:R-:W-:-:S04]  /*0930*/  IADD3 R6, PT, PT, R6, 0x100, RZ ;  /* 0x0000010006067810 */ /* 0x000fc80007ffe0ff */
[----:B------:R-:W-:Y:S01]  /*0940*/  ISETP.NE.AND P0, PT, R7, RZ, PT ;  /* 0x000000ff0700720c */ /* 0x000fe20003f05270 */
[----:B--2--5:R-:W-:-:S12]  /*0950*/  FADD R4, R9, R4 ;  /* 0x0000000409047221 */ /* 0x024fd80000000000 */
[----:B------:R-:W-:Y:S05]  /*0960*/  @P0 BRA `(.L_x_520) ;  /* 0xfffffffc00e40947 */ /* 0x000fea000383ffff */
.L_x_512:
[----:B------:R-:W-:Y:S05]  /*0970*/  BSYNC.RECONVERGENT B1 ;  /* 0x0000000000017941 */ /* 0x000fea0003800200 */
.L_x_511:
[----:B------:R-:W-:Y:S01]  /*0980*/  ISETP.GE.AND P0, PT, R5, 0x100, PT ;  /* 0x000001000500780c */ /* 0x000fe20003f06270 */
[----:B-----5:R-:W-:-:S12]  /*0990*/  IMAD.MOV.U32 R11, RZ, RZ, R4 ;  /* 0x000000ffff0b7224 */ /* 0x020fd800078e0004 */
[----:B------:R-:W-:Y:S05]  /*09a0*/  @!P0 BRA `(.L_x_521) ;  /* 0x0000000000ac8947 */ /* 0x000fea0003800000 */
[----:B------:R-:W1:Y:S01]  /*09b0*/  S2R R7, SR_LANEID ;  /* 0x0000000000077919 */ /* 0x000e620000000000 */
[----:B------:R-:W2:Y:S02]  /*09c0*/  SHFL.DOWN PT, R2, R11, 0x1, 0x1f ;  /* 0x08201f000b027f89 */ /* 0x000ea400000e0000 */
[----:B--2---:R-:W-:Y:S01]  /*09d0*/  FADD R2, R2, R11 ;  /* 0x0000000b02027221 */ /* 0x004fe20000000000 */
[C---:B-1----:R-:W-:Y:S02]  /*09e0*/  ISETP.GT.AND P0, PT, R7.reuse, 0x1e, PT ;  /* 0x0000001e0700780c */ /* 0x042fe40003f04270 */
[----:B------:R-:W-:Y:S02]  /*09f0*/  ISETP.NE.AND P1, PT, R7, RZ, PT ;  /* 0x000000ff0700720c */ /* 0x000fe40003f25270 */
[----:B------:R-:W-:Y:S02]  /*0a00*/  FSEL R2, R11, R2, P0 ;  /* 0x000000020b027208 */ /* 0x000fe40000000000 */
[----:B------:R-:W-:-:S03]  /*0a10*/  ISETP.GT.AND P0, PT, R7, 0x1d, PT ;  /* 0x0000001d0700780c */ /* 0x000fc60003f04270 */
[----:B------:R-:W1:Y:S06]  /*0a20*/  SHFL.DOWN PT, R3, R2, 0x2, 0x1f ;  /* 0x08401f0002037f89 */ /* 0x000e6c00000e0000 */
[----:B------:R-:W2:Y:S01]  /*0a30*/  @!P1 S2R R6, SR_CgaCtaId ;  /* 0x0000000000069919 */ /* 0x000ea20000008800 */
[----:B------:R-:W-:Y:S02]  /*0a40*/  @!P1 MOV R5, 0x400 ;  /* 0x0000040000059802 */ /* 0x000fe40000000f00 */
[----:B------:R-:W-:-:S04]  /*0a50*/  @!P1 SHF.R.U32.HI R4, RZ, 0x3, R0 ;  /* 0x00000003ff049819 */ /* 0x000fc80000011600 */
[----:B------:R-:W-:Y:S01]  /*0a60*/  @!P1 LOP3.LUT R4, R4, 0x7c, RZ, 0xc0, !PT ;  /* 0x0000007c04049812 */ /* 0x000fe200078ec0ff */
[----:B-1----:R-:W-:Y:S01]  /*0a70*/  @!P0 FADD R2, R2, R3 ;  /* 0x0000000302028221 */ /* 0x002fe20000000000 */
[----:B------:R-:W-:-:S04]  /*0a80*/  ISETP.GT.AND P0, PT, R7, 0x1b, PT ;  /* 0x0000001b0700780c */ /* 0x000fc80003f04270 */
[----:B------:R-:W1:Y:S01]  /*0a90*/  SHFL.DOWN PT, R3, R2, 0x4, 0x1f ;  /* 0x08801f0002037f89 */ /* 0x000e6200000e0000 */
[----:B--2---:R-:W-:-:S04]  /*0aa0*/  @!P1 LEA R5, R6, R5, 0x18 ;  /* 0x0000000506059211 */ /* 0x004fc800078ec0ff */
[----:B------:R-:W-:-:S04]  /*0ab0*/  @!P1 IADD3 R4, PT, PT, R4, R5, RZ ;  /* 0x0000000504049210 */ /* 0x000fc80007ffe0ff */
[----:B-1----:R-:W-:Y:S01]  /*0ac0*/  @!P0 FADD R2, R2, R3 ;  /* 0x0000000302028221 */ /* 0x002fe20000000000 */
[----:B------:R-:W-:-:S04]  /*0ad0*/  ISETP.GT.AND P0, PT, R7, 0x17, PT ;  /* 0x000000170700780c */ /* 0x000fc80003f04270 */
[----:B------:R-:W1:Y:S09]  /*0ae0*/  SHFL.DOWN PT, R3, R2, 0x8, 0x1f ;  /* 0x09001f0002037f89 */ /* 0x000e7200000e0000 */
[----:B-1----:R-:W-:Y:S01]  /*0af0*/  @!P0 FADD R2, R2, R3 ;  /* 0x0000000302028221 */ /* 0x002fe20000000000 */
[----:B------:R-:W-:-:S04]  /*0b00*/  ISETP.NE.AND P0, PT, R0, RZ, PT ;  /* 0x000000ff0000720c */ /* 0x000fc80003f05270 */
[----:B------:R-:W1:Y:S02]  /*0b10*/  SHFL.DOWN PT, R3, R2, 0x10, 0x1f ;  /* 0x0a001f0002037f89 */ /* 0x000e6400000e0000 */
[----:B-1----:R-:W-:-:S05]  /*0b20*/  FADD R3, R2, R3 ;  /* 0x0000000302037221 */ /* 0x002fca0000000000 */
[----:B------:R2:W-:Y:S01]  /*0b30*/  @!P1 STS [R4+0x8], R3 ;  /* 0x0000080304009388 */ /* 0x0005e20000000800 */
[----:B------:R-:W-:Y:S01]  /*0b40*/  BAR.SYNC.DEFER_BLOCKING 0x0 ;  /* 0x0000000000007b1d */ /* 0x000fe20000010000 */
[----:B------:R-:W-:-:S04]  /*0b50*/  ISETP.GT.AND P1, PT, R7, 0xf, PT ;  /* 0x0000000f0700780c */ /* 0x000fc80003f24270 */
[----:B0-----:R-:W-:Y:S01]  /*0b60*/  FSEL R9, R2, R3, P1 ;  /* 0x0000000302097208 */ /* 0x001fe20000800000 */
[----:B------:R-:W-:Y:S08]  /*0b70*/  @P0 BRA `(.L_x_522) ;  /* 0x0000001400d00947 */ /* 0x000ff00003800000 */
[----:B------:R-:W0:Y:S01]  /*0b80*/  S2UR UR5, SR_CgaCtaId ;  /* 0x00000000000579c3 */ /* 0x000e220000008800 */
[----:B------:R-:W-:Y:S02]  /*0b90*/  UMOV UR4, 0x400 ;  /* 0x0000040000047882 */ /* 0x000fe40000000000 */
[----:B0-----:R-:W-:-:S09]  /*0ba0*/  ULEA UR4, UR5, UR4, 0x18 ;  /* 0x0000000405047291 */ /* 0x001fd2000f8ec0ff */
[----:B------:R-:W0:Y:S04]  /*0bb0*/  LDS R0, [UR4+0xc] ;  /* 0x00000c04ff007984 */ /* 0x000e280008000800 */
[----:B--2---:R-:W1:Y:S04]  /*0bc0*/  LDS.128 R4, [UR4+0x10] ;  /* 0x00001004ff047984 */ /* 0x004e680008000c00 */
        /* <DEDUP_REMOVED lines=9> */
.L_x_521:
[----:B0-----:R-:W0:Y:S01]  /*0c60*/  S2R R9, SR_LANEID ;  /* 0x0000000000097919 */ /* 0x001e220000000000 */
[----:B------:R-:W-:-:S05]  /*0c70*/  LOP3.LUT R2, R0, 0x3e0, RZ, 0xc0, !PT ;  /* 0x000003e000027812 */ /* 0x000fca00078ec0ff */
[----:B------:R-:W-:Y:S01]  /*0c80*/  VIADD R4, R2, 0x20 ;  /* 0x0000002002047836 */ /* 0x000fe20000000000 */
[----:B------:R-:W-:-:S04]  /*0c90*/  LOP3.LUT R2, RZ, R2, RZ, 0x33, !PT ;  /* 0x00000002ff027212 */ /* 0x000fc800078e33ff */
[----:B------:R-:W-:Y:S02]  /*0ca0*/  ISETP.GT.AND P0, PT, R4, R5, PT ;  /* 0x000000050400720c */ /* 0x000fe40003f04270 */
[----:B------:R-:W-:-:S04]  /*0cb0*/  IADD3 R2, PT, PT, R5, R2, RZ ;  /* 0x0000000205027210 */ /* 0x000fc80007ffe0ff */
[----:B------:R-:W-:-:S05]  /*0cc0*/  SEL R2, R2, 0x1f, P0 ;  /* 0x0000001f02027807 */ /* 0x000fca0000000000 */
[----:B------:R-:W1:Y:S01]  /*0cd0*/  SHFL.DOWN PT, R3, R11, 0x1, R2 ;  /* 0x082000000b037989 */ /* 0x000e6200000e0002 */
[C---:B0-----:R-:W-:Y:S01]  /*0ce0*/  ISETP.GE.AND P0, PT, R9.reuse, R2, PT ;  /* 0x000000020900720c */ /* 0x041fe20003f06270 */
[C---:B------:R-:W-:Y:S01]  /*0cf0*/  VIADD R7, R9.reuse, 0x2 ;  /* 0x0000000209077836 */ /* 0x040fe20000000000 */
[----:B------:R-:W-:-:S11]  /*0d00*/  ISETP.NE.AND P1, PT, R9, RZ, PT ;  /* 0x000000ff0900720c */ /* 0x000fd60003f25270 */
[----:B-1----:R-:W-:Y:S01]  /*0d10*/  @!P0 FADD R11, R3, R11 ;  /* 0x0000000b030b8221 */ /* 0x002fe20000000000 */
[----:B------:R-:W-:Y:S01]  /*0d20*/  ISETP.GT.AND P0, PT, R7, R2, PT ;  /* 0x000000020700720c */ /* 0x000fe20003f04270 */
[----:B------:R-:W0:Y:S01]  /*0d30*/  @!P1 S2R R13, SR_CgaCtaId ;  /* 0x00000000000d9919 */ /* 0x000e220000008800 */
[----:B------:R-:W-:Y:S02]  /*0d40*/  IADD3 R7, PT, PT, R9, 0x4, RZ ;  /* 0x0000000409077810 */ /* 0x000fe40007ffe0ff */
[----:B------:R-:W-:Y:S01]  /*0d50*/  @!P1 MOV R6, 0x400 ;  /* 0x0000040000069802 */ /* 0x000fe20000000f00 */
[----:B------:R-:W1:Y:S01]  /*0d60*/  SHFL.DOWN PT, R3, R11, 0x2, R2 ;  /* 0x084000000b037989 */ /* 0x000e6200000e0002 */
[----:B------:R-:W-:-:S04]  /*0d70*/  @!P1 SHF.R.U32.HI R4, RZ, 0x3, R0 ;  /* 0x00000003ff049819 */ /* 0x000fc80000011600 */
[----:B------:R-:W-:-:S03]  /*0d80*/  @!P1 LOP3.LUT R4, R4, 0x7c, RZ, 0xc0, !PT ;  /* 0x0000007c04049812 */ /* 0x000fc600078ec0ff */
[----:B-1----:R-:W-:Y:S01]  /*0d90*/  @!P0 FADD R11, R11, R3 ;  /* 0x000000030b0b8221 */ /* 0x002fe20000000000 */
[----:B------:R-:W-:Y:S01]  /*0da0*/  ISETP.GT.AND P0, PT, R7, R2, PT ;  /* 0x000000020700720c */ /* 0x000fe20003f04270 */
[----:B------:R-:W-:Y:S01]  /*0db0*/  VIADD R7, R9, 0x8 ;  /* 0x0000000809077836 */ /* 0x000fe20000000000 */
[----:B0-----:R-:W-:Y:S02]  /*0dc0*/  @!P1 LEA R13, R13, R6, 0x18 ;  /* 0x000000060d0d9211 */ /* 0x001fe400078ec0ff */
[----:B------:R-:W0:Y:S03]  /*0dd0*/  SHFL.DOWN PT, R3, R11, 0x4, R2 ;  /* 0x088000000b037989 */ /* 0x000e2600000e0002 */
[----:B------:R-:W-:-:S06]  /*0de0*/  @!P1 IMAD.IADD R4, R4, 0x1, R13 ;  /* 0x0000000104049824 */ /* 0x000fcc00078e020d */
[----:B0-----:R-:W-:Y:S01]  /*0df0*/  @!P0 FADD R11, R11, R3 ;  /* 0x000000030b0b8221 */ /* 0x001fe20000000000 */
[-C--:B------:R-:W-:Y:S02]  /*0e00*/  ISETP.GT.AND P0, PT, R7, R2.reuse, PT ;  /* 0x000000020700720c */ /* 0x080fe40003f04270 */
[----:B------:R-:W-:Y:S02]  /*0e10*/  IADD3 R7, PT, PT, R9, 0x10, RZ ;  /* 0x0000001009077810 */ /* 0x000fe40007ffe0ff */
[----:B------:R-:W0:Y:S09]  /*0e20*/  SHFL.DOWN PT, R3, R11, 0x8, R2 ;  /* 0x090000000b037989 */ /* 0x000e3200000e0002 */
[----:B0-----:R-:W-:Y:S01]  /*0e30*/  @!P0 FADD R11, R11, R3 ;  /* 0x000000030b0b8221 */ /* 0x001fe20000000000 */
[----:B------:R-:W-:-:S04]  /*0e40*/  ISETP.GT.AND P0, PT, R7, R2, PT ;  /* 0x000000020700720c */ /* 0x000fc80003f04270 */
[----:B------:R-:W0:Y:S09]  /*0e50*/  SHFL.DOWN PT, R3, R11, 0x10, R2 ;  /* 0x0a0000000b037989 */ /* 0x000e3200000e0002 */
        /* <DEDUP_REMOVED lines=13> */
[----:B------:R-:W1:Y:S04]  /*0f30*/  LDS R0, [UR4+0xc] ;  /* 0x00000c04ff007984 */ /* 0x000e680008000800 */
[----:B------:R-:W0:Y:S04]  /*0f40*/  LDS.128 R12, [UR4+0x10] ;  /* 0x00001004ff0c7984 */ /* 0x000e280008000c00 */
[----:B------:R-:W2:Y:S01]  /*0f50*/  LDS.64 R2, [UR4+0x20] ;  /* 0x00002004ff027984 */ /* 0x000ea20008000a00 */
[----:B-1----:R-:W-:Y:S01]  /*0f60*/  @P2 FADD R9, R9, R0 ;  /* 0x0000000009092221 */ /* 0x002fe20000000000 */
[----:B------:R-:W-:-:S03]  /*0f70*/  ISETP.GT.AND P2, PT, R5, 0xa0, PT ;  /* 0x000000a00500780c */ /* 0x000fc60003f44270 */
[----:B0-----:R-:W-:Y:S01]  /*0f80*/  @P4 FADD R9, R9, R12 ;  /* 0x0000000c09094221 */ /* 0x001fe20000000000 */
        /* <DEDUP_REMOVED lines=8> */
.L_x_508:
[----:B------:R-:W0:Y:S01]  /*1010*/  S2R R0, SR_TID.X ;  /* 0x0000000000007919 */ /* 0x000e220000002100 */
[----:B------:R-:W1:Y:S01]  /*1020*/  LDC.64 R4, c[0x0][0x380] ;  /* 0x0000e000ff047b82 */ /* 0x000e620000000a00 */
[----:B0-----:R-:W-:-:S04]  /*1030*/  VIADD R7, R0, UR7 ;  /* 0x0000000700077c36 */ /* 0x001fc80008000000 */
[----:B-1----:R-:W-:-:S05]  /*1040*/  IMAD.WIDE.U32 R4, R7, 0x4, R4 ;  /* 0x0000000407047825 */ /* 0x002fca00078e0004 */
[----:B------:R-:W2:Y:S04]  /*1050*/  LDG.E R7, desc[UR14][R4.64] ;  /* 0x0000000e04077981 */ /* 0x000ea8000c1e1900 */
[----:B------:R-:W2:Y:S04]  /*1060*/  LDG.E R8, desc[UR14][R4.64+0x400] ;  /* 0x0004000e04087981 */ /* 0x000ea8000c1e1900 */
[----:B------:R-:W3:Y:S04]  /*1070*/  LDG.E R9, desc[UR14][R4.64+0x800] ;  /* 0x0008000e04097981 */ /* 0x000ee8000c1e1900 */
[----:B------:R-:W3:Y:S04]  /*1080*/  LDG.E R10, desc[UR14][R4.64+0xc00] ;  /* 0x000c000e040a7981 */ /* 0x000ee8000c1e1900 */
[----:B------:R-:W4:Y:S04]  /*1090*/  LDG.E R11, desc[UR14][R4.64+0x1000] ;  /* 0x0010000e040b7981 */ /* 0x000f28000c1e1900 */
        /* <DEDUP_REMOVED lines=11> */
[----:B------:R-:W-:-:S04]  /*1150*/  ISETP.GE.U32.AND P0, PT, R23, UR5, PT ;  /* 0x0000000517007c0c */ /* 0x000fc8000bf06070 */
[----:B------:R-:W-:Y:S01]  /*1160*/  ISETP.GE.U32.AND.EX P0, PT, R22, UR4, PT, P0 ;  /* 0x0000000416007c0c */ /* 0x000fe2000bf06100 */
        /* <DEDUP_REMOVED lines=26> */
[----:B------:R-:W-:Y:S01]  /*1310*/  IADD3 R5, PT, PT, R2, -UR5, R5 ;  /* 0x8000000502057c10 */ /* 0x000fe2000fffe005 */
[----:B------:R-:W-:Y:S01]  /*1320*/  UMOV UR10, UR8 ;  /* 0x00000008000a7c82 */ /* 0x000fe20008000000 */
[----:B------:R-:W-:Y:S01]  /*1330*/  MOV R11, UR9 ;  /* 0x00000009000b7c02 */ /* 0x000fe20008000f00 */
[----:B------:R-:W-:-:S03]  /*1340*/  IMAD.X R0, RZ, RZ, UR9, P1 ;  /* 0x00000009ff007e24 */ /* 0x000fc600088e06ff */
[----:B------:R-:W-:Y:S02]  /*1350*/  ISETP.GT.U32.AND.EX P0, PT, R11, R8, PT, P0 ;  /* 0x000000080b00720c */ /* 0x000fe40003f04100 */
[----:B0-----:R-:W-:-:S04]  /*1360*/  LEA R6, P2, R9, UR12, 0x2 ;  /* 0x0000000c09067c11 */ /* 0x001fc8000f8410ff */
[----:B------:R-:W-:Y:S02]  /*1370*/  IADD3 R6, P1, PT, R6, 0x2000, RZ ;  /* 0x0000200006067810 */ /* 0x000fe40007f3e0ff */
[----:B------:R-:W-:Y:S02]  /*1380*/  LEA.HI.X R9, R9, UR13, R0, 0x2, P2 ;  /* 0x0000000d09097c11 */ /* 0x000fe400090f1400 */
[----:B------:R-:W-:Y:S01]  /*1390*/  IADD3 R0, PT, PT, R5, -UR7, RZ ;  /* 0x8000000705007c10 */ /* 0x000fe2000fffe0ff */
[----:B------:R-:W-:Y:S02]  /*13a0*/  UMOV UR7, UR9 ;  /* 0x0000000900077c82 */ /* 0x000fe40008000000 */
[----:B------:R-:W-:Y:S01]  /*13b0*/  IMAD.X R9, RZ, RZ, R9, P1 ;  /* 0x000000ffff097224 */ /* 0x000fe200008e0609 */
[----:B------:R-:W-:Y:S06]  /*13c0*/  @P0 BRA `(.L_x_524) ;  /* 0x0000000400000947 */ /* 0x000fec0003800000 */
[----:B------:R-:W0:Y:S01]  /*13d0*/  LDC.64 R2, c[0x0][0x3b8] ;  /* 0x0000ee00ff027b82 */ /* 0x000e220000000a00 */
[----:B------:R-:W1:Y:S01]  /*13e0*/  LDCU.64 UR12, c[0x0][0x380] ;  /* 0x00007000ff0c77ac */ /* 0x000e620008000a00 */
[----:B------:R-:W-:Y:S01]  /*13f0*/  NOP ;  /* 0x0000000000007918 */ /* 0x000fe20000000000 */
.L_x_525:
[----:B------:R-:W2:Y:S02]  /*1400*/  S2R R5, SR_TID.X ;  /* 0x0000000000057919 */ /* 0x000ea40000002100 */
[----:B--2---:R-:W-:-:S04]  /*1410*/  IADD3 R5, P0, PT, R5, UR8, RZ ;  /* 0x0000000805057c10 */ /* 0x004fc8000ff1e0ff */
[----:B------:R-:W-:Y:S02]  /*1420*/  IADD3.X R10, PT, PT, RZ, UR9, RZ, P0, !PT ;  /* 0x00000009ff0a7c10 */ /* 0x000fe400087fe4ff */
[----:B-1----:R-:W-:-:S04]  /*1430*/  LEA R4, P0, R5, UR12, 0x2 ;  /* 0x0000000c05047c11 */ /* 0x002fc8000f8010ff */
[----:B------:R-:W-:-:S05]  /*1440*/  LEA.HI.X R5, R5, UR13, R10, 0x2, P0 ;  /* 0x0000000d05057c11 */ /* 0x000fca00080f140a */
        /* <DEDUP_REMOVED lines=16> */
[----:B------:R-:W-:-:S02]  /*1550*/  USHF.R.S32.HI UR11, URZ, 0x1f, UR5 ;  /* 0x0000001fff0b7899 */ /* 0x000fc40008011405 */
[----:B------:R-:W-:-:S04]  /*1560*/  UIADD3 UR6, UP0, UPT, UR5, UR10, URZ ;  /* 0x0000000a05067290 */ /* 0x000fc8000ff1e0ff */
[----:B------:R-:W-:Y:S01]  /*1570*/  UIADD3.X UR7, UPT, UPT, UR11, UR7, URZ, UP0, !UPT ;  /* 0x000000070b077290 */ /* 0x000fe200087fe4ff */
[----:B--2---:R-:W-:Y:S01]  /*1580*/  FADD R7, R24, R7 ;  /* 0x0000000718077221 */ /* 0x004fe20000000000 */
[----:B0-----:R-:W-:-:S04]  /*1590*/  IADD3 R24, P1, PT, R2, -UR8, RZ ;  /* 0x8000000802187c10 */ /* 0x001fc8000ff3e0ff */
[----:B------:R-:W-:Y:S02]  /*15a0*/  ISETP.GE.U32.AND P0, PT, R24, UR5, PT ;  /* 0x0000000518007c0c */ /* 0x000fe4000bf06070 */
[----:B-1----:R-:W-:Y:S01]  /*15b0*/  IADD3.X R4, PT, PT, R3, ~UR9, RZ, P1, !PT ;  /* 0x8000000903047c10 */ /* 0x002fe20008ffe4ff */
[----:B---3--:R-:W-:-:S03]  /*15c0*/  FADD R26, R25, R26 ;  /* 0x0000001a191a7221 */ /* 0x008fc60000000000 */
[----:B------:R-:W-:Y:S01]  /*15d0*/  ISETP.GE.U32.AND.EX P0, PT, R4, UR11, PT, P0 ;  /* 0x0000000b04007c0c */ /* 0x000fe2000bf06100 */
        /* <DEDUP_REMOVED lines=15> */
[----:B------:R-:W-:Y:S01]  /*16d0*/  UIADD3 UR8, UP0, UPT, UR5, UR8, URZ ;  /* 0x0000000805087290 */ /* 0x000fe2000ff1e0ff */
[----:B------:R-:W-:Y:S01]  /*16e0*/  MOV R5, R9 ;  /* 0x0000000900057202 */ /* 0x000fe20000000f00 */
[----:B------:R-:W-:Y:S01]  /*16f0*/  IMAD.U32 R11, RZ, RZ, UR5 ;  /* 0x00000005ff0b7e24 */ /* 0x000fe2000f8e00ff */
[----:B------:R-:W-:Y:S01]  /*1700*/  UIADD3 UR4, UPT, UPT, UR4, 0x1, URZ ;  /* 0x0000000104047890 */ /* 0x000fe2000fffe0ff */
[----:B------:R-:W-:Y:S01]  /*1710*/  IMAD.MOV.U32 R4, RZ, RZ, R6 ;  /* 0x000000ffff047224 */ /* 0x000fe200078e0006 */
[----:B------:R-:W-:Y:S01]  /*1720*/  UIADD3.X UR9, UPT, UPT, UR11, UR9, URZ, UP0, !UPT ;  /* 0x000000090b097290 */ /* 0x000fe200087fe4ff */
[----:B------:R-:W-:Y:S01]  /*1730*/  ISETP.LT.U32.AND P0, PT, R23, UR8, PT ;  /* 0x0000000817007c0c */ /* 0x000fe2000bf01070 */
[----:B------:R-:W-:Y:S01]  /*1740*/  VIADD R0, R0, -UR5 ;  /* 0x8000000500007c36 */ /* 0x000fe20008000000 */
[----:B------:R-:W-:Y:S01]  /*1750*/  UMOV UR10, UR6 ;  /* 0x00000006000a7c82 */ /* 0x000fe20008000000 */
[----:B------:R-:W-:Y:S02]  /*1760*/  IMAD.WIDE R4, R11, 0x4, R4 ;  /* 0x000000040b047825 */ /* 0x000fe400078e0204 */
[----:B------:R-:W-:-:S02]  /*1770*/  MOV R13, UR9 ;  /* 0x00000009000d7c02 */ /* 0x000fc40008000f00 */
[----:B------:R-:W-:Y:S01]  /*1780*/  IMAD.MOV.U32 R6, RZ, RZ, R4 ;  /* 0x000000ffff067224 */ /* 0x000fe200078e0004 */
[----:B------:R-:W-:Y:S02]  /*1790*/  MOV R9, R5 ;  /* 0x0000000500097202 */ /* 0x000fe40000000f00 */
[----:B------:R-:W-:-:S13]  /*17a0*/  ISETP.GT.U32.AND.EX P0, PT, R13, R8, PT, P0 ;  /* 0x000000080d00720c */ /* 0x000fda0003f04100 */
[----:B------:R-:W-:Y:S05]  /*17b0*/  @!P0 BRA `(.L_x_525) ;  /* 0xfffffffc00108947 */ /* 0x000fea000383ffff */
[----:B------:R-:W-:-:S05]  /*17c0*/  UMOV UR6, UR5 ;  /* 0x0000000500067c82 */ /* 0x000fca0008000000 */
.L_x_524:
[----:B------:R-:W0:Y:S01]  /*17d0*/  S2R R5, SR_TID.X ;  /* 0x0000000000057919 */ /* 0x000e220000002100 */
[C---:B------:R-:W-:Y:S01]  /*17e0*/  IADD3 R4, PT, PT, R2.reuse, -UR8, RZ ;  /* 0x8000000802047c10 */ /* 0x040fe2000fffe0ff */
[----:B------:R-:W-:Y:S01]  /*17f0*/  IMAD.U32 R8, RZ, RZ, UR9 ;  /* 0x00000009ff087e24 */ /* 0x000fe2000f8e00ff */
[----:B------:R-:W-:Y:S01]  /*1800*/  ISETP.LE.U32.AND P1, PT, R2, UR8, PT ;  /* 0x0000000802007c0c */ /* 0x000fe2000bf23070 */
[----:B------:R-:W-:Y:S01]  /*1810*/  BSSY.RECONVERGENT B1, `(.L_x_523) ;  /* 0x0000080000017945 */ /* 0x000fe20003800200 */
        /* <DEDUP_REMOVED lines=17> */
[----:B------:R-:W-:Y:S01]  /*1930*/  LEA.HI R2, R0, 0x1, RZ, 0x18 ;  /* 0x0000000100027811 */ /* 0x000fe200078fc0ff */
[----:B------:R-:W-:-:S03]  /*1940*/  IMAD.MOV.U32 R4, RZ, RZ, R5 ;  /* 0x000000ffff047224 */ /* 0x000fc600078e0005 */
[----:B------:R-:W-:-:S04]  /*1950*/  LOP3.LUT R2, R2, 0x1fffff0, RZ, 0xc0, !PT ;  /* 0x01fffff002027812 */ /* 0x000fc800078ec0ff */
[----:B------:R-:W-:-:S07]  /*1960*/  IADD3 R8, PT, PT, -R2, RZ, RZ ;  /* 0x000000ff02087210 */ /* 0x000fce0007ffe1ff */
.L_x_529:
[----:B------:R-:W-:Y:S01]  /*1970*/  IMAD.MOV.U32 R2, RZ, RZ, R6 ;  /* 0x000000ffff027224 */ /* 0x000fe200078e0006 */
        /* <DEDUP_REMOVED lines=17> */
[----:B------:R-:W-:-:S02]  /*1a90*/  VIADD R8, R8, 0x10 ;  /* 0x0000001008087836 */ /* 0x000fc40000000000 */
[----:B------:R-:W-:-:S03]  /*1aa0*/  VIADD R4, R4, 0x1000 ;  /* 0x0000100004047836 */ /* 0x000fc60000000000 */
[----:B------:R-:W-:Y:S01]  /*1ab0*/  ISETP.NE.AND P0, PT, R8, RZ, PT ;  /* 0x000000ff0800720c */ /* 0x000fe20003f05270 */
[----:B--2---:R-:W-:-:S04]  /*1ac0*/  FADD R18, R18, R7 ;  /* 0x0000000712127221 */ /* 0x004fc80000000000 */
        /* <DEDUP_REMOVED lines=13> */
[----:B------:R-:W-:-:S03]  /*1ba0*/  IADD3 R6, P2, PT, R2, 0x4000, RZ ;  /* 0x0000400002067810 */ /* 0x000fc60007f5e0ff */
[----:B------:R-:W-:Y:S01]  /*1bb0*/  FADD R10, R10, R9 ;  /* 0x000000090a0a7221 */ /* 0x000fe20000000000 */
[----:B------:R-:W-:-:S03]  /*1bc0*/  IADD3.X R9, PT, PT, RZ, R3, RZ, P2, !PT ;  /* 0x00000003ff097210 */ /* 0x000fc600017fe4ff */
[----:B------:R-:W-:Y:S01]  /*1bd0*/  FADD R7, R10, R5 ;  /* 0x000000050a077221 */ /* 0x000fe20000000000 */
[----:B------:R-:W-:Y:S06]  /*1be0*/  @P0 BRA `(.L_x_529) ;  /* 0xfffffffc00600947 */ /* 0x000fec000383ffff */
.L_x_528:
[----:B------:R-:W-:Y:S05]  /*1bf0*/  BSYNC.RECONVERGENT B2 ;  /* 0x0000000000027941 */ /* 0x000fea0003800200 */
.L_x_527:
        /* <DEDUP_REMOVED lines=18> */
[----:B------:R-:W-:-:S02]  /*1d20*/  VIADD R4, R4, 0x800 ;  /* 0x0000080004047836 */ /* 0x000fc40000000000 */
[----:B--2---:R-:W-:-:S04]  /*1d30*/  FADD R6, R7, R6 ;  /* 0x0000000607067221 */ /* 0x004fc80000000000 */
[----:B---3--:R-:W-:-:S04]  /*1d40*/  FADD R5, R6, R5 ;  /* 0x0000000506057221 */ /* 0x008fc80000000000 */
[----:B----4-:R-:W-:-:S04]  /*1d50*/  FADD R5, R5, R8 ;  /* 0x0000000805057221 */ /* 0x010fc80000000000 */
[----:B-----5:R-:W-:-:S04]  /*1d60*/  FADD R5, R5, R10 ;  /* 0x0000000a05057221 */ /* 0x020fc80000000000 */
[----:B------:R-:W-:-:S04]  /*1d70*/  FADD R5, R5, R12 ;  /* 0x0000000c05057221 */ /* 0x000fc80000000000 */
[----:B------:R-:W-:-:S04]  /*1d80*/  FADD R5, R5, R14 ;  /* 0x0000000e05057221 */ /* 0x000fc80000000000 */
[----:B------:R-:W-:-:S04]  /*1d90*/  FADD R5, R5, R16 ;  /* 0x0000001005057221 */ /* 0x000fc80000000000 */
[----:B------:R-:W-:-:S07]  /*1da0*/  FADD R7, R5, R18 ;  /* 0x0000001205077221 */ /* 0x000fce0000000000 */
.L_x_531:
[----:B------:R-:W-:Y:S05]  /*1db0*/  BSYNC.RECONVERGENT B2 ;  /* 0x0000000000027941 */ /* 0x000fea0003800200 */
.L_x_530:
        /* <DEDUP_REMOVED lines=12> */
[----:B------:R-:W5:Y:S01]  /*1e80*/  LDG.E R10, desc[UR14][R2.64+0xc00] ;  /* 0x000c000e020a7981 */ /* 0x000f62000c1e1900 */
[----:B------:R-:W-:-:S02]  /*1e90*/  VIADD R4, R4, 0x400 ;  /* 0x0000040004047836 */ /* 0x000fc40000000000 */
[----:B--2---:R-:W-:-:S04]  /*1ea0*/  FADD R6, R7, R6 ;  /* 0x0000000607067221 */ /* 0x004fc80000000000 */
[----:B---3--:R-:W-:-:S04]  /*1eb0*/  FADD R5, R6, R5 ;  /* 0x0000000506057221 */ /* 0x008fc80000000000 */
[----:B----4-:R-:W-:-:S04]  /*1ec0*/  FADD R5, R5, R8 ;  /* 0x0000000805057221 */ /* 0x010fc80000000000 */
[----:B-----5:R-:W-:-:S07]  /*1ed0*/  FADD R7, R5, R10 ;  /* 0x0000000a05077221 */ /* 0x020fce0000000000 */
.L_x_533:
[----:B------:R-:W-:Y:S05]  /*1ee0*/  BSYNC.RECONVERGENT B2 ;  /* 0x0000000000027941 */ /* 0x000fea0003800200 */
.L_x_532:
[----:B------:R-:W-:Y:S05]  /*1ef0*/  @!P1 BRA `(.L_x_526) ;  /* 0x0000000000449947 */ /* 0x000fea0003800000 */
[----:B------:R-:W-:Y:S02]  /*1f00*/  LOP3.LUT R0, R0, 0xffff, RZ, 0xc0, !PT ;  /* 0x0000ffff00007812 */ /* 0x000fe400078ec0ff */
[----:B------:R-:W-:Y:S02]  /*1f10*/  IADD3 R5, P0, PT, R4, UR10, RZ ;  /* 0x0000000a04057c10 */ /* 0x000fe4000ff1e0ff */
[----:B------:R-:W-:Y:S02]  /*1f20*/  LEA.HI R0, R0, 0x1, RZ, 0x18 ;  /* 0x0000000100007811 */ /* 0x000fe400078fc0ff */
[----:B------:R-:W-:Y:S02]  /*1f30*/  LEA R4, P1, R5, UR12, 0x2 ;  /* 0x0000000c05047c11 */ /* 0x000fe4000f8210ff */
[----:B------:R-:W-:Y:S02]  /*1f40*/  LOP3.LUT R0, R0, 0x3, RZ, 0xc0, !PT ;  /* 0x0000000300007812 */ /* 0x000fe400078ec0ff */
[----:B------:R-:W-:-:S03]  /*1f50*/  IADD3.X R2, PT, PT, RZ, UR7, RZ, P0, !PT ;  /* 0x00000007ff027c10 */ /* 0x000fc600087fe4ff */
[----:B------:R-:W-:Y:S01]  /*1f60*/  IMAD.MOV R0, RZ, RZ, -R0 ;  /* 0x000000ffff007224 */ /* 0x000fe200078e0a00 */
[----:B------:R-:W-:-:S07]  /*1f70*/  LEA.HI.X R5, R5, UR13, R2, 0x2, P1 ;  /* 0x0000000d05057c11 */ /* 0x000fce00088f1402 */
.L_x_534:
[----:B------:R-:W-:Y:S01]  /*1f80*/  MOV R2, R4 ;  /* 0x0000000400027202 */ /* 0x000fe20000000f00 */
[----:B------:R-:W-:-:S05]  /*1f90*/  IMAD.MOV.U32 R3, RZ, RZ, R5 ;  /* 0x000000ffff037224 */ /* 0x000fca00078e0005 */
[----:B------:R-:W2:Y:S01]  /*1fa0*/  LDG.E R2, desc[UR14][R2.64] ;  /* 0x0000000e02027981 */ /* 0x000ea2000c1e1900 */
[----:B------:R-:W-:Y:S02]  /*1fb0*/  IADD3 R0, PT, PT, R0, 0x1, RZ ;  /* 0x0000000100007810 */ /* 0x000fe40007ffe0ff */
[----:B------:R-:W-:Y:S02]  /*1fc0*/  IADD3 R4, P1, PT, R4, 0x400, RZ ;  /* 0x0000040004047810 */ /* 0x000fe40007f3e0ff */
[----:B------:R-:W-:-:S03]  /*1fd0*/  ISETP.NE.AND P0, PT, R0, RZ, PT ;  /* 0x000000ff0000720c */ /* 0x000fc60003f05270 */
[----:B------:R-:W-:Y:S02]  /*1fe0*/  IMAD.X R5, RZ, RZ, R5, P1 ;  /* 0x000000ffff057224 */ /* 0x000fe400008e0605 */
[----:B--2---:R-:W-:-:S08]  /*1ff0*/  FADD R7, R2, R7 ;  /* 0x0000000702077221 */ /* 0x004fd00000000000 */
[----:B------:R-:W-:Y:S05]  /*2000*/  @P0 BRA `(.L_x_534) ;  /* 0xfffffffc00dc0947 */ /* 0x000fea000383ffff */
.L_x_526:
[----:B------:R-:W-:Y:S05]  /*2010*/  BSYNC.RECONVERGENT B1 ;  /* 0x0000000000017941 */ /* 0x000fea0003800200 */
.L_x_523:
[----:B------:R-:W0:Y:S01]  /*2020*/  S2R R6, SR_LANEID ;  /* 0x0000000000067919 */ /* 0x000e220000000000 */
[----:B------:R-:W1:Y:S01]  /*2030*/  SHFL.DOWN PT, R0, R7, 0x1, 0x1f ;  /* 0x08201f0007007f89 */ /* 0x000e6200000e0000 */
[----:B------:R-:W2:Y:S01]  /*2040*/  S2R R5, SR_TID.X ;  /* 0x0000000000057919 */ /* 0x000ea20000002100 */
[C---:B0-----:R-:W-:Y:S02]  /*2050*/  ISETP.GT.AND P0, PT, R6.reuse, 0x1e, PT ;  /* 0x0000001e0600780c */ /* 0x041fe40003f04270 */
[----:B------:R-:W-:-:S11]  /*2060*/  ISETP.NE.AND P1, PT, R6, RZ, PT ;  /* 0x000000ff0600720c */ /* 0x000fd60003f25270 */
[----:B-1----:R-:W-:Y:S01]  /*2070*/  @!P0 FADD R7, R0, R7 ;  /* 0x0000000700078221 */ /* 0x002fe20000000000 */
[----:B------:R-:W-:Y:S01]  /*2080*/  ISETP.GT.AND P0, PT, R6, 0x1d, PT ;  /* 0x0000001d0600780c */ /* 0x000fe20003f04270 */
[----:B------:R-:W0:Y:S01]  /*2090*/  @!P1 S2R R4, SR_CgaCtaId ;  /* 0x0000000000049919 */ /* 0x000e220000008800 */
[----:B------:R-:W-:Y:S02]  /*20a0*/  @!P1 MOV R3, 0x400 ;  /* 0x0000040000039802 */ /* 0x000fe40000000f00 */
[----:B--2---:R-:W-:Y:S01]  /*20b0*/  @!P1 SHF.R.U32.HI R2, RZ, 0x3, R5 ;  /* 0x00000003ff029819 */ /* 0x004fe20000011605 */
        /* <DEDUP_REMOVED lines=31> */
[----:B------:R-:W-:-:S07]  /*22b0*/  FADD R9, R2, R3 ;  /* 0x0000000302097221 */ /* 0x000fce0000000000 */
.L_x_522:
[----:B------:R-:W-:Y:S05]  /*22c0*/  BSYNC.RECONVERGENT B0 ;  /* 0x0000000000007941 */ /* 0x000fea0003800200 */
.L_x_507:
[----:B------:R-:W-:Y:S05]  /*22d0*/  @P0 EXIT ;  /* 0x000000000000094d */ /* 0x000fea0003800000 */
[----:B------:R-:W3:Y:S02]  /*22e0*/  LDCU.64 UR4, c[0x0][0x388] ;  /* 0x00007100ff0477ac */ /* 0x000ee40008000a00 */
[----:B---3--:R-:W-:-:S06]  /*22f0*/  UIMAD.WIDE.U32 UR4, UR16, 0x4, UR4 ;  /* 0x00000004100478a5 */ /* 0x008fcc000f8e0004 */
[----:B------:R-:W-:Y:S01]  /*2300*/  IMAD.U32 R2, RZ, RZ, UR4 ;  /* 0x00000004ff027e24 */ /* 0x000fe2000f8e00ff */
[----:B0-2---:R-:W-:-:S05]  /*2310*/  MOV R3, UR5 ;  /* 0x0000000500037c02 */ /* 0x005fca0008000f00 */
[----:B------:R-:W-:Y:S01]  /*2320*/  STG.E desc[UR14][R2.64], R9 ;  /* 0x0000000902007986 */ /* 0x000fe2000c10190e */
[----:B------:R-:W-:Y:S05]  /*2330*/  EXIT ;  /* 0x000000000000794d */ /* 0x000fea0003800000 */
.L_x_535:
        /* <DEDUP_REMOVED lines=12> */
.L_x_704:


//--------------------- .text._ZN3cub18CUB_300001_SM_10006detail6reduce28DeviceReduceSingleTileKernelINS2_10policy_hubIfyN4cuda3std3__44plusIfEEE10Policy1000EN6thrust24THRUST_300001_SM_1000_NS6detail15normal_iteratorINSD_10device_ptrIKfEEEEPfyS9_ffNS7_10__identityEEEvT0_T1_T2_T3_T4_T6_ --------------------------
	.section	.text._ZN3cub18CUB_300001_SM_10006detail6reduce28DeviceReduceSingleTileKernelINS2_10policy_hubIfyN4cuda3std3__44plusIfEEE10Policy1000EN6thrust24THRUST_300001_SM_1000_NS6detail15normal_iteratorINSD_10device_ptrIKfEEEEPfyS9_ffNS7_10__identityEEEvT0_T1_T2_T3_T4_T6_,"ax",@progbits
	.align	128
        .global         _ZN3cub18CUB_300001_SM_10006detail6reduce28DeviceReduceSingleTileKernelINS2_10policy_hubIfyN4cuda3std3__44plusIfEEE10Policy1000EN6thrust24THRUST_300001_SM_1000_NS6detail15normal_iteratorINSD_10device_ptrIKfEEEEPfyS9_ffNS7_10__identityEEEvT0_T1_T2_T3_T4_T6_
        .type           _ZN3cub18CUB_300001_SM_10006detail6reduce28DeviceReduceSingleTileKernelINS2_10policy_hubIfyN4cuda3std3__44plusIfEEE10Policy1000EN6thrust24THRUST_300001_SM_1000_NS6detail15normal_iteratorINSD_10device_ptrIKfEEEEPfyS9_ffNS7_10__identityEEEvT0_T1_T2_T3_T4_T6_,@function
        .size           _ZN3cub18CUB_300001_SM_10006detail6reduce28DeviceReduceSingleTileKernelINS2_10policy_hubIfyN4cuda3std3__44plusIfEEE10Policy1000EN6thrust24THRUST_300001_SM_1000_NS6detail15normal_iteratorINSD_10device_ptrIKfEEEEPfyS9_ffNS7_10__identityEEEvT0_T1_T2_T3_T4_T6_,(.L_x_705 - _ZN3cub18CUB_300001_SM_10006detail6reduce28DeviceReduceSingleTileKernelINS2_10policy_hubIfyN4cuda3std3__44plusIfEEE10Policy1000EN6thrust24THRUST_300001_SM_1000_NS6detail15normal_iteratorINSD_10device_ptrIKfEEEEPfyS9_ffNS7_10__identityEEEvT0_T1_T2_T3_T4_T6_)
        .other          _ZN3cub18CUB_300001_SM_10006detail6reduce28DeviceReduceSingleTileKernelINS2_10policy_hubIfyN4cuda3std3__44plusIfEEE10Policy1000EN6thrust24THRUST_300001_SM_1000_NS6detail15normal_iteratorINSD_10device_ptrIKfEEEEPfyS9_ffNS7_10__identityEEEvT0_T1_T2_T3_T4_T6_,@"STO_CUDA_ENTRY STV_DEFAULT"
_ZN3cub18CUB_300001_SM_10006detail6reduce28DeviceReduceSingleTileKernelINS2_10policy_hubIfyN4cuda3std3__44plusIfEEE10Policy1000EN6thrust24THRUST_300001_SM_1000_NS6detail15normal_iteratorINSD_10device_ptrIKfEEEEPfyS9_ffNS7_10__identityEEEvT0_T1_T2_T3_T4_T6_:
.text._ZN3cub18CUB_300001_SM_10006detail6reduce28DeviceReduceSingleTileKernelINS2_10policy_hubIfyN4cuda3std3__44plusIfEEE10Policy1000EN6thrust24THRUST_300001_SM_1000_NS6detail15normal_iteratorINSD_10device_ptrIKfEEEEPfyS9_ffNS7_10__identityEEEvT0_T1_T2_T3_T4_T6_:
[----:B------:R-:W-:Y:S01]  /*0000*/  LDC R1, c[0x0][0x37c] ;  /* 0x0000df00ff017b82 */ /* 0x000fe20000000800 */
[----:B------:R-:W0:Y:S01]  /*0010*/  LDCU.64 UR4, c[0x0][0x390] ;  /* 0x00007200ff0477ac */ /* 0x000e220008000a00 */
[----:B------:R-:W1:Y:S01]  /*0020*/  LDCU.64 UR6, c[0x0][0x358] ;  /* 0x00006b00ff0677ac */ /* 0x000e620008000a00 */
[----:B0-----:R-:W-:Y:S01]  /*0030*/  MOV R4, UR4 ;  /* 0x0000000400047c02 */ /* 0x001fe20008000f00 */
[----:B------:R-:W-:-:S03]  /*0040*/  IMAD.U32 R0, RZ, RZ, UR5 ;  /* 0x00000005ff007e24 */ /* 0x000fc6000f8e00ff */
[----:B------:R-:W-:-:S04]  /*0050*/  ISETP.NE.U32.AND P0, PT, R4, RZ, PT ;  /* 0x000000ff0400720c */ /* 0x000fc80003f05070 */
[----:B------:R-:W-:-:S13]  /*0060*/  ISETP.NE.AND.EX P0, PT, R0, RZ, PT, P0 ;  /* 0x000000ff0000720c */ /* 0x000fda0003f05300 */
        /* <DEDUP_REMOVED lines=8> */
.L_x_536:
[----:B------:R-:W-:Y:S01]  /*00f0*/  ISETP.GT.U32.AND P0, PT, R4, 0xfff, PT ;  /* 0x00000fff0400780c */ /* 0x000fe20003f04070 */
[----:B------:R-:W-:Y:S03]  /*0100*/  BSSY.RECONVERGENT B0, `(.L_x_537) ;  /* 0x00001f3000007945 */ /* 0x000fe60003800200 */
[----:B------:R-:W-:-:S13]  /*0110*/  ISETP.GT.U32.AND.EX P0, PT, R0, RZ, PT, P0 ;  /* 0x000000ff0000720c */ /* 0x000fda0003f04100 */
[----:B------:R-:W-:Y:S05]  /*0120*/  @P0 BRA `(.L_x_538) ;  /* 0x0000000c00ac0947 */ /* 0x000fea0003800000 */
[----:B------:R-:W0:Y:S01]  /*0130*/  S2R R5, SR_TID.X ;  /* 0x0000000000057919 */ /* 0x000e220000002100 */
[----:B------:R-:W-:Y:S01]  /*0140*/  BSSY.RECONVERGENT B1, `(.L_x_539) ;  /* 0x0000009000017945 */ /* 0x000fe20003800200 */
[----:B------:R-:W-:Y:S01]  /*0150*/  HFMA2 R6, -RZ, RZ, 0, 0 ;  /* 0x00000000ff067431 */ /* 0x000fe200000001ff */
[----:B0-----:R-:W-:Y:S01]  /*0160*/  ISETP.GE.U32.AND P0, PT, R5, R4, PT ;  /* 0x000000040500720c */ /* 0x001fe20003f06070 */
[----:B------:R-:W-:-:S12]  /*0170*/  IMAD.MOV.U32 R7, RZ, RZ, R5 ;  /* 0x000000ffff077224 */ /* 0x000fd800078e0005 */
[----:B------:R-:W-:Y:S05]  /*0180*/  @P0 BRA `(.L_x_540) ;  /* 0x0000000000100947 */ /* 0x000fea0003800000 */
[----:B------:R-:W0:Y:S02]  /*0190*/  LDC.64 R2, c[0x0][0x380] ;  /* 0x0000e000ff027b82 */ /* 0x000e240000000a00 */
[----:B0-----:R-:W-:-:S05]  /*01a0*/  IMAD.WIDE.U32 R2, R5, 0x4, R2 ;  /* 0x0000000405027825 */ /* 0x001fca00078e0002 */
[----:B------:R0:W5:Y:S01]  /*01b0*/  LDG.E R6, desc[UR6][R2.64] ;  /* 0x0000000602067981 */ /* 0x000162000c1e1900 */
[----:B------:R-:W-:-:S07]  /*01c0*/  IADD3 R7, PT, PT, R5, 0x100, RZ ;  /* 0x0000010005077810 */ /* 0x000fce0007ffe0ff */
.L_x_540:
[----:B------:R-:W-:Y:S05]  /*01d0*/  BSYNC.RECONVERGENT B1 ;  /* 0x0000000000017941 */ /* 0x000fea0003800200 */
.L_x_539:
[----:B------:R-:W-:Y:S01]  /*01e0*/  ISETP.GE.U32.AND P0, PT, R7, R4, PT ;  /* 0x000000040700720c */ /* 0x000fe20003f06070 */
[----:B------:R-:W-:-:S12]  /*01f0*/  BSSY.RECONVERGENT B1, `(.L_x_541) ;  /* 0x000006d000017945 */ /* 0x000fd80003800200 */
[----:B------:R-:W-:Y:S05]  /*0200*/  @P0 BRA `(.L_x_542) ;  /* 0x0000000400ac0947 */ /* 0x000fea0003800000 */
[----:B0-----:R-:W-:Y:S01]  /*0210*/  LOP3.LUT R3, RZ, R7, RZ, 0x33, !PT ;  /* 0x00000007ff037212 */ /* 0x001fe200078e33ff */
[----:B------:R-:W-:Y:S04]  /*0220*/  BSSY.RECONVERGENT B2, `(.L_x_543) ;  /* 0x0000033000027945 */ /* 0x000fe80003800200 */
[----:B------:R-:W-:-:S05]  /*0230*/  IMAD.IADD R3, R3, 0x1, R4 ;  /* 0x0000000103037824 */ /* 0x000fca00078e0204 */
        /* <DEDUP_REMOVED lines=9> */
[----:B------:R-:W-:-:S05]  /*02d0*/  IADD3 R2, P0, PT, R2, 0x2000, RZ ;  /* 0x0000200002027810 */ /* 0x000fca0007f1e0ff */
[----:B------:R-:W-:-:S08]  /*02e0*/  IMAD.X R3, RZ, RZ, R3, P0 ;  /* 0x000000ffff037224 */ /* 0x000fd000000e0603 */
.L_x_545:
        /* <DEDUP_REMOVED lines=38> */
.L_x_544:
[----:B------:R-:W-:Y:S05]  /*0550*/  BSYNC.RECONVERGENT B2 ;  /* 0x0000000000027941 */ /* 0x000fea0003800200 */
.L_x_543:
        /* <DEDUP_REMOVED lines=25> */
.L_x_547:
[----:B------:R-:W-:Y:S05]  /*06f0*/  BSYNC.RECONVERGENT B2 ;  /* 0x0000000000027941 */ /* 0x000fea0003800200 */
.L_x_546:
        /* <DEDUP_REMOVED lines=17> */
.L_x_549:
[----:B------:R-:W-:Y:S05]  /*0810*/  BSYNC.RECONVERGENT B2 ;  /* 0x0000000000027941 */ /* 0x000fea0003800200 */
.L_x_548:
[----:B------:R-:W-:Y:S05]  /*0820*/  @!P1 BRA `(.L_x_542) ;  /* 0x0000000000249947 */ /* 0x000fea0003800000 */
[----:B------:R-:W0:Y:S01]  /*0830*/  LDC.64 R8, c[0x0][0x380] ;  /* 0x0000e000ff087b82 */ /* 0x000e220000000a00 */
[----:B------:R-:W-:-:S07]  /*0840*/  IMAD.MOV R10, RZ, RZ, -R10 ;  /* 0x000000ffff0a7224 */ /* 0x000fce00078e0a0a */
.L_x_550:
[----:B0-----:R-:W-:-:S06]  /*0850*/  IMAD.WIDE R2, R7, 0x4, R8 ;  /* 0x0000000407027825 */ /* 0x001fcc00078e0208 */
[----:B------:R-:W2:Y:S01]  /*0860*/  LDG.E R3, desc[UR6][R2.64] ;  /* 0x0000000602037981 */ /* 0x000ea2000c1e1900 */
[----:B------:R-:W-:Y:S01]  /*0870*/  IADD3 R10, PT, PT, R10, 0x1, RZ ;  /* 0x000000010a0a7810 */ /* 0x000fe20007ffe0ff */
[----:B------:R-:W-:-:S03]  /*0880*/  VIADD R7, R7, 0x100 ;  /* 0x0000010007077836 */ /* 0x000fc60000000000 */
[----:B------:R-:W-:Y:S01]  /*0890*/  ISETP.NE.AND P0, PT, R10, RZ, PT ;  /* 0x000000ff0a00720c */ /* 0x000fe20003f05270 */
[----:B--2--5:R-:W-:-:S12]  /*08a0*/  FADD R6, R3, R6 ;  /* 0x0000000603067221 */ /* 0x024fd80000000000 */
[----:B------:R-:W-:Y:S05]  /*08b0*/  @P0 BRA `(.L_x_550) ;  /* 0xfffffffc00e40947 */ /* 0x000fea000383ffff */
.L_x_542:
[----:B------:R-:W-:Y:S05]  /*08c0*/  BSYNC.RECONVERGENT B1 ;  /* 0x0000000000017941 */ /* 0x000fea0003800200 */
.L_x_541:
[----:B------:R-:W-:Y:S02]  /*08d0*/  ISETP.GE.U32.AND P0, PT, R4, 0x100, PT ;  /* 0x000001000400780c */ /* 0x000fe40003f06070 */
[----:B-----5:R-:W-:Y:S02]  /*08e0*/  MOV R9, R6 ;  /* 0x0000000600097202 */ /* 0x020fe40000000f00 */
[----:B------:R-:W-:-:S13]  /*08f0*/  ISETP.GE.U32.AND.EX P0, PT, R0, RZ, PT, P0 ;  /* 0x000000ff0000720c */ /* 0x000fda0003f06100 */
[----:B------:R-:W-:Y:S05]  /*0900*/  @!P0 BRA `(.L_x_551) ;  /* 0x0000000000ac8947 */ /* 0x000fea0003800000 */
[----:B------:R-:W1:Y:S01]  /*0910*/  S2R R6, SR_LANEID ;  /* 0x0000000000067919 */ /* 0x000e620000000000 */
[----:B------:R-:W-:Y:S01]  /*0920*/  ISETP.NE.AND P5, PT, R5, RZ, PT ;  /* 0x000000ff0500720c */ /* 0x000fe20003fa5270 */
        /* <DEDUP_REMOVED lines=14> */
[----:B-1----:R-:W-:-:S05]  /*0a10*/  @!P1 LEA R7, R7, R4, 0x18 ;  /* 0x0000000407079211 */ /* 0x002fca00078ec0ff */
[----:B------:R-:W-:-:S03]  /*0a20*/  @!P1 IMAD.IADD R2, R2, 0x1, R7 ;  /* 0x0000000102029824 */ /* 0x000fc600078e0207 */
[----:B0-----:R-:W-:Y:S01]  /*0a30*/  @!P0 FADD R0, R0, R3 ;  /* 0x0000000300008221 */ /* 0x001fe20000000000 */
[----:B------:R-:W-:-:S04]  /*0a40*/  ISETP.GT.AND P0, PT, R6, 0x17, PT ;  /* 0x000000170600780c */ /* 0x000fc80003f04270 */
[----:B------:R-:W0:Y:S09]  /*0a50*/  SHFL.DOWN PT, R3, R0, 0x8, 0x1f ;  /* 0x09001f0000037f89 */ /* 0x000e3200000e0000 */
[----:B0-----:R-:W-:Y:S01]  /*0a60*/  @!P0 FADD R0, R0, R3 ;  /* 0x0000000300008221 */ /* 0x001fe20000000000 */
[----:B------:R-:W-:-:S04]  /*0a70*/  ISETP.GT.AND P0, PT, R6, 0xf, PT ;  /* 0x0000000f0600780c */ /* 0x000fc80003f04270 */
[----:B------:R-:W0:Y:S02]  /*0a80*/  SHFL.DOWN PT, R3, R0, 0x10, 0x1f ;  /* 0x0a001f0000037f89 */ /* 0x000e2400000e0000 */
[----:B0-----:R-:W-:-:S05]  /*0a90*/  FADD R3, R0, R3 ;  /* 0x0000000300037221 */ /* 0x001fca0000000000 */
[----:B------:R1:W-:Y:S01]  /*0aa0*/  @!P1 STS [R2+0x8], R3 ;  /* 0x0000080302009388 */ /* 0x0003e20000000800 */
[----:B------:R-:W-:Y:S01]  /*0ab0*/  FSEL R8, R0, R3, P0 ;  /* 0x0000000300087208 */ /* 0x000fe20000000000 */
[----:B------:R-:W-:Y:S06]  /*0ac0*/  BAR.SYNC.DEFER_BLOCKING 0x0 ;  /* 0x0000000000007b1d */ /* 0x000fec0000010000 */
[----:B------:R-:W-:Y:S05]  /*0ad0*/  @P5 BRA `(.L_x_552) ;  /* 0x0000001400545947 */ /* 0x000fea0003800000 */
[----:B------:R-:W0:Y:S01]  /*0ae0*/  S2UR UR5, SR_CgaCtaId ;  /* 0x00000000000579c3 */ /* 0x000e220000008800 */
[----:B------:R-:W-:Y:S02]  /*0af0*/  UMOV UR4, 0x400 ;  /* 0x0000040000047882 */ /* 0x000fe40000000000 */
[----:B0-----:R-:W-:-:S09]  /*0b00*/  ULEA UR4, UR5, UR4, 0x18 ;  /* 0x0000000405047291 */ /* 0x001fd2000f8ec0ff */
[----:B-1----:R-:W0:Y:S04]  /*0b10*/  LDS R3, [UR4+0xc] ;  /* 0x00000c04ff037984 */ /* 0x002e280008000800 */
        /* <DEDUP_REMOVED lines=10> */
.L_x_551:
[----:B------:R-:W1:Y:S01]  /*0bc0*/  S2R R8, SR_LANEID ;  /* 0x0000000000087919 */ /* 0x000e620000000000 */
[C---:B0-----:R-:W-:Y:S02]  /*0bd0*/  LOP3.LUT R2, R5.reuse, 0x3e0, RZ, 0xc0, !PT ;  /* 0x000003e005027812 */ /* 0x041fe400078ec0ff */
[----:B------:R-:W-:Y:S02]  /*0be0*/  ISETP.NE.AND P5, PT, R5, RZ, PT ;  /* 0x000000ff0500720c */ /* 0x000fe40003fa5270 */
[----:B------:R-:W-:Y:S02]  /*0bf0*/  LOP3.LUT R7, RZ, R2, RZ, 0x33, !PT ;  /* 0x00000002ff077212 */ /* 0x000fe400078e33ff */
[----:B------:R-:W-:-:S03]  /*0c00*/  IADD3 R3, PT, PT, R2, 0x20, RZ ;  /* 0x0000002002037810 */ /* 0x000fc60007ffe0ff */
[----:B------:R-:W-:Y:S01]  /*0c10*/  IMAD.IADD R7, R7, 0x1, R4 ;  /* 0x0000000107077824 */ /* 0x000fe200078e0204 */
[----:B------:R-:W-:-:S04]  /*0c20*/  ISETP.GT.U32.AND P0, PT, R3, R4, PT ;  /* 0x000000040300720c */ /* 0x000fc80003f04070 */
[----:B------:R-:W-:-:S05]  /*0c30*/  SEL R7, R7, 0x1f, P0 ;  /* 0x0000001f07077807 */ /* 0x000fca0000000000 */
[----:B------:R-:W0:Y:S01]  /*0c40*/  SHFL.DOWN PT, R2, R9, 0x1, R7 ;  /* 0x0820000009027989 */ /* 0x000e2200000e0007 */
[C---:B-1----:R-:W-:Y:S02]  /*0c50*/  ISETP.GE.AND P0, PT, R8.reuse, R7, PT ;  /* 0x000000070800720c */ /* 0x042fe40003f06270 */
[C---:B------:R-:W-:Y:S02]  /*0c60*/  IADD3 R6, PT, PT, R8.reuse, 0x2, RZ ;  /* 0x0000000208067810 */ /* 0x040fe40007ffe0ff */
[----:B------:R-:W-:-:S09]  /*0c70*/  ISETP.NE.AND P1, PT, R8, RZ, PT ;  /* 0x000000ff0800720c */ /* 0x000fd20003f25270 */
[----:B0-----:R-:W-:Y:S01]  /*0c80*/  @!P0 FADD R9, R2, R9 ;  /* 0x0000000902098221 */ /* 0x001fe20000000000 */
[----:B------:R-:W-:Y:S01]  /*0c90*/  ISETP.GT.AND P0, PT, R6, R7, PT ;  /* 0x000000070600720c */ /* 0x000fe20003f04270 */
[----:B------:R-:W-:Y:S02]  /*0ca0*/  VIADD R6, R8, 0x4 ;  /* 0x0000000408067836 */ /* 0x000fe40000000000 */
[----:B------:R-:W0:Y:S01]  /*0cb0*/  @!P1 S2R R11, SR_CgaCtaId ;  /* 0x00000000000b9919 */ /* 0x000e220000008800 */
[----:B------:R-:W-:Y:S01]  /*0cc0*/  @!P1 SHF.R.U32.HI R3, RZ, 0x3, R5 ;  /* 0x00000003ff039819 */ /* 0x000fe20000011605 */
[----:B------:R-:W1:Y:S03]  /*0cd0*/  SHFL.DOWN PT, R2, R9, 0x2, R7 ;  /* 0x0840000009027989 */ /* 0x000e6600000e0007 */
[----:B------:R-:W-:-:S05]  /*0ce0*/  @!P1 LOP3.LUT R3, R3, 0x7c, RZ, 0xc0, !PT ;  /* 0x0000007c03039812 */ /* 0x000fca00078ec0ff */
[----:B-1----:R-:W-:Y:S01]  /*0cf0*/  @!P0 FADD R9, R9, R2 ;  /* 0x0000000209098221 */ /* 0x002fe20000000000 */
[-C--:B------:R-:W-:Y:S02]  /*0d00*/  ISETP.GT.AND P0, PT, R6, R7.reuse, PT ;  /* 0x000000070600720c */ /* 0x080fe40003f04270 */
[----:B------:R-:W-:Y:S02]  /*0d10*/  IADD3 R6, PT, PT, R8, 0x8, RZ ;  /* 0x0000000808067810 */ /* 0x000fe40007ffe0ff */
[----:B------:R-:W1:Y:S09]  /*0d20*/  SHFL.DOWN PT, R2, R9, 0x4, R7 ;  /* 0x0880000009027989 */ /* 0x000e7200000e0007 */
[----:B-1----:R-:W-:Y:S01]  /*0d30*/  @!P0 FADD R9, R9, R2 ;  /* 0x0000000209098221 */ /* 0x002fe20000000000 */
[----:B------:R-:W-:Y:S01]  /*0d40*/  ISETP.GT.AND P0, PT, R6, R7, PT ;  /* 0x000000070600720c */ /* 0x000fe20003f04270 */
[----:B------:R-:W-:-:S03]  /*0d50*/  VIADD R6, R8, 0x10 ;  /* 0x0000001008067836 */ /* 0x000fc60000000000 */
[----:B------:R-:W1:Y:S09]  /*0d60*/  SHFL.DOWN PT, R2, R9, 0x8, R7 ;  /* 0x0900000009027989 */ /* 0x000e7200000e0007 */
[----:B-1----:R-:W-:Y:S01]  /*0d70*/  @!P0 FADD R9, R9, R2 ;  /* 0x0000000209098221 */ /* 0x002fe20000000000 */
[----:B------:R-:W-:-:S02]  /*0d80*/  ISETP.GT.AND P0, PT, R6, R7, PT ;  /* 0x000000070600720c */ /* 0x000fc40003f04270 */
[----:B------:R-:W-:Y:S02]  /*0d90*/  @!P1 MOV R6, 0x400 ;  /* 0x0000040000069802 */ /* 0x000fe40000000f00 */
[----:B------:R-:W1:Y:S02]  /*0da0*/  SHFL.DOWN PT, R2, R9, 0x10, R7 ;  /* 0x0a00000009027989 */ /* 0x000e6400000e0007 */
[----:B0-----:R-:W-:-:S04]  /*0db0*/  @!P1 LEA R6, R11, R6, 0x18 ;  /* 0x000000060b069211 */ /* 0x001fc800078ec0ff */
[----:B------:R-:W-:-:S03]  /*0dc0*/  @!P1 IADD3 R3, PT, PT, R3, R6, RZ ;  /* 0x0000000603039210 */ /* 0x000fc60007ffe0ff */
[----:B-1----:R-:W-:-:S04]  /*0dd0*/  @!P0 FADD R9, R9, R2 ;  /* 0x0000000209098221 */ /* 0x002fc80000000000 */
[----:B------:R-:W-:-:S05]  /*0de0*/  IMAD.MOV.U32 R8, RZ, RZ, R9 ;  /* 0x000000ffff087224 */ /* 0x000fca00078e0009 */
[----:B------:R0:W-:Y:S01]  /*0df0*/  @!P1 STS [R3+0x8], R8 ;  /* 0x0000080803009388 */ /* 0x0001e20000000800 */
[----:B------:R-:W-:Y:S06]  /*0e00*/  BAR.SYNC.DEFER_BLOCKING 0x0 ;  /* 0x0000000000007b1d */ /* 0x000fec0000010000 */
[----:B------:R-:W-:Y:S05]  /*0e10*/  @P5 BRA `(.L_x_552) ;  /* 0x0000001000845947 */ /* 0x000fea0003800000 */
[----:B------:R-:W1:Y:S01]  /*0e20*/  S2UR UR5, SR_CgaCtaId ;  /* 0x00000000000579c3 */ /* 0x000e620000008800 */
[----:B------:R-:W-:Y:S01]  /*0e30*/  UMOV UR4, 0x400 ;  /* 0x0000040000047882 */ /* 0x000fe20000000000 */
[C---:B------:R-:W-:Y:S02]  /*0e40*/  ISETP.GT.U32.AND P3, PT, R4.reuse, 0x20, PT ;  /* 0x000000200400780c */ /* 0x040fe40003f64070 */
[----:B------:R-:W-:Y:S02]  /*0e50*/  ISETP.GT.U32.AND P1, PT, R4, 0x40, PT ;  /* 0x000000400400780c */ /* 0x000fe40003f24070 */
[----:B------:R-:W-:Y:S02]  /*0e60*/  ISETP.GT.U32.AND.EX P3, PT, R0, RZ, PT, P3 ;  /* 0x000000ff0000720c */ /* 0x000fe40003f64130 */
[----:B------:R-:W-:Y:S02]  /*0e70*/  ISETP.GT.U32.AND P0, PT, R4, 0x60, PT ;  /* 0x000000600400780c */ /* 0x000fe40003f04070 */
[----:B------:R-:W-:-:S02]  /*0e80*/  ISETP.GT.U32.AND.EX P1, PT, R0, RZ, PT, P1 ;  /* 0x000000ff0000720c */ /* 0x000fc40003f24110 */
[----:B------:R-:W-:Y:S02]  /*0e90*/  ISETP.GT.U32.AND P2, PT, R4, 0x80, PT ;  /* 0x000000800400780c */ /* 0x000fe40003f44070 */
[----:B------:R-:W-:Y:S02]  /*0ea0*/  ISETP.GT.U32.AND.EX P0, PT, R0, RZ, PT, P0 ;  /* 0x000000ff0000720c */ /* 0x000fe40003f04100 */
[----:B------:R-:W-:Y:S02]  /*0eb0*/  ISETP.GT.U32.AND P4, PT, R4, 0xa0, PT ;  /* 0x000000a00400780c */ /* 0x000fe40003f84070 */
[C---:B------:R-:W-:Y:S02]  /*0ec0*/  ISETP.GT.U32.AND.EX P2, PT, R0.reuse, RZ, PT, P2 ;  /* 0x000000ff0000720c */ /* 0x040fe40003f44120 */
[----:B------:R-:W-:Y:S01]  /*0ed0*/  ISETP.GT.U32.AND.EX P4, PT, R0, RZ, PT, P4 ;  /* 0x000000ff0000720c */ /* 0x000fe20003f84140 */
[----:B-1----:R-:W-:-:S09]  /*0ee0*/  ULEA UR4, UR5, UR4, 0x18 ;  /* 0x0000000405047291 */ /* 0x002fd2000f8ec0ff */
[----:B0-----:R-:W0:Y:S04]  /*0ef0*/  LDS R3, [UR4+0xc] ;  /* 0x00000c04ff037984 */ /* 0x001e280008000800 */
[----:B------:R-:W1:Y:S04]  /*0f00*/  LDS.128 R12, [UR4+0x10] ;  /* 0x00001004ff0c7984 */ /* 0x000e680008000c00 */
[----:B------:R-:W2:Y:S01]  /*0f10*/  LDS.64 R6, [UR4+0x20] ;  /* 0x00002004ff067984 */ /* 0x000ea20008000a00 */
[----:B0-----:R-:W-:Y:S01]  /*0f20*/  @P3 FADD R8, R8, R3 ;  /* 0x0000000308083221 */ /* 0x001fe20000000000 */
[----:B------:R-:W-:-:S03]  /*0f30*/  ISETP.GT.U32.AND P3, PT, R4, 0xc0, PT ;  /* 0x000000c00400780c */ /* 0x000fc60003f64070 */
[----:B-1----:R-:W-:Y:S01]  /*0f40*/  @P1 FADD R8, R8, R12 ;  /* 0x0000000c08081221 */ /* 0x002fe20000000000 */
[----:B------:R-:W-:Y:S02]  /*0f50*/  ISETP.GT.U32.AND P1, PT, R4, 0xe0, PT ;  /* 0x000000e00400780c */ /* 0x000fe40003f24070 */
[----:B------:R-:W-:Y:S01]  /*0f60*/  ISETP.GT.U32.AND.EX P3, PT, R0, RZ, PT, P3 ;  /* 0x000000ff0000720c */ /* 0x000fe20003f64130 */
[----:B------:R-:W-:Y:S01]  /*0f70*/  @P0 FADD R8, R8, R13 ;  /* 0x0000000d08080221 */ /* 0x000fe20000000000 */
[----:B------:R-:W-:-:S03]  /*0f80*/  ISETP.GT.U32.AND.EX P1, PT, R0, RZ, PT, P1 ;  /* 0x000000ff0000720c */ /* 0x000fc60003f24110 */
[----:B------:R-:W-:-:S04]  /*0f90*/  @P2 FADD R8, R8, R14 ;  /* 0x0000000e08082221 */ /* 0x000fc80000000000 */
[----:B------:R-:W-:-:S04]  /*0fa0*/  @P4 FADD R8, R8, R15 ;  /* 0x0000000f08084221 */ /* 0x000fc80000000000 */
[----:B--2---:R-:W-:-:S04]  /*0fb0*/  @P3 FADD R8, R8, R6 ;  /* 0x0000000608083221 */ /* 0x004fc80000000000 */
[----:B------:R-:W-:Y:S01]  /*0fc0*/  @P1 FADD R8, R8, R7 ;  /* 0x0000000708081221 */ /* 0x000fe20000000000 */
[----:B------:R-:W-:Y:S06]  /*0fd0*/  BRA `(.L_x_552) ;  /* 0x0000001000147947 */ /* 0x000fec0003800000 */
.L_x_538:
[----:B------:R-:W0:Y:S01]  /*0fe0*/  S2R R8, SR_TID.X ;  /* 0x0000000000087919 */ /* 0x000e220000002100 */
[----:B------:R-:W0:Y:S02]  /*0ff0*/  LDC.64 R2, c[0x0][0x380] ;  /* 0x0000e000ff027b82 */ /* 0x000e240000000a00 */
[----:B0-----:R-:W-:-:S05]  /*1000*/  IMAD.WIDE.U32 R2, R8, 0x4, R2 ;  /* 0x0000000408027825 */ /* 0x001fca00078e0002 */
        /* <DEDUP_REMOVED lines=17> */
[----:B---3--:R-:W-:Y:S01]  /*1120*/  FADD R14, R11, R14 ;  /* 0x0000000e0b0e7221 */ /* 0x008fe20000000000 */
[----:B------:R-:W-:-:S03]  /*1130*/  HFMA2 R11, -RZ, RZ, 0, 0.00048828125 ;  /* 0x00001000ff0b7431 */ /* 0x000fc600000001ff */
[----:B------:R-:W-:Y:S01]  /*1140*/  FADD R14, R9, R14 ;  /* 0x0000000e090e7221 */ /* 0x000fe20000000000 */
[----:B------:R-:W-:Y:S01]  /*1150*/  IADD3 R9, P1, PT, R4, -0x1000, RZ ;  /* 0xfffff00004097810 */ /* 0x000fe20007f3e0ff */
[----:B----4-:R-:W-:-:S03]  /*1160*/  FADD R13, R13, R16 ;  /* 0x000000100d0d7221 */ /* 0x010fc60000000000 */
[----:B------:R-:W-:Y:S02]  /*1170*/  ISETP.GE.U32.AND P0, PT, R9, 0x1000, PT ;  /* 0x000010000900780c */ /* 0x000fe40003f06070 */
[----:B------:R-:W-:-:S04]  /*1180*/  IADD3.X R12, PT, PT, R0, -0x1, RZ, P1, !PT ;  /* 0xffffffff000c7810 */ /* 0x000fc80000ffe4ff */
[----:B------:R-:W-:Y:S01]  /*1190*/  ISETP.GE.U32.AND.EX P0, PT, R12, RZ, PT, P0 ;  /* 0x000000ff0c00720c */ /* 0x000fe20003f06100 */
        /* <DEDUP_REMOVED lines=11> */
[----:B------:R-:W-:Y:S01]  /*1250*/  IMAD.MOV.U32 R13, RZ, RZ, RZ ;  /* 0x000000ffff0d7224 */ /* 0x000fe200078e00ff */
[----:B------:R-:W-:Y:S06]  /*1260*/  @!P0 BRA `(.L_x_553) ;  /* 0x0000000000c08947 */ /* 0x000fec0003800000 */
[----:B------:R-:W0:Y:S01]  /*1270*/  LDC.64 R4, c[0x0][0x390] ;  /* 0x0000e400ff047b82 */ /* 0x000e220000000a00 */
[----:B------:R-:W-:Y:S01]  /*1280*/  MOV R11, 0x1000 ;  /* 0x00001000000b7802 */ /* 0x000fe20000000f00 */
[----:B------:R-:W-:-:S07]  /*1290*/  IMAD.MOV.U32 R13, RZ, RZ, RZ ;  /* 0x000000ffff0d7224 */ /* 0x000fce00078e00ff */
.L_x_555:
[----:B------:R-:W-:-:S04]  /*12a0*/  LEA R6, P0, R11, R2, 0x2 ;  /* 0x000000020b067211 */ /* 0x000fc800078010ff */
[----:B------:R-:W-:-:S05]  /*12b0*/  LEA.HI.X R7, R11, R3, R13, 0x2, P0 ;  /* 0x000000030b077211 */ /* 0x000fca00000f140d */
[----:B------:R-:W2:Y:S04]  /*12c0*/  LDG.E R0, desc[UR6][R6.64+0x2400] ;  /* 0x0024000606007981 */ /* 0x000ea8000c1e1900 */
[----:B------:R-:W2:Y:S04]  /*12d0*/  LDG.E R15, desc[UR6][R6.64+0x2800] ;  /* 0x00280006060f7981 */ /* 0x000ea8000c1e1900 */
        /* <DEDUP_REMOVED lines=13> */
[----:B------:R0:W5:Y:S02]  /*13b0*/  LDG.E R20, desc[UR6][R6.64+0x3c00] ;  /* 0x003c000606147981 */ /* 0x000164000c1e1900 */
[----:B0-----:R-:W-:-:S04]  /*13c0*/  IADD3 R6, P1, PT, -R11, R4, RZ ;  /* 0x000000040b067210 */ /* 0x001fc80007f3e1ff */
[----:B------:R-:W-:Y:S01]  /*13d0*/  ISETP.GE.U32.AND P0, PT, R6, 0x1000, PT ;  /* 0x000010000600780c */ /* 0x000fe20003f06070 */
[----:B--2---:R-:W-:Y:S01]  /*13e0*/  FADD R15, R0, R15 ;  /* 0x0000000f000f7221 */ /* 0x004fe20000000000 */
[----:B------:R-:W-:-:S04]  /*13f0*/  MOV R0, R5 ;  /* 0x0000000500007202 */ /* 0x000fc80000000f00 */
[----:B------:R-:W-:Y:S01]  /*1400*/  IADD3.X R6, PT, PT, ~R13, R0, RZ, P1, !PT ;  /* 0x000000000d067210 */ /* 0x000fe20000ffe5ff */
[----:B---3--:R-:W-:-:S03]  /*1410*/  FADD R10, R27, R10 ;  /* 0x0000000a1b0a7221 */ /* 0x008fc60000000000 */
[----:B------:R-:W-:Y:S01]  /*1420*/  ISETP.GE.U32.AND.EX P0, PT, R6, RZ, PT, P0 ;  /* 0x000000ff0600720c */ /* 0x000fe20003f06100 */
[----:B----4-:R-:W-:-:S04]  /*1430*/  FADD R29, R26, R29 ;  /* 0x0000001d1a1d7221 */ /* 0x010fc80000000000 */
[----:B------:R-:W-:Y:S01]  /*1440*/  FADD R10, R10, R29 ;  /* 0x0000001d0a0a7221 */ /* 0x000fe20000000000 */
[----:B-----5:R-:W-:Y:S01]  /*1450*/  FADD R24, R24, R25 ;  /* 0x0000001918187221 */ /* 0x020fe20000000000 */
[----:B------:R-:W-:-:S04]  /*1460*/  FADD R23, R23, R22 ;  /* 0x0000001617177221 */ /* 0x000fc80000000000 */
        /* <DEDUP_REMOVED lines=11> */
[----:B------:R-:W-:-:S05]  /*1520*/  IADD3 R11, P0, PT, R11, 0x1000, RZ ;  /* 0x000010000b0b7810 */ /* 0x000fca0007f1e0ff */
[----:B------:R-:W-:Y:S01]  /*1530*/  IMAD.X R13, RZ, RZ, R13, P0 ;  /* 0x000000ffff0d7224 */ /* 0x000fe200000e060d */
[----:B------:R-:W-:-:S04]  /*1540*/  ISETP.GT.U32.AND P0, PT, R11, R9, PT ;  /* 0x000000090b00720c */ /* 0x000fc80003f04070 */
[----:B------:R-:W-:-:S13]  /*1550*/  ISETP.GT.U32.AND.EX P0, PT, R13, R12, PT, P0 ;  /* 0x0000000c0d00720c */ /* 0x000fda0003f04100 */
[----:B------:R-:W-:Y:S05]  /*1560*/  @!P0 BRA `(.L_x_555) ;  /* 0xfffffffc004c8947 */ /* 0x000fea000383ffff */
.L_x_553:
[CC--:B------:R-:W-:Y:S01]  /*1570*/  IADD3 R3, PT, PT, -R11.reuse, R4.reuse, RZ ;  /* 0x000000040b037210 */ /* 0x0c0fe20007ffe1ff */
[----:B------:R-:W-:Y:S01]  /*1580*/  BSSY.RECONVERGENT B1, `(.L_x_554) ;  /* 0x0000080000017945 */ /* 0x000fe20003800200 */
[----:B------:R-:W-:Y:S02]  /*1590*/  ISETP.GE.U32.AND P1, PT, R11, R4, PT ;  /* 0x000000040b00720c */ /* 0x000fe40003f26070 */
[----:B------:R-:W-:-:S04]  /*15a0*/  ISETP.GE.AND P0, PT, R8, R3, PT ;  /* 0x000000030800720c */ /* 0x000fc80003f06270 */
[----:B------:R-:W-:-:S13]  /*15b0*/  ISETP.GE.U32.OR.EX P0, PT, R13, R0, P0, P1 ;  /* 0x000000000d00720c */ /* 0x000fda0000706510 */
[----:B------:R-:W-:Y:S05]  /*15c0*/  @P0 BRA `(.L_x_556) ;  /* 0x0000000400ec0947 */ /* 0x000fea0003800000 */
[----:B------:R-:W-:Y:S01]  /*15d0*/  LOP3.LUT R0, RZ, R8, RZ, 0x33, !PT ;  /* 0x00000008ff007212 */ /* 0x000fe200078e33ff */
[----:B------:R-:W-:Y:S03]  /*15e0*/  BSSY.RECONVERGENT B2, `(.L_x_557) ;  /* 0x0000038000027945 */ /* 0x000fe60003800200 */
[----:B------:R-:W-:-:S04]  /*15f0*/  IADD3 R0, PT, PT, -R11, R4, R0 ;  /* 0x000000040b007210 */ /* 0x000fc80007ffe100 */
[C---:B------:R-:W-:Y:S02]  /*1600*/  ISETP.GE.U32.AND P1, PT, R0.reuse, 0xf00, PT ;  /* 0x00000f000000780c */ /* 0x040fe40003f26070 */
[----:B------:R-:W-:Y:S02]  /*1610*/  LEA.HI R4, R0, 0x1, RZ, 0x18 ;  /* 0x0000000100047811 */ /* 0x000fe400078fc0ff */
[----:B------:R-:W-:Y:S02]  /*1620*/  MOV R0, R8 ;  /* 0x0000000800007202 */ /* 0x000fe40000000f00 */
[----:B------:R-:W-:-:S04]  /*1630*/  LOP3.LUT R24, R4, 0xf, RZ, 0xc0, !PT ;  /* 0x0000000f04187812 */ /* 0x000fc800078ec0ff */
[----:B------:R-:W-:-:S03]  /*1640*/  ISETP.NE.AND P0, PT, R24, RZ, PT ;  /* 0x000000ff1800720c */ /* 0x000fc60003f05270 */
[----:B------:R-:W-:Y:S10]  /*1650*/  @!P1 BRA `(.L_x_558) ;  /* 0x0000000000c09947 */ /* 0x000ff40003800000 */
[----:B------:R-:W0:Y:S01]  /*1660*/  LDCU.64 UR4, c[0x0][0x380] ;  /* 0x00007000ff0477ac */ /* 0x000e220008000a00 */
[----:B------:R-:W-:Y:S02]  /*1670*/  IADD3 R3, P1, PT, R8, R11, RZ ;  /* 0x0000000b08037210 */ /* 0x000fe40007f3e0ff */
[----:B------:R-:W-:-:S03]  /*1680*/  LOP3.LUT R9, R4, 0x1fffff0, RZ, 0xc0, !PT ;  /* 0x01fffff004097812 */ /* 0x000fc600078ec0ff */
[----:B------:R-:W-:Y:S01]  /*1690*/  IMAD.X R0, RZ, RZ, R13, P1 ;  /* 0x000000ffff007224 */ /* 0x000fe200008e060d */
[----:B------:R-:W-:Y:S02]  /*16a0*/  IADD3 R9, PT, PT, -R9, RZ, RZ ;  /* 0x000000ff09097210 */ /* 0x000fe40007ffe1ff */
[----:B0-----:R-:W-:-:S04]  /*16b0*/  LEA R2, P2, R3, UR4, 0x2 ;  /* 0x0000000403027c11 */ /* 0x001fc8000f8410ff */
[----:B------:R-:W-:Y:S02]  /*16c0*/  IADD3 R2, P1, PT, R2, 0x2000, RZ ;  /* 0x0000200002027810 */ /* 0x000fe40007f3e0ff */
[----:B------:R-:W-:Y:S02]  /*16d0*/  LEA.HI.X R3, R3, UR5, R0, 0x2, P2 ;  /* 0x0000000503037c11 */ /* 0x000fe400090f1400 */
[----:B------:R-:W-:-:S03]  /*16e0*/  MOV R0, R8 ;  /* 0x0000000800007202 */ /* 0x000fc60000000f00 */
[----:B------:R-:W-:-:S07]  /*16f0*/  IMAD.X R3, RZ, RZ, R3, P1 ;  /* 0x000000ffff037224 */ /* 0x000fce00008e0603 */
.L_x_559:
        /* <DEDUP_REMOVED lines=16> */
[----:B------:R-:W-:Y:S01]  /*1800*/  IADD3 R9, PT, PT, R9, 0x10, RZ ;  /* 0x0000001009097810 */ /* 0x000fe20007ffe0ff */
[----:B------:R-:W-:-:S03]  /*1810*/  VIADD R0, R0, 0x1000 ;  /* 0x0000100000007836 */ /* 0x000fc60000000000 */
[----:B------:R-:W-:Y:S02]  /*1820*/  ISETP.NE.AND P1, PT, R9, RZ, PT ;  /* 0x000000ff0900720c */ /* 0x000fe40003f25270 */
[----:B0-----:R-:W-:-:S04]  /*1830*/  IADD3 R2, P2, PT, R2, 0x4000, RZ ;  /* 0x0000400002027810 */ /* 0x001fc80007f5e0ff */
[----:B------:R-:W-:Y:S01]  /*1840*/  IADD3.X R3, PT, PT, RZ, R3, RZ, P2, !PT ;  /* 0x00000003ff037210 */ /* 0x000fe200017fe4ff */
        /* <DEDUP_REMOVED lines=17> */
.L_x_558:
[----:B------:R-:W-:Y:S05]  /*1960*/  BSYNC.RECONVERGENT B2 ;  /* 0x0000000000027941 */ /* 0x000fea0003800200 */
.L_x_557:
        /* <DEDUP_REMOVED lines=28> */
.L_x_561:
[----:B------:R-:W-:Y:S05]  /*1b30*/  BSYNC.RECONVERGENT B2 ;  /* 0x0000000000027941 */ /* 0x000fea0003800200 */
.L_x_560:
[----:B------:R-:W-:Y:S05]  /*1b40*/  @!P1 BRA `(.L_x_556) ;  /* 0x00000000008c9947 */ /* 0x000fea0003800000 */
[----:B------:R-:W-:Y:S01]  /*1b50*/  ISETP.GE.U32.AND P0, PT, R7, 0x4, PT ;  /* 0x000000040700780c */ /* 0x000fe20003f06070 */
[----:B------:R-:W-:Y:S01]  /*1b60*/  BSSY.RECONVERGENT B2, `(.L_x_562) ;  /* 0x0000012000027945 */ /* 0x000fe20003800200 */
[----:B------:R-:W-:-:S04]  /*1b70*/  LOP3.LUT R6, R4, 0x3, RZ, 0xc0, !PT ;  /* 0x0000000304067812 */ /* 0x000fc800078ec0ff */
[----:B------:R-:W-:-:S07]  /*1b80*/  ISETP.NE.AND P1, PT, R6, RZ, PT ;  /* 0x000000ff0600720c */ /* 0x000fce0003f25270 */
[----:B------:R-:W-:Y:S06]  /*1b90*/  @!P0 BRA `(.L_x_563) ;  /* 0x0000000000388947 */ /* 0x000fec0003800000 */
[----:B------:R-:W0:Y:S01]  /*1ba0*/  LDCU.64 UR4, c[0x0][0x380] ;  /* 0x00007000ff0477ac */ /* 0x000e220008000a00 */
[----:B------:R-:W-:-:S05]  /*1bb0*/  IADD3 R3, P0, PT, R0, R11, RZ ;  /* 0x0000000b00037210 */ /* 0x000fca0007f1e0ff */
[----:B------:R-:W-:Y:S01]  /*1bc0*/  IMAD.X R4, RZ, RZ, R13, P0 ;  /* 0x000000ffff047224 */ /* 0x000fe200000e060d */
[----:B0-----:R-:W-:-:S04]  /*1bd0*/  LEA R2, P0, R3, UR4, 0x2 ;  /* 0x0000000403027c11 */ /* 0x001fc8000f8010ff */
[----:B------:R-:W-:-:S05]  /*1be0*/  LEA.HI.X R3, R3, UR5, R4, 0x2, P0 ;  /* 0x0000000503037c11 */ /* 0x000fca00080f1404 */
[----:B------:R-:W2:Y:S04]  /*1bf0*/  LDG.E R5, desc[UR6][R2.64] ;  /* 0x0000000602057981 */ /* 0x000ea8000c1e1900 */
[----:B------:R-:W3:Y:S04]  /*1c00*/  LDG.E R4, desc[UR6][R2.64+0x400] ;  /* 0x0004000602047981 */ /* 0x000ee8000c1e1900 */
[----:B------:R-:W4:Y:S04]  /*1c10*/  LDG.E R7, desc[UR6][R2.64+0x800] ;  /* 0x0008000602077981 */ /* 0x000f28000c1e1900 */
[----:B------:R-:W5:Y:S01]  /*1c20*/  LDG.E R9, desc[UR6][R2.64+0xc00] ;  /* 0x000c000602097981 */ /* 0x000f62000c1e1900 */
[----:B------:R-:W-:Y:S01]  /*1c30*/  IADD3 R0, PT, PT, R0, 0x400, RZ ;  /* 0x0000040000007810 */ /* 0x000fe20007ffe0ff */
[----:B--2---:R-:W-:-:S04]  /*1c40*/  FADD R5, R10, R5 ;  /* 0x000000050a057221 */ /* 0x004fc80000000000 */
[----:B---3--:R-:W-:-:S04]  /*1c50*/  FADD R4, R5, R4 ;  /* 0x0000000405047221 */ /* 0x008fc80000000000 */
[----:B----4-:R-:W-:-:S04]  /*1c60*/  FADD R4, R4, R7 ;  /* 0x0000000704047221 */ /* 0x010fc80000000000 */
[----:B-----5:R-:W-:-:S07]  /*1c70*/  FADD R10, R4, R9 ;  /* 0x00000009040a7221 */ /* 0x020fce0000000000 */
.L_x_563:
[----:B------:R-:W-:Y:S05]  /*1c80*/  BSYNC.RECONVERGENT B2 ;  /* 0x0000000000027941 */ /* 0x000fea0003800200 */
.L_x_562:
[----:B------:R-:W-:Y:S05]  /*1c90*/  @!P1 BRA `(.L_x_556) ;  /* 0x0000000000389947 */ /* 0x000fea0003800000 */
[----:B------:R-:W0:Y:S01]  /*1ca0*/  LDCU.64 UR4, c[0x0][0x380] ;  /* 0x00007000ff0477ac */ /* 0x000e220008000a00 */
[----:B------:R-:W-:Y:S01]  /*1cb0*/  IADD3 R5, P0, PT, R0, R11, RZ ;  /* 0x0000000b00057210 */ /* 0x000fe20007f1e0ff */
[----:B------:R-:W-:-:S03]  /*1cc0*/  IMAD.MOV R0, RZ, RZ, -R6 ;  /* 0x000000ffff007224 */ /* 0x000fc600078e0a06 */
[----:B------:R-:W-:Y:S02]  /*1cd0*/  IADD3.X R4, PT, PT, RZ, R13, RZ, P0, !PT ;  /* 0x0000000dff047210 */ /* 0x000fe400007fe4ff */
[----:B0-----:R-:W-:-:S04]  /*1ce0*/  LEA R2, P1, R5, UR4, 0x2 ;  /* 0x0000000405027c11 */ /* 0x001fc8000f8210ff */
[----:B------:R-:W-:-:S09]  /*1cf0*/  LEA.HI.X R5, R5, UR5, R4, 0x2, P1 ;  /* 0x0000000505057c11 */ /* 0x000fd200088f1404 */
.L_x_564:
[----:B------:R-:W-:-:S06]  /*1d00*/  MOV R3, R5 ;  /* 0x0000000500037202 */ /* 0x000fcc0000000f00 */
[----:B------:R0:W2:Y:S01]  /*1d10*/  LDG.E R3, desc[UR6][R2.64] ;  /* 0x0000000602037981 */ /* 0x0000a2000c1e1900 */
[----:B------:R-:W-:-:S04]  /*1d20*/  IADD3 R0, PT, PT, R0, 0x1, RZ ;  /* 0x0000000100007810 */ /* 0x000fc80007ffe0ff */
[----:B------:R-:W-:Y:S02]  /*1d30*/  ISETP.NE.AND P0, PT, R0, RZ, PT ;  /* 0x000000ff0000720c */ /* 0x000fe40003f05270 */
[----:B0-----:R-:W-:-:S05]  /*1d40*/  IADD3 R2, P1, PT, R2, 0x400, RZ ;  /* 0x0000040002027810 */ /* 0x001fca0007f3e0ff */
[----:B------:R-:W-:Y:S02]  /*1d50*/  IMAD.X R5, RZ, RZ, R5, P1 ;  /* 0x000000ffff057224 */ /* 0x000fe400008e0605 */
[----:B--2---:R-:W-:-:S04]  /*1d60*/  FADD R10, R3, R10 ;  /* 0x0000000a030a7221 */ /* 0x004fc80000000000 */
[----:B------:R-:W-:Y:S05]  /*1d70*/  @P0 BRA `(.L_x_564) ;  /* 0xfffffffc00e00947 */ /* 0x000fea000383ffff */
.L_x_556:
[----:B------:R-:W-:Y:S05]  /*1d80*/  BSYNC.RECONVERGENT B1 ;  /* 0x0000000000017941 */ /* 0x000fea0003800200 */
.L_x_554:
[----:B------:R-:W0:Y:S01]  /*1d90*/  S2R R6, SR_LANEID ;  /* 0x0000000000067919 */ /* 0x000e220000000000 */
[----:B------:R-:W-:Y:S02]  /*1da0*/  MOV R3, R10 ;  /* 0x0000000a00037202 */ /* 0x000fe40000000f00 */
[----:B------:R-:W-:-:S03]  /*1db0*/  ISETP.NE.AND P5, PT, R8, RZ, PT ;  /* 0x000000ff0800720c */ /* 0x000fc60003fa5270 */
        /* <DEDUP_REMOVED lines=39> */
.L_x_552:
[----:B------:R-:W-:Y:S05]  /*2030*/  BSYNC.RECONVERGENT B0 ;  /* 0x0000000000007941 */ /* 0x000fea0003800200 */
.L_x_537:
[----:B------:R-:W-:Y:S05]  /*2040*/  @P5 EXIT ;  /* 0x000000000000594d */ /* 0x000fea0003800000 */
[----:B01----:R-:W0:Y:S01]  /*2050*/  LDC.64 R2, c[0x0][0x388] ;  /* 0x0000e200ff027b82 */ /* 0x003e220000000a00 */
[----:B------:R-:W2:Y:S02]  /*2060*/  LDCU UR4, c[0x0][0x39c] ;  /* 0x00007380ff0477ac */ /* 0x000ea40008000800 */
[----:B--2---:R-:W-:-:S05]  /*2070*/  FADD R5, R8, UR4 ;  /* 0x0000000408057e21 */ /* 0x004fca0008000000 */
[----:B0-----:R-:W-:Y:S01]  /*2080*/  STG.E desc[UR6][R2.64], R5 ;  /* 0x0000000502007986 */ /* 0x001fe2000c101906 */
[----:B------:R-:W-:Y:S05]  /*2090*/  EXIT ;  /* 0x000000000000794d */ /* 0x000fea0003800000 */
.L_x_565:
        /* <DEDUP_REMOVED lines=14> */
.L_x_705:


//--------------------- .text._ZN3cub18CUB_300001_SM_10006detail6reduce28DeviceReduceSingleTileKernelINS2_10policy_hubIfjN4cuda3std3__44plusIfEEE10Policy1000EPfSC_iS9_ffNS7_10__identityEEEvT0_T1_T2_T3_T4_T6_ --------------------------
	.section	.text._ZN3cub18CUB_300001_SM_10006detail6reduce28DeviceReduceSingleTileKernelINS2_10policy_hubIfjN4cuda3std3__44plusIfEEE10Policy1000EPfSC_iS9_ffNS7_10__identityEEEvT0_T1_T2_T3_T4_T6_,"ax",@progbits
	.align	128
        .global         _ZN3cub18CUB_300001_SM_10006detail6reduce28DeviceReduceSingleTileKernelINS2_10policy_hubIfjN4cuda3std3__44plusIfEEE10Policy1000EPfSC_iS9_ffNS7_10__identityEEEvT0_T1_T2_T3_T4_T6_
        .type           _ZN3cub18CUB_300001_SM_10006detail6reduce28DeviceReduceSingleTileKernelINS2_10policy_hubIfjN4cuda3std3__44plusIfEEE10Policy1000EPfSC_iS9_ffNS7_10__identityEEEvT0_T1_T2_T3_T4_T6_,@function
        .size           _ZN3cub18CUB_300001_SM_10006detail6reduce28DeviceReduceSingleTileKernelINS2_10policy_hubIfjN4cuda3std3__44plusIfEEE10Policy1000EPfSC_iS9_ffNS7_10__identityEEEvT0_T1_T2_T3_T4_T6_,(.L_x_706 - _ZN3cub18CUB_300001_SM_10006detail6reduce28DeviceReduceSingleTileKernelINS2_10policy_hubIfjN4cuda3std3__44plusIfEEE10Policy1000EPfSC_iS9_ffNS7_10__identityEEEvT0_T1_T2_T3_T4_T6_)
        .other          _ZN3cub18CUB_300001_SM_10006detail6reduce28DeviceReduceSingleTileKernelINS2_10policy_hubIfjN4cuda3std3__44plusIfEEE10Policy1000EPfSC_iS9_ffNS7_10__identityEEEvT0_T1_T2_T3_T4_T6_,@"STO_CUDA_ENTRY STV_DEFAULT"
_ZN3cub18CUB_300001_SM_10006detail6reduce28DeviceReduceSingleTileKernelINS2_10policy_hubIfjN4cuda3std3__44plusIfEEE10Policy1000EPfSC_iS9_ffNS7_10__identityEEEvT0_T1_T2_T3_T4_T6_:
.text._ZN3cub18CUB_300001_SM_10006detail6reduce28DeviceReduceSingleTileKernelINS2_10policy_hubIfjN4cuda3std3__44plusIfEEE10Policy1000EPfSC_iS9_ffNS7_10__identityEEEvT0_T1_T2_T3_T4_T6_:
        /* <DEDUP_REMOVED lines=13> */
.L_x_566:
        /* <DEDUP_REMOVED lines=16> */
.L_x_571:
[----:B------:R-:W-:Y:S05]  /*01d0*/  BSYNC.RECONVERGENT B1 ;  /* 0x0000000000017941 */ /* 0x000fea0003800200 */
.L_x_570:
        /* <DEDUP_REMOVED lines=16> */
.L_x_576:
        /* <DEDUP_REMOVED lines=9> */
.L_x_575:
[----:B------:R-:W-:Y:S05]  /*0370*/  BSYNC.RECONVERGENT B2 ;  /* 0x0000000000027941 */ /* 0x000fea0003800200 */
.L_x_574:
        /* <DEDUP_REMOVED lines=8> */
.L_x_579:
        /* <DEDUP_REMOVED lines=43> */
.L_x_578:
[----:B------:R-:W-:Y:S05]  /*06b0*/  BSYNC.RECONVERGENT B2 ;  /* 0x0000000000027941 */ /* 0x000fea0003800200 */
.L_x_577:
        /* <DEDUP_REMOVED lines=26> */
.L_x_581:
[----:B------:R-:W-:Y:S05]  /*0860*/  BSYNC.RECONVERGENT B2 ;  /* 0x0000000000027941 */ /* 0x000fea0003800200 */
.L_x_580:
        /* <DEDUP_REMOVED lines=12> */
.L_x_573:
[----:B------:R-:W-:Y:S05]  /*0930*/  BSYNC.RECONVERGENT B1 ;  /* 0x0000000000017941 */ /* 0x000fea0003800200 */
.L_x_572:
        /* <DEDUP_REMOVED lines=10> */
[----:B------:R-:W1:Y:S06]  /*09e0*/  SHFL.DOWN PT, R3, R0, 0x2, 0x1f ;  /* 0x08401f0000037f89 */ /* 0x000e6c00000e0000 */
[----:B------:R-:W2:Y:S01]  /*09f0*/  @!P1 S2R R6, SR_CgaCtaId ;  /* 0x0000000000069919 */ /* 0x000ea20000008800 */
[----:B0-----:R-:W-:Y:S02]  /*0a00*/  @!P1 MOV R5, 0x400 ;  /* 0x0000040000059802 */ /* 0x001fe40000000f00 */
[----:B------:R-:W-:-:S04]  /*0a10*/  @!P1 SHF.R.U32.HI R4, RZ, 0x3, R2 ;  /* 0x00000003ff049819 */ /* 0x000fc80000011602 */
[----:B------:R-:W-:Y:S01]  /*0a20*/  @!P1 LOP3.LUT R4, R4, 0x7c, RZ, 0xc0, !PT ;  /* 0x0000007c04049812 */ /* 0x000fe200078ec0ff */
[----:B-1----:R-:W-:Y:S01]  /*0a30*/  @!P0 FADD R0, R0, R3 ;  /* 0x0000000300008221 */ /* 0x002fe20000000000 */
[----:B------:R-:W-:-:S04]  /*0a40*/  ISETP.GT.AND P0, PT, R8, 0x1b, PT ;  /* 0x0000001b0800780c */ /* 0x000fc80003f04270 */
[----:B------:R-:W0:Y:S01]  /*0a50*/  SHFL.DOWN PT, R3, R0, 0x4, 0x1f ;  /* 0x08801f0000037f89 */ /* 0x000e2200000e0000 */
[----:B--2---:R-:W-:-:S04]  /*0a60*/  @!P1 LEA R5, R6, R5, 0x18 ;  /* 0x0000000506059211 */ /* 0x004fc800078ec0ff */
        /* <DEDUP_REMOVED lines=36> */
.L_x_582:
        /* <DEDUP_REMOVED lines=23> */
[-C--:B------:R-:W-:Y:S02]  /*0e20*/  ISETP.GT.AND P0, PT, R5, R4.reuse, PT ;  /* 0x000000040500720c */ /* 0x080fe40003f04270 */
[----:B------:R-:W-:Y:S02]  /*0e30*/  IADD3 R5, PT, PT, R9, 0x10, RZ ;  /* 0x0000001009057810 */ /* 0x000fe40007ffe0ff */
        /* <DEDUP_REMOVED lines=21> */
[----:B----4-:R-:W1:Y:S04]  /*0f90*/  LDS.128 R4, [UR4+0x20] ;  /* 0x00002004ff047984 */ /* 0x010e680008000c00 */
        /* <DEDUP_REMOVED lines=29> */
.L_x_569:
        /* <DEDUP_REMOVED lines=33> */
.L_x_586:
        /* <DEDUP_REMOVED lines=32> */
.L_x_584:
        /* <DEDUP_REMOVED lines=20> */
.L_x_590:
        /* <DEDUP_REMOVED lines=8> */
.L_x_589:
[----:B------:R-:W-:Y:S05]  /*1740*/  BSYNC.RECONVERGENT B2 ;  /* 0x0000000000027941 */ /* 0x000fea0003800200 */
.L_x_588:
        /* <DEDUP_REMOVED lines=16> */
.L_x_593:
        /* <DEDUP_REMOVED lines=46> */
.L_x_592:
[----:B------:R-:W-:Y:S05]  /*1b30*/  BSYNC.RECONVERGENT B2 ;  /* 0x0000000000027941 */ /* 0x000fea0003800200 */
.L_x_591:
        /* <DEDUP_REMOVED lines=31> */
.L_x_595:
[----:B------:R-:W-:Y:S05]  /*1d30*/  BSYNC.RECONVERGENT B2 ;  /* 0x0000000000027941 */ /* 0x000fea0003800200 */
.L_x_594:
        /* <DEDUP_REMOVED lines=12> */
.L_x_587:
[----:B------:R-:W-:Y:S05]  /*1e00*/  BSYNC.RECONVERGENT B1 ;  /* 0x0000000000017941 */ /* 0x000fea0003800200 */
.L_x_585:
        /* <DEDUP_REMOVED lines=32> */
[----:B---3--:R-:W0:Y:S04]  /*2010*/  LDS.128 R4, [UR4+0x10] ;  /* 0x00001004ff047984 */ /* 0x008e280008000c00 */
        /* <DEDUP_REMOVED lines=19> */
.L_x_568:
        /* <DEDUP_REMOVED lines=12> */
.L_x_598:
[----:B------:R-:W-:Y:S05]  /*2210*/  BSYNC.RECONVERGENT B1 ;  /* 0x0000000000017941 */ /* 0x000fea0003800200 */
.L_x_597:
        /* <DEDUP_REMOVED lines=16> */
.L_x_603:
        /* <DEDUP_REMOVED lines=9> */
.L_x_602:
[----:B------:R-:W-:Y:S05]  /*23b0*/  BSYNC.RECONVERGENT B2 ;  /* 0x0000000000027941 */ /* 0x000fea0003800200 */
.L_x_601:
        /* <DEDUP_REMOVED lines=8> */
.L_x_606:
        /* <DEDUP_REMOVED lines=43> */
.L_x_605:
[----:B------:R-:W-:Y:S05]  /*26f0*/  BSYNC.RECONVERGENT B2 ;  /* 0x0000000000027941 */ /* 0x000fea0003800200 */
.L_x_604:
        /* <DEDUP_REMOVED lines=26> */
.L_x_608:
[----:B------:R-:W-:Y:S05]  /*28a0*/  BSYNC.RECONVERGENT B2 ;  /* 0x0000000000027941 */ /* 0x000fea0003800200 */
.L_x_607:
        /* <DEDUP_REMOVED lines=12> */
.L_x_600:
[----:B------:R-:W-:Y:S05]  /*2970*/  BSYNC.RECONVERGENT B1 ;  /* 0x0000000000017941 */ /* 0x000fea0003800200 */
.L_x_599:
[----:B------:R-:W-:Y:S02]  /*2980*/  ISETP.GE.AND P0, PT, R3, 0x200, PT ;  /* 0x000002000300780c */ /* 0x000fe40003f06270 */
[----:B0----5:R-:W-:-:S11]  /*2990*/  MOV R5, R0 ;  /* 0x0000000000057202 */ /* 0x021fd60000000f00 */
[----:B------:R-:W-:Y:S05]  /*29a0*/  @!P0 BRA `(.L_x_609) ;  /* 0x0000000000d08947 */ /* 0x000fea0003800000 */
[----:B------:R-:W0:Y:S01]  /*29b0*/  S2R R7, SR_LANEID ;  /* 0x0000000000077919 */ /* 0x000e220000000000 */
[----:B------:R-:W1:Y:S02]  /*29c0*/  SHFL.DOWN PT, R0, R5, 0x1, 0x1f ;  /* 0x08201f0005007f89 */ /* 0x000e6400000e0000 */
[----:B-1----:R-:W-:Y:S01]  /*29d0*/  FADD R0, R0, R5 ;  /* 0x0000000500007221 */ /* 0x002fe20000000000 */
[C---:B0-----:R-:W-:Y:S02]  /*29e0*/  ISETP.GT.AND P0, PT, R7.reuse, 0x1e, PT ;  /* 0x0000001e0700780c */ /* 0x041fe40003f04270 */
[----:B------:R-:W-:Y:S02]  /*29f0*/  ISETP.NE.AND P1, PT, R7, RZ, PT ;  /* 0x000000ff0700720c */ /* 0x000fe40003f25270 */
[----:B------:R-:W-:Y:S02]  /*2a00*/  FSEL R0, R5, R0, P0 ;  /* 0x0000000005007208 */ /* 0x000fe40000000000 */
[----:B------:R-:W-:-:S03]  /*2a10*/  ISETP.GT.AND P0, PT, R7, 0x1d, PT ;  /* 0x0000001d0700780c */ /* 0x000fc60003f04270 */
[----:B------:R-:W0:Y:S06]  /*2a20*/  SHFL.DOWN PT, R3, R0, 0x2, 0x1f ;  /* 0x08401f0000037f89 */ /* 0x000e2c00000e0000 */
        /* <DEDUP_REMOVED lines=24> */
[----:B--2---:R-:W0:Y:S04]  /*2bb0*/  LDS.128 R4, [UR4+0x10] ;  /* 0x00001004ff047984 */ /* 0x004e280008000c00 */
        /* <DEDUP_REMOVED lines=19> */
.L_x_609:
[----:B------:R-:W0:Y:S01]  /*2cf0*/  S2R R4, SR_LANEID ;  /* 0x0000000000047919 */ /* 0x000e220000000000 */
[----:B------:R-:W-:-:S04]  /*2d00*/  LOP3.LUT R0, R2, 0x3e0, RZ, 0xc0, !PT ;  /* 0x000003e002007812 */ /* 0x000fc800078ec0ff */
[----:B------:R-:W-:Y:S02]  /*2d10*/  IADD3 R6, PT, PT, R0, 0x20, RZ ;  /* 0x0000002000067810 */ /* 0x000fe40007ffe0ff */
[----:B------:R-:W-:Y:S02]  /*2d20*/  LOP3.LUT R0, RZ, R0, RZ, 0x33, !PT ;  /* 0x00000000ff007212 */ /* 0x000fe400078e33ff */
[-C--:B------:R-:W-:Y:S02]  /*2d30*/  ISETP.GT.AND P0, PT, R6, R3.reuse, PT ;  /* 0x000000030600720c */ /* 0x080fe40003f04270 */
[----:B------:R-:W-:-:S04]  /*2d40*/  IADD3 R0, PT, PT, R0, R3, RZ ;  /* 0x0000000300007210 */ /* 0x000fc80007ffe0ff */
[----:B------:R-:W-:-:S05]  /*2d50*/  SEL R6, R0, 0x1f, P0 ;  /* 0x0000001f00067807 */ /* 0x000fca0000000000 */
[----:B------:R-:W1:Y:S01]  /*2d60*/  SHFL.DOWN PT, R0, R5, 0x1, R6 ;  /* 0x0820000005007989 */ /* 0x000e6200000e0006 */
[C---:B0-----:R-:W-:Y:S02]  /*2d70*/  ISETP.GE.AND P0, PT, R4.reuse, R6, PT ;  /* 0x000000060400720c */ /* 0x041fe40003f06270 */
[C---:B------:R-:W-:Y:S02]  /*2d80*/  IADD3 R7, PT, PT, R4.reuse, 0x2, RZ ;  /* 0x0000000204077810 */ /* 0x040fe40007ffe0ff */
[----:B------:R-:W-:-:S09]  /*2d90*/  ISETP.NE.AND P1, PT, R4, RZ, PT ;  /* 0x000000ff0400720c */ /* 0x000fd20003f25270 */
[----:B-1----:R-:W-:Y:S01]  /*2da0*/  @!P0 FADD R5, R0, R5 ;  /* 0x0000000500058221 */ /* 0x002fe20000000000 */
[-C--:B------:R-:W-:Y:S02]  /*2db0*/  ISETP.GT.AND P0, PT, R7, R6.reuse, PT ;  /* 0x000000060700720c */ /* 0x080fe40003f04270 */
[----:B------:R-:W-:Y:S01]  /*2dc0*/  IADD3 R7, PT, PT, R4, 0x4, RZ ;  /* 0x0000000404077810 */ /* 0x000fe20007ffe0ff */
[----:B------:R-:W0:Y:S01]  /*2dd0*/  @!P1 S2R R8, SR_CgaCtaId ;  /* 0x0000000000089919 */ /* 0x000e220000008800 */
        /* <DEDUP_REMOVED lines=61> */
.L_x_596:
        /* <DEDUP_REMOVED lines=40> */
.L_x_612:
        /* <DEDUP_REMOVED lines=40> */
.L_x_610:
        /* <DEDUP_REMOVED lines=20> */
.L_x_616:
        /* <DEDUP_REMOVED lines=8> */
.L_x_615:
[----:B------:R-:W-:Y:S05]  /*3870*/  BSYNC.RECONVERGENT B2 ;  /* 0x0000000000027941 */ /* 0x000fea0003800200 */
.L_x_614:
        /* <DEDUP_REMOVED lines=16> */
.L_x_619:
        /* <DEDUP_REMOVED lines=46> */
.L_x_618:
[----:B------:R-:W-:Y:S05]  /*3c60*/  BSYNC.RECONVERGENT B2 ;  /* 0x0000000000027941 */ /* 0x000fea0003800200 */
.L_x_617:
        /* <DEDUP_REMOVED lines=31> */
.L_x_621:
[----:B------:R-:W-:Y:S05]  /*3e60*/  BSYNC.RECONVERGENT B2 ;  /* 0x0000000000027941 */ /* 0x000fea0003800200 */
.L_x_620:
        /* <DEDUP_REMOVED lines=12> */
.L_x_613:
[----:B------:R-:W-:Y:S05]  /*3f30*/  BSYNC.RECONVERGENT B1 ;  /* 0x0000000000017941 */ /* 0x000fea0003800200 */
.L_x_611:
        /* <DEDUP_REMOVED lines=50> */
[----:B------:R-:W-:-:S07]  /*4260*/  FADD R0, R18, R19 ;  /* 0x0000001312007221 */ /* 0x000fce0000000000 */
.L_x_583:
[----:B------:R-:W-:Y:S05]  /*4270*/  BSYNC.RECONVERGENT B0 ;  /* 0x0000000000007941 */ /* 0x000fea0003800200 */
.L_x_567:
[----:B------:R-:W-:Y:S05]  /*4280*/  @P0 EXIT ;  /* 0x000000000000094d */ /* 0x000fea0003800000 */
[----:B0-23--:R-:W0:Y:S01]  /*4290*/  LDC.64 R2, c[0x0][0x388] ;  /* 0x0000e200ff027b82 */ /* 0x00de220000000a00 */
[----:B------:R-:W4:Y:S02]  /*42a0*/  LDCU UR4, c[0x0][0x398] ;  /* 0x00007300ff0477ac */ /* 0x000f240008000800 */
[----:B----4-:R-:W-:-:S05]  /*42b0*/  FADD R5, R0, UR4 ;  /* 0x0000000400057e21 */ /* 0x010fca0008000000 */
[----:B0-----:R-:W-:Y:S01]  /*42c0*/  STG.E desc[UR6][R2.64], R5 ;  /* 0x0000000502007986 */ /* 0x001fe2000c101906 */
[----:B------:R-:W-:Y:S05]  /*42d0*/  EXIT ;  /* 0x000000000000794d */ /* 0x000fea0003800000 */
.L_x_622:
        /* <DEDUP_REMOVED lines=10> */
.L_x_706:


//--------------------- .text._ZN3cub18CUB_300001_SM_10006detail6reduce18DeviceReduceKernelINS2_10policy_hubIfjN4cuda3std3__44plusIfEEE10Policy1000EN6thrust24THRUST_300001_SM_1000_NS6detail15normal_iteratorINSD_10device_ptrIKfEEEEjS9_fNS7_10__identityEEEvT0_PT3_T1_NS0_13GridEvenShareISO_EET2_T4_ --------------------------
	.section	.text._ZN3cub18CUB_300001_SM_10006detail6reduce18DeviceReduceKernelINS2_10policy_hubIfjN4cuda3std3__44plusIfEEE10Policy1000EN6thrust24THRUST_300001_SM_1000_NS6detail15normal_iteratorINSD_10device_ptrIKfEEEEjS9_fNS7_10__identityEEEvT0_PT3_T1_NS0_13GridEvenShareISO_EET2_T4_,"ax",@progbits
	.align	128
        .global         _ZN3cub18CUB_300001_SM_10006detail6reduce18DeviceReduceKernelINS2_10policy_hubIfjN4cuda3std3__44plusIfEEE10Policy1000EN6thrust24THRUST_300001_SM_1000_NS6detail15normal_iteratorINSD_10device_ptrIKfEEEEjS9_fNS7_10__identityEEEvT0_PT3_T1_NS0_13GridEvenShareISO_EET2_T4_
        .type           _ZN3cub18CUB_300001_SM_10006detail6reduce18DeviceReduceKernelINS2_10policy_hubIfjN4cuda3std3__44plusIfEEE10Policy1000EN6thrust24THRUST_300001_SM_1000_NS6detail15normal_iteratorINSD_10device_ptrIKfEEEEjS9_fNS7_10__identityEEEvT0_PT3_T1_NS0_13GridEvenShareISO_EET2_T4_,@function
        .size           _ZN3cub18CUB_300001_SM_10006detail6reduce18DeviceReduceKernelINS2_10policy_hubIfjN4cuda3std3__44plusIfEEE10Policy1000EN6thrust24THRUST_300001_SM_1000_NS6detail15normal_iteratorINSD_10device_ptrIKfEEEEjS9_fNS7_10__identityEEEvT0_PT3_T1_NS0_13GridEvenShareISO_EET2_T4_,(.L_x_707 - _ZN3cub18CUB_300001_SM_10006detail6reduce18DeviceReduceKernelINS2_10policy_hubIfjN4cuda3std3__44plusIfEEE10Policy1000EN6thrust24THRUST_300001_SM_1000_NS6detail15normal_iteratorINSD_10device_ptrIKfEEEEjS9_fNS7_10__identityEEEvT0_PT3_T1_NS0_13GridEvenShareISO_EET2_T4_)
        .other          _ZN3cub18CUB_300001_SM_10006detail6reduce18DeviceReduceKernelINS2_10policy_hubIfjN4cuda3std3__44plusIfEEE10Policy1000EN6thrust24THRUST_300001_SM_1000_NS6detail15normal_iteratorINSD_10device_ptrIKfEEEEjS9_fNS7_10__identityEEEvT0_PT3_T1_NS0_13GridEvenShareISO_EET2_T4_,@"STO_CUDA_ENTRY STV_DEFAULT"
_ZN3cub18CUB_300001_SM_10006detail6reduce18DeviceReduceKernelINS2_10policy_hubIfjN4cuda3std3__44plusIfEEE10Policy1000EN6thrust24THRUST_300001_SM_1000_NS6detail15normal_iteratorINSD_10device_ptrIKfEEEEjS9_fNS7_10__identityEEEvT0_PT3_T1_NS0_13GridEvenShareISO_EET2_T4_:
.text._ZN3cub18CUB_300001_SM_10006detail6reduce18DeviceReduceKernelINS2_10policy_hubIfjN4cuda3std3__44plusIfEEE10Policy1000EN6thrust24THRUST_300001_SM_1000_NS6detail15normal_iteratorINSD_10device_ptrIKfEEEEjS9_fNS7_10__identityEEEvT0_PT3_T1_NS0_13GridEvenShareISO_EET2_T4_:
[----:B------:R-:W-:Y:S01]  /*0000*/  LDC R1, c[0x0][0x37c] ;  /* 0x0000df00ff017b82 */ /* 0x000fe20000000800 */
[----:B------:R-:W0:Y:S07]  /*0010*/  S2R R3, SR_CTAID.X ;  /* 0x0000000000037919 */ /* 0x000e2e0000002500 */
[----:B------:R-:W1:Y:S01]  /*0020*/  LDC.64 R6, c[0x0][0x3a8] ;  /* 0x0000ea00ff067b82 */ /* 0x000e620000000a00 */
[----:B------:R-:W2:Y:S01]  /*0030*/  LDCU.64 UR6, c[0x0][0x358] ;  /* 0x00006b00ff0677ac */ /* 0x000ea20008000a00 */
[----:B------:R-:W-:Y:S01]  /*0040*/  BSSY.RECONVERGENT B0, `(.L_x_623) ;  /* 0x000027a000007945 */ /* 0x000fe20003800200 */
[----:B-1----:R-:W-:Y:S01]  /*0050*/  SHF.L.U32 R13, R7, 0xd, RZ ;  /* 0x0000000d070d7819 */ /* 0x002fe200000006ff */
[----:B0-----:R-:W-:-:S05]  /*0060*/  IMAD R0, R3, -0x2000, R6 ;  /* 0xffffe00003007824 */ /* 0x001fca00078e0206 */
[----:B------:R-:W-:-:S13]  /*0070*/  ISETP.GT.U32.AND P0, PT, R0, 0x1fff, PT ;  /* 0x00001fff0000780c */ /* 0x000fda0003f04070 */
[----:B--2---:R-:W-:Y:S05]  /*0080*/  @P0 BRA `(.L_x_624) ;  /* 0x0000001000d40947 */ /* 0x004fea0003800000 */
        /* <DEDUP_REMOVED lines=9> */
[----:B------:R0:W5:Y:S01]  /*0120*/  LDG.E R15, desc[UR6][R8.64] ;  /* 0x00000006080f7981 */ /* 0x000162000c1e1900 */
[----:B------:R-:W-:-:S07]  /*0130*/  IADD3 R4, PT, PT, R2, 0x200, RZ ;  /* 0x0000020002047810 */ /* 0x000fce0007ffe0ff */
.L_x_626:
[----:B------:R-:W-:Y:S05]  /*0140*/  BSYNC.RECONVERGENT B1 ;  /* 0x0000000000017941 */ /* 0x000fea0003800200 */
.L_x_625:
[----:B------:R-:W-:Y:S01]  /*0150*/  ISETP.GE.U32.AND P0, PT, R4, R0, PT ;  /* 0x000000000400720c */ /* 0x000fe20003f06070 */
[----:B------:R-:W-:-:S12]  /*0160*/  BSSY.RECONVERGENT B1, `(.L_x_627) ;  /* 0x00000a5000017945 */ /* 0x000fd80003800200 */
[----:B------:R-:W-:Y:S05]  /*0170*/  @P0 BRA `(.L_x_628) ;  /* 0x00000008008c0947 */ /* 0x000fea0003800000 */
[----:B------:R-:W-:Y:S01]  /*0180*/  LOP3.LUT R5, RZ, R4, RZ, 0x33, !PT ;  /* 0x00000004ff057212 */ /* 0x000fe200078e33ff */
[----:B------:R-:W-:Y:S03]  /*0190*/  BSSY.RECONVERGENT B2, `(.L_x_629) ;  /* 0x0000053000027945 */ /* 0x000fe60003800200 */
[----:B------:R-:W-:-:S05]  /*01a0*/  IADD3 R6, PT, PT, R5, R6, RZ ;  /* 0x0000000605067210 */ /* 0x000fca0007ffe0ff */
[----:B------:R-:W-:-:S05]  /*01b0*/  IMAD R6, R3, -0x2000, R6 ;  /* 0xffffe00003067824 */ /* 0x000fca00078e0206 */
[C---:B------:R-:W-:Y:S02]  /*01c0*/  ISETP.GE.U32.AND P0, PT, R6.reuse, 0x1e00, PT ;  /* 0x00001e000600780c */ /* 0x040fe40003f06070 */
[----:B------:R-:W-:-:S04]  /*01d0*/  LEA.HI R5, R6, 0x1, RZ, 0x17 ;  /* 0x0000000106057811 */ /* 0x000fc800078fb8ff */
[----:B------:R-:W-:-:S07]  /*01e0*/  LOP3.LUT R6, R5, 0xf, RZ, 0xc0, !PT ;  /* 0x0000000f05067812 */ /* 0x000fce00078ec0ff */
[----:B------:R-:W-:Y:S05]  /*01f0*/  @!P0 BRA `(.L_x_630) ;  /* 0x0000000400308947 */ /* 0x000fea0003800000 */
[----:B------:R-:W-:Y:S01]  /*0200*/  LOP3.LUT R10, R5, 0xfffff0, RZ, 0xc0, !PT ;  /* 0x00fffff0050a7812 */ /* 0x000fe200078ec0ff */
[----:B------:R-:W-:Y:S01]  /*0210*/  BSSY.RECONVERGENT B3, `(.L_x_631) ;  /* 0x0000049000037945 */ /* 0x000fe20003800200 */
[----:B0-----:R-:W-:Y:S02]  /*0220*/  LOP3.LUT R9, R4, 0x1000, RZ, 0xfc, !PT ;  /* 0x0000100004097812 */ /* 0x001fe400078efcff */
[----:B------:R-:W-:Y:S02]  /*0230*/  LEA R4, R3, R4, 0xd ;  /* 0x0000000403047211 */ /* 0x000fe400078e68ff */
[----:B------:R-:W-:-:S07]  /*0240*/  IADD3 R10, PT, PT, -R10, RZ, RZ ;  /* 0x000000ff0a0a7210 */ /* 0x000fce0007ffe1ff */
.L_x_632:
[----:B------:R-:W0:Y:S02]  /*0250*/  LDC.64 R12, c[0x0][0x380] ;  /* 0x0000e000ff0c7b82 */ /* 0x000e240000000a00 */
[----:B0-----:R-:W-:-:S05]  /*0260*/  IMAD.WIDE.U32 R22, R4, 0x4, R12 ;  /* 0x0000000404167825 */ /* 0x001fca00078e000c */
[----:B------:R0:W2:Y:S01]  /*0270*/  LDG.E R8, desc[UR6][R22.64] ;  /* 0x0000000616087981 */ /* 0x0000a2000c1e1900 */
[C---:B------:R-:W-:Y:S02]  /*0280*/  IADD3 R25, PT, PT, R4.reuse, 0x200, RZ ;  /* 0x0000020004197810 */ /* 0x040fe40007ffe0ff */
[C---:B------:R-:W-:Y:S02]  /*0290*/  IADD3 R21, PT, PT, R4.reuse, 0x400, RZ ;  /* 0x0000040004157810 */ /* 0x040fe40007ffe0ff */
[C---:B------:R-:W-:Y:S01]  /*02a0*/  IADD3 R17, PT, PT, R4.reuse, 0x600, RZ ;  /* 0x0000060004117810 */ /* 0x040fe20007ffe0ff */
[----:B------:R-:W-:Y:S01]  /*02b0*/  IMAD.WIDE.U32 R24, R25, 0x4, R12 ;  /* 0x0000000419187825 */ /* 0x000fe200078e000c */
[----:B------:R-:W-:-:S03]  /*02c0*/  IADD3 R19, PT, PT, R4, 0x800, RZ ;  /* 0x0000080004137810 */ /* 0x000fc60007ffe0ff */
[--C-:B------:R-:W-:Y:S01]  /*02d0*/  IMAD.WIDE.U32 R20, R21, 0x4, R12.reuse ;  /* 0x0000000415147825 */ /* 0x100fe200078e000c */
[----:B------:R-:W3:Y:S01]  /*02e0*/  LDG.E R7, desc[UR6][R24.64] ;  /* 0x0000000618077981 */ /* 0x000ee2000c1e1900 */
[C---:B------:R-:W-:Y:S02]  /*02f0*/  IADD3 R11, PT, PT, R4.reuse, 0xa00, RZ ;  /* 0x00000a00040b7810 */ /* 0x040fe40007ffe0ff */
[--C-:B------:R-:W-:Y:S01]  /*0300*/  IMAD.WIDE.U32 R16, R17, 0x4, R12.reuse ;  /* 0x0000000411107825 */ /* 0x100fe200078e000c */
[----:B------:R1:W4:Y:S01]  /*0310*/  LDG.E R29, desc[UR6][R20.64] ;  /* 0x00000006141d7981 */ /* 0x000322000c1e1900 */
[C---:B------:R-:W-:Y:S02]  /*0320*/  IADD3 R14, PT, PT, R4.reuse, 0xc00, RZ ;  /* 0x00000c00040e7810 */ /* 0x040fe40007ffe0ff */
[--C-:B------:R-:W-:Y:S01]  /*0330*/  IMAD.WIDE.U32 R18, R19, 0x4, R12.reuse ;  /* 0x0000000413127825 */ /* 0x100fe200078e000c */
[----:B------:R1:W4:Y:S03]  /*0340*/  LDG.E R28, desc[UR6][R16.64] ;  /* 0x00000006101c7981 */ /* 0x000326000c1e1900 */
[----:B0-----:R-:W-:Y:S01]  /*0350*/  IMAD.WIDE.U32 R22, R11, 0x4, R12 ;  /* 0x000000040b167825 */ /* 0x001fe200078e000c */
[----:B------:R-:W4:Y:S01]  /*0360*/  LDG.E R27, desc[UR6][R18.64] ;  /* 0x00000006121b7981 */ /* 0x000f22000c1e1900 */
[----:B------:R-:W-:-:S02]  /*0370*/  IADD3 R11, PT, PT, R4, 0xe00, RZ ;  /* 0x00000e00040b7810 */ /* 0x000fc40007ffe0ff */
[--C-:B-1----:R-:W-:Y:S01]  /*0380*/  IMAD.WIDE.U32 R20, R14, 0x4, R12.reuse ;  /* 0x000000040e147825 */ /* 0x102fe200078e000c */
[----:B------:R0:W4:Y:S01]  /*0390*/  LDG.E R26, desc[UR6][R22.64] ;  /* 0x00000006161a7981 */ /* 0x000122000c1e1900 */
[C---:B------:R-:W-:Y:S02]  /*03a0*/  IADD3 R14, PT, PT, R4.reuse, 0x1000, RZ ;  /* 0x00001000040e7810 */ /* 0x040fe40007ffe0ff */
[C---:B------:R-:W-:Y:S01]  /*03b0*/  IADD3 R24, PT, PT, R4.reuse, 0x1200, RZ ;  /* 0x0000120004187810 */ /* 0x040fe20007ffe0ff */
[--C-:B------:R-:W-:Y:S01]  /*03c0*/  IMAD.WIDE.U32 R16, R11, 0x4, R12.reuse ;  /* 0x000000040b107825 */ /* 0x100fe200078e000c */
[----:B------:R1:W4:Y:S01]  /*03d0*/  LDG.E R25, desc[UR6][R20.64] ;  /* 0x0000000614197981 */ /* 0x000322000c1e1900 */
[----:B------:R-:W-:Y:S02]  /*03e0*/  IADD3 R11, PT, PT, R4, 0x1400, RZ ;  /* 0x00001400040b7810 */ /* 0x000fe40007ffe0ff */
[--C-:B0-----:R-:W-:Y:S02]  /*03f0*/  IMAD.WIDE.U32 R22, R24, 0x4, R12.reuse ;  /* 0x0000000418167825 */ /* 0x101fe400078e000c */
[----:B------:R0:W4:Y:S02]  /*0400*/  LDG.E R24, desc[UR6][R16.64] ;  /* 0x0000000610187981 */ /* 0x000124000c1e1900 */
[--C-:B-1----:R-:W-:Y:S01]  /*0410*/  IMAD.WIDE.U32 R20, R14, 0x4, R12.reuse ;  /* 0x000000040e147825 */ /* 0x102fe200078e000c */
[C---:B------:R-:W-:Y:S01]  /*0420*/  IADD3 R14, PT, PT, R4.reuse, 0x1600, RZ ;  /* 0x00001600040e7810 */ /* 0x040fe20007ffe0ff */
[----:B------:R1:W4:Y:S04]  /*0430*/  LDG.E R18, desc[UR6][R22.64] ;  /* 0x0000000616127981 */ /* 0x000328000c1e1900 */
[----:B------:R1:W4:Y:S01]  /*0440*/  LDG.E R19, desc[UR6][R20.64] ;  /* 0x0000000614137981 */ /* 0x000322000c1e1900 */
[----:B0-----:R-:W-:Y:S01]  /*0450*/  IMAD.WIDE.U32 R16, R11, 0x4, R12 ;  /* 0x000000040b107825 */ /* 0x001fe200078e000c */
[----:B-1----:R-:W-:-:S04]  /*0460*/  IADD3 R23, PT, PT, R4, 0x1800, RZ ;  /* 0x0000180004177810 */ /* 0x002fc80007ffe0ff */
[----:B------:R0:W4:Y:S01]  /*0470*/  LDG.E R11, desc[UR6][R16.64] ;  /* 0x00000006100b7981 */ /* 0x000122000c1e1900 */
[C---:B------:R-:W-:Y:S01]  /*0480*/  IADD3 R21, PT, PT, R4.reuse, 0x1a00, RZ ;  /* 0x00001a0004157810 */ /* 0x040fe20007ffe0ff */
[----:B0-----:R-:W-:Y:S01]  /*0490*/  IMAD.WIDE.U32 R16, R23, 0x4, R12 ;  /* 0x0000000417107825 */ /* 0x001fe200078e000c */
[----:B------:R-:W-:-:S03]  /*04a0*/  IADD3 R23, PT, PT, R4, 0x1c00, RZ ;  /* 0x00001c0004177810 */ /* 0x000fc60007ffe0ff */
[--C-:B------:R-:W-:Y:S02]  /*04b0*/  IMAD.WIDE.U32 R20, R21, 0x4, R12.reuse ;  /* 0x0000000415147825 */ /* 0x100fe400078e000c */
[----:B------:R-:W4:Y:S02]  /*04c0*/  LDG.E R16, desc[UR6][R16.64] ;  /* 0x0000000610107981 */ /* 0x000f24000c1e1900 */
[----:B------:R-:W-:Y:S02]  /*04d0*/  IMAD.WIDE.U32 R22, R23, 0x4, R12 ;  /* 0x0000000417167825 */ /* 0x000fe400078e000c */
[----:B------:R-:W4:Y:S04]  /*04e0*/  LDG.E R20, desc[UR6][R20.64] ;  /* 0x0000000614147981 */ /* 0x000f28000c1e1900 */
[----:B------:R-:W4:Y:S01]  /*04f0*/  LDG.E R22, desc[UR6][R22.64] ;  /* 0x0000000616167981 */ /* 0x000f22000c1e1900 */
[----:B--2--5:R-:W-:Y:S01]  /*0500*/  FADD R8, R8, R15 ;  /* 0x0000000f08087221 */ /* 0x024fe20000000000 */
[----:B------:R-:W-:-:S06]  /*0510*/  IMAD.WIDE.U32 R14, R14, 0x4, R12 ;  /* 0x000000040e0e7825 */ /* 0x000fcc00078e000c */
[----:B------:R0:W2:Y:S02]  /*0520*/  LDG.E R14, desc[UR6][R14.64] ;  /* 0x000000060e0e7981 */ /* 0x0000a4000c1e1900 */
[----:B0-----:R-:W-:-:S05]  /*0530*/  IADD3 R15, PT, PT, R4, 0x1e00, RZ ;  /* 0x00001e00040f7810 */ /* 0x001fca0007ffe0ff */
[----:B------:R-:W-:-:S06]  /*0540*/  IMAD.WIDE.U32 R12, R15, 0x4, R12 ;  /* 0x000000040f0c7825 */ /* 0x000fcc00078e000c */
[----:B------:R-:W2:Y:S01]  /*0550*/  LDG.E R12, desc[UR6][R12.64] ;  /* 0x000000060c0c7981 */ /* 0x000ea2000c1e1900 */
        /* <DEDUP_REMOVED lines=8> */
[----:B------:R-:W-:Y:S01]  /*05e0*/  FADD R18, R19, R18 ;  /* 0x0000001213127221 */ /* 0x000fe20000000000 */
[----:B------:R-:W-:-:S03]  /*05f0*/  IADD3 R10, PT, PT, R10, 0x10, RZ ;  /* 0x000000100a0a7810 */ /* 0x000fc60007ffe0ff */
[----:B------:R-:W-:Y:S01]  /*0600*/  FADD R11, R18, R11 ;  /* 0x0000000b120b7221 */ /* 0x000fe20000000000 */
[----:B------:R-:W-:Y:S02]  /*0610*/  ISETP.NE.AND P0, PT, R10, RZ, PT ;  /* 0x000000ff0a00720c */ /* 0x000fe40003f05270 */
[----:B------:R-:W-:Y:S02]  /*0620*/  IADD3 R9, PT, PT, R9, 0x2000, RZ ;  /* 0x0000200009097810 */ /* 0x000fe40007ffe0ff */
[----:B------:R-:W-:Y:S01]  /*0630*/  IADD3 R4, PT, PT, R4, 0x2000, RZ ;  /* 0x0000200004047810 */ /* 0x000fe20007ffe0ff */
[----:B--2---:R-:W-:-:S04]  /*0640*/  FADD R11, R11, R14 ;  /* 0x0000000e0b0b7221 */ /* 0x004fc80000000000 */
[----:B------:R-:W-:-:S04]  /*0650*/  FADD R11, R11, R16 ;  /* 0x000000100b0b7221 */ /* 0x000fc80000000000 */
[----:B------:R-:W-:-:S04]  /*0660*/  FADD R11, R11, R20 ;  /* 0x000000140b0b7221 */ /* 0x000fc80000000000 */
[----:B------:R-:W-:-:S04]  /*0670*/  FADD R11, R11, R22 ;  /* 0x000000160b0b7221 */ /* 0x000fc80000000000 */
[----:B------:R-:W-:Y:S01]  /*0680*/  FADD R15, R11, R12 ;  /* 0x0000000c0b0f7221 */ /* 0x000fe20000000000 */
[----:B------:R-:W-:Y:S06]  /*0690*/  @P0 BRA `(.L_x_632) ;  /* 0xfffffff800ec0947 */ /* 0x000fec000383ffff */
[----:B------:R-:W-:Y:S05]  /*06a0*/  BSYNC.RECONVERGENT B3 ;  /* 0x0000000000037941 */ /* 0x000fea0003800200 */
.L_x_631:
[----:B------:R-:W-:-:S07]  /*06b0*/  IADD3 R4, PT, PT, R9, -0x1000, RZ ;  /* 0xfffff00009047810 */ /* 0x000fce0007ffe0ff */
.L_x_630:
[----:B------:R-:W-:Y:S05]  /*06c0*/  BSYNC.RECONVERGENT B2 ;  /* 0x0000000000027941 */ /* 0x000fea0003800200 */
.L_x_629:
[----:B------:R-:W-:-:S13]  /*06d0*/  ISETP.NE.AND P0, PT, R6, RZ, PT ;  /* 0x000000ff0600720c */ /* 0x000fda0003f05270 */
[----:B------:R-:W-:Y:S05]  /*06e0*/  @!P0 BRA `(.L_x_628) ;  /* 0x0000000400308947 */ /* 0x000fea0003800000 */
[----:B------:R-:W-:Y:S01]  /*06f0*/  ISETP.GE.U32.AND P0, PT, R6, 0x8, PT ;  /* 0x000000080600780c */ /* 0x000fe20003f06070 */
[----:B------:R-:W-:Y:S01]  /*0700*/  BSSY.RECONVERGENT B2, `(.L_x_633) ;  /* 0x0000026000027945 */ /* 0x000fe20003800200 */
[----:B------:R-:W-:-:S04]  /*0710*/  LOP3.LUT R22, R5, 0x7, RZ, 0xc0, !PT ;  /* 0x0000000705167812 */ /* 0x000fc800078ec0ff */
[----:B------:R-:W-:-:S07]  /*0720*/  ISETP.NE.AND P1, PT, R22, RZ, PT ;  /* 0x000000ff1600720c */ /* 0x000fce0003f25270 */
[----:B------:R-:W-:Y:S06]  /*0730*/  @!P0 BRA `(.L_x_634) ;  /* 0x0000000000888947 */ /* 0x000fec0003800000 */
[----:B------:R-:W1:Y:S01]  /*0740*/  LDC.64 R6, c[0x0][0x380] ;  /* 0x0000e000ff067b82 */ /* 0x000e620000000a00 */
[----:B------:R-:W-:-:S04]  /*0750*/  LEA R19, R3, R4, 0xd ;  /* 0x0000000403137211 */ /* 0x000fc800078e68ff */
[C---:B------:R-:W-:Y:S02]  /*0760*/  IADD3 R17, PT, PT, R19.reuse, 0x200, RZ ;  /* 0x0000020013117810 */ /* 0x040fe40007ffe0ff */
[C---:B------:R-:W-:Y:S02]  /*0770*/  IADD3 R21, PT, PT, R19.reuse, 0x400, RZ ;  /* 0x0000040013157810 */ /* 0x040fe40007ffe0ff */
[C---:B------:R-:W-:Y:S02]  /*0780*/  IADD3 R13, PT, PT, R19.reuse, 0x600, RZ ;  /* 0x00000600130d7810 */ /* 0x040fe40007ffe0ff */
[C---:B0-----:R-:W-:Y:S01]  /*0790*/  IADD3 R9, PT, PT, R19.reuse, 0x800, RZ ;  /* 0x0000080013097810 */ /* 0x041fe20007ffe0ff */
[----:B-1----:R-:W-:-:S04]  /*07a0*/  IMAD.WIDE.U32 R10, R19, 0x4, R6 ;  /* 0x00000004130a7825 */ /* 0x002fc800078e0006 */
[--C-:B------:R-:W-:Y:S01]  /*07b0*/  IMAD.WIDE.U32 R16, R17, 0x4, R6.reuse ;  /* 0x0000000411107825 */ /* 0x100fe200078e0006 */
[----:B------:R0:W2:Y:S03]  /*07c0*/  LDG.E R14, desc[UR6][R10.64] ;  /* 0x000000060a0e7981 */ /* 0x0000a6000c1e1900 */
[--C-:B------:R-:W-:Y:S01]  /*07d0*/  IMAD.WIDE.U32 R20, R21, 0x4, R6.reuse ;  /* 0x0000000415147825 */ /* 0x100fe200078e0006 */
[----:B------:R1:W3:Y:S03]  /*07e0*/  LDG.E R18, desc[UR6][R16.64] ;  /* 0x0000000610127981 */ /* 0x0002e6000c1e1900 */
[--C-:B------:R-:W-:Y:S01]  /*07f0*/  IMAD.WIDE.U32 R12, R13, 0x4, R6.reuse ;  /* 0x000000040d0c7825 */ /* 0x100fe200078e0006 */
[----:B------:R-:W-:Y:S01]  /*0800*/  IADD3 R23, PT, PT, R19, 0xa00, RZ ;  /* 0x00000a0013177810 */ /* 0x000fe20007ffe0ff */
[----:B------:R-:W4:Y:S02]  /*0810*/  LDG.E R20, desc[UR6][R20.64] ;  /* 0x0000000614147981 */ /* 0x000f24000c1e1900 */
[--C-:B------:R-:W-:Y:S01]  /*0820*/  IMAD.WIDE.U32 R8, R9, 0x4, R6.reuse ;  /* 0x0000000409087825 */ /* 0x100fe200078e0006 */
[----:B------:R-:W-:Y:S01]  /*0830*/  IADD3 R25, PT, PT, R19, 0xc00, RZ ;  /* 0x00000c0013197810 */ /* 0x000fe20007ffe0ff */
[----:B------:R-:W4:Y:S02]  /*0840*/  LDG.E R12, desc[UR6][R12.64] ;  /* 0x000000060c0c7981 */ /* 0x000f24000c1e1900 */
[--C-:B0-----:R-:W-:Y:S01]  /*0850*/  IMAD.WIDE.U32 R10, R23, 0x4, R6.reuse ;  /* 0x00000004170a7825 */ /* 0x101fe200078e0006 */
[----:B------:R-:W-:Y:S01]  /*0860*/  IADD3 R19, PT, PT, R19, 0xe00, RZ ;  /* 0x00000e0013137810 */ /* 0x000fe20007ffe0ff */
[----:B------:R-:W4:Y:S02]  /*0870*/  LDG.E R8, desc[UR6][R8.64] ;  /* 0x0000000608087981 */ /* 0x000f24000c1e1900 */
[----:B-1----:R-:W-:-:S02]  /*0880*/  IMAD.WIDE.U32 R16, R25, 0x4, R6 ;  /* 0x0000000419107825 */ /* 0x002fc400078e0006 */
[----:B------:R-:W4:Y:S02]  /*0890*/  LDG.E R11, desc[UR6][R10.64] ;  /* 0x000000060a0b7981 */ /* 0x000f24000c1e1900 */
[----:B------:R-:W-:Y:S02]  /*08a0*/  IMAD.WIDE.U32 R6, R19, 0x4, R6 ;  /* 0x0000000413067825 */ /* 0x000fe400078e0006 */
[----:B------:R-:W4:Y:S04]  /*08b0*/  LDG.E R17, desc[UR6][R16.64] ;  /* 0x0000000610117981 */ /* 0x000f28000c1e1900 */
[----:B------:R-:W4:Y:S01]  /*08c0*/  LDG.E R7, desc[UR6][R6.64] ;  /* 0x0000000606077981 */ /* 0x000f22000c1e1900 */
        /* <DEDUP_REMOVED lines=9> */
.L_x_634:
[----:B------:R-:W-:Y:S05]  /*0960*/  BSYNC.RECONVERGENT B2 ;  /* 0x0000000000027941 */ /* 0x000fea0003800200 */
.L_x_633:
[----:B------:R-:W-:Y:S05]  /*0970*/  @!P1 BRA `(.L_x_628) ;  /* 0x00000000008c9947 */ /* 0x000fea0003800000 */
[----:B------:R-:W-:Y:S01]  /*0980*/  ISETP.GE.U32.AND P0, PT, R22, 0x4, PT ;  /* 0x000000041600780c */ /* 0x000fe20003f06070 */
[----:B------:R-:W-:Y:S01]  /*0990*/  BSSY.RECONVERGENT B2, `(.L_x_635) ;  /* 0x0000016000027945 */ /* 0x000fe20003800200 */
[----:B------:R-:W-:-:S04]  /*09a0*/  LOP3.LUT R5, R5, 0x3, RZ, 0xc0, !PT ;  /* 0x0000000305057812 */ /* 0x000fc800078ec0ff */
[----:B------:R-:W-:-:S07]  /*09b0*/  ISETP.NE.AND P1, PT, R5, RZ, PT ;  /* 0x000000ff0500720c */ /* 0x000fce0003f25270 */
[----:B------:R-:W-:Y:S06]  /*09c0*/  @!P0 BRA `(.L_x_636) ;  /* 0x0000000000488947 */ /* 0x000fec0003800000 */
[----:B------:R-:W0:Y:S01]  /*09d0*/  LDC.64 R6, c[0x0][0x380] ;  /* 0x0000e000ff067b82 */ /* 0x000e220000000a00 */
[----:B------:R-:W-:-:S04]  /*09e0*/  LEA R13, R3, R4, 0xd ;  /* 0x00000004030d7211 */ /* 0x000fc800078e68ff */
[C---:B------:R-:W-:Y:S02]  /*09f0*/  IADD3 R11, PT, PT, R13.reuse, 0x200, RZ ;  /* 0x000002000d0b7810 */ /* 0x040fe40007ffe0ff */
[C---:B------:R-:W-:Y:S02]  /*0a00*/  IADD3 R17, PT, PT, R13.reuse, 0x400, RZ ;  /* 0x000004000d117810 */ /* 0x040fe40007ffe0ff */
[C---:B------:R-:W-:Y:S01]  /*0a10*/  IADD3 R19, PT, PT, R13.reuse, 0x600, RZ ;  /* 0x000006000d137810 */ /* 0x040fe20007ffe0ff */
[----:B0-----:R-:W-:-:S04]  /*0a20*/  IMAD.WIDE.U32 R8, R13, 0x4, R6 ;  /* 0x000000040d087825 */ /* 0x001fc800078e0006 */
[--C-:B------:R-:W-:Y:S02]  /*0a30*/  IMAD.WIDE.U32 R10, R11, 0x4, R6.reuse ;  /* 0x000000040b0a7825 */ /* 0x100fe400078e0006 */
[----:B------:R-:W2:Y:S02]  /*0a40*/  LDG.E R8, desc[UR6][R8.64] ;  /* 0x0000000608087981 */ /* 0x000ea4000c1e1900 */
[--C-:B------:R-:W-:Y:S02]  /*0a50*/  IMAD.WIDE.U32 R12, R17, 0x4, R6.reuse ;  /* 0x00000004110c7825 */ /* 0x100fe400078e0006 */
[----:B------:R-:W3:Y:S02]  /*0a60*/  LDG.E R10, desc[UR6][R10.64] ;  /* 0x000000060a0a7981 */ /* 0x000ee4000c1e1900 */
[----:B------:R-:W-:Y:S02]  /*0a70*/  IMAD.WIDE.U32 R6, R19, 0x4, R6 ;  /* 0x0000000413067825 */ /* 0x000fe400078e0006 */
[----:B------:R-:W4:Y:S04]  /*0a80*/  LDG.E R12, desc[UR6][R12.64] ;  /* 0x000000060c0c7981 */ /* 0x000f28000c1e1900 */
[----:B------:R-:W4:Y:S01]  /*0a90*/  LDG.E R6, desc[UR6][R6.64] ;  /* 0x0000000606067981 */ /* 0x000f22000c1e1900 */
[----:B------:R-:W-:Y:S01]  /*0aa0*/  IADD3 R4, PT, PT, R4, 0x800, RZ ;  /* 0x0000080004047810 */ /* 0x000fe20007ffe0ff */
[----:B--2--5:R-:W-:-:S04]  /*0ab0*/  FADD R15, R15, R8 ;  /* 0x000000080f0f7221 */ /* 0x024fc80000000000 */
[----:B---3--:R-:W-:-:S04]  /*0ac0*/  FADD R15, R15, R10 ;  /* 0x0000000a0f0f7221 */ /* 0x008fc80000000000 */
[----:B----4-:R-:W-:-:S04]  /*0ad0*/  FADD R15, R15, R12 ;  /* 0x0000000c0f0f7221 */ /* 0x010fc80000000000 */
[----:B------:R-:W-:-:S07]  /*0ae0*/  FADD R15, R15, R6 ;  /* 0x000000060f0f7221 */ /* 0x000fce0000000000 */
.L_x_636:
[----:B------:R-:W-:Y:S05]  /*0af0*/  BSYNC.RECONVERGENT B2 ;  /* 0x0000000000027941 */ /* 0x000fea0003800200 */
.L_x_635:
[----:B------:R-:W-:Y:S05]  /*0b00*/  @!P1 BRA `(.L_x_628) ;  /* 0x0000000000289947 */ /* 0x000fea0003800000 */
[----:B------:R-:W1:Y:S01]  /*0b10*/  LDC.64 R6, c[0x0][0x380] ;  /* 0x0000e000ff067b82 */ /* 0x000e620000000a00 */
[----:B0-----:R-:W-:Y:S02]  /*0b20*/  LEA R9, R3, R4, 0xd ;  /* 0x0000000403097211 */ /* 0x001fe400078e68ff */
[----:B------:R-:W-:-:S07]  /*0b30*/  IADD3 R8, PT, PT, -R5, RZ, RZ ;  /* 0x000000ff05087210 */ /* 0x000fce0007ffe1ff */
.L_x_637:
[----:B-1----:R-:W-:-:S06]  /*0b40*/  IMAD.WIDE.U32 R4, R9, 0x4, R6 ;  /* 0x0000000409047825 */ /* 0x002fcc00078e0006 */
[----:B------:R-:W2:Y:S01]  /*0b50*/  LDG.E R4, desc[UR6][R4.64] ;  /* 0x0000000604047981 */ /* 0x000ea2000c1e1900 */
[----:B------:R-:W-:Y:S02]  /*0b60*/  IADD3 R8, PT, PT, R8, 0x1, RZ ;  /* 0x0000000108087810 */ /* 0x000fe40007ffe0ff */
[----:B------:R-:W-:Y:S02]  /*0b70*/  IADD3 R9, PT, PT, R9, 0x200, RZ ;  /* 0x0000020009097810 */ /* 0x000fe40007ffe0ff */
[----:B------:R-:W-:Y:S01]  /*0b80*/  ISETP.NE.AND P0, PT, R8, RZ, PT ;  /* 0x000000ff0800720c */ /* 0x000fe20003f05270 */
[----:B--2--5:R-:W-:-:S12]  /*0b90*/  FADD R15, R4, R15 ;  /* 0x0000000f040f7221 */ /* 0x024fd80000000000 */
[----:B------:R-:W-:Y:S05]  /*0ba0*/  @P0 BRA `(.L_x_637) ;  /* 0xfffffffc00e40947 */ /* 0x000fea000383ffff */
.L_x_628:
[----:B------:R-:W-:Y:S05]  /*0bb0*/  BSYNC.RECONVERGENT B1 ;  /* 0x0000000000017941 */ /* 0x000fea0003800200 */
.L_x_627:
[----:B------:R-:W-:-:S13]  /*0bc0*/  ISETP.GE.U32.AND P0, PT, R0, 0x200, PT ;  /* 0x000002000000780c */ /* 0x000fda0003f06070 */
[----:B------:R-:W-:Y:S05]  /*0bd0*/  @!P0 BRA `(.L_x_638) ;  /* 0x0000000000d08947 */ /* 0x000fea0003800000 */
[----:B0-----:R-:W0:Y:S01]  /*0be0*/  S2R R8, SR_LANEID ;  /* 0x0000000000087919 */ /* 0x001e220000000000 */
[----:B-----5:R-:W1:Y:S02]  /*0bf0*/  SHFL.DOWN PT, R0, R15, 0x1, 0x1f ;  /* 0x08201f000f007f89 */ /* 0x020e6400000e0000 */
[----:B-1----:R-:W-:Y:S01]  /*0c00*/  FADD R0, R0, R15 ;  /* 0x0000000f00007221 */ /* 0x002fe20000000000 */
[C---:B0-----:R-:W-:Y:S02]  /*0c10*/  ISETP.GT.AND P0, PT, R8.reuse, 0x1e, PT ;  /* 0x0000001e0800780c */ /* 0x041fe40003f04270 */
[C---:B------:R-:W-:Y:S02]  /*0c20*/  ISETP.NE.AND P1, PT, R8.reuse, RZ, PT ;  /* 0x000000ff0800720c */ /* 0x040fe40003f25270 */
        /* <DEDUP_REMOVED lines=27> */
[----:B------:R-:W0:Y:S04]  /*0de0*/  LDS.128 R12, [UR4+0x10] ;  /* 0x00001004ff0c7984 */ /* 0x000e280008000c00 */
[----:B------:R-:W2:Y:S04]  /*0df0*/  LDS.128 R8, [UR4+0x20] ;  /* 0x00002004ff087984 */ /* 0x000ea80008000c00 */
[----:B-1----:R-:W1:Y:S04]  /*0e00*/  LDS.128 R4, [UR4+0x30] ;  /* 0x00003004ff047984 */ /* 0x002e680008000c00 */
[----:B------:R-:W3:Y:S01]  /*0e10*/  LDS.128 R16, [UR4+0x40] ;  /* 0x00004004ff107984 */ /* 0x000ee20008000c00 */
[----:B0-----:R-:W-:-:S04]  /*0e20*/  FADD R13, R20, R13 ;  /* 0x0000000d140d7221 */ /* 0x001fc80000000000 */
[----:B------:R-:W-:-:S04]  /*0e30*/  FADD R14, R13, R14 ;  /* 0x0000000e0d0e7221 */ /* 0x000fc80000000000 */
[----:B------:R-:W-:-:S04]  /*0e40*/  FADD R15, R14, R15 ;  /* 0x0000000f0e0f7221 */ /* 0x000fc80000000000 */
[----:B--2---:R-:W-:-:S04]  /*0e50*/  FADD R8, R15, R8 ;  /* 0x000000080f087221 */ /* 0x004fc80000000000 */
[----:B------:R-:W-:-:S04]  /*0e60*/  FADD R9, R8, R9 ;  /* 0x0000000908097221 */ /* 0x000fc80000000000 */
        /* <DEDUP_REMOVED lines=11> */
.L_x_638:
[----:B0-----:R-:W0:Y:S01]  /*0f20*/  S2R R8, SR_LANEID ;  /* 0x0000000000087919 */ /* 0x001e220000000000 */
[----:B------:R-:W-:-:S04]  /*0f30*/  LOP3.LUT R4, R2, 0x3e0, RZ, 0xc0, !PT ;  /* 0x000003e002047812 */ /* 0x000fc800078ec0ff */
[----:B------:R-:W-:Y:S02]  /*0f40*/  IADD3 R5, PT, PT, R4, 0x20, RZ ;  /* 0x0000002004057810 */ /* 0x000fe40007ffe0ff */
[----:B------:R-:W-:Y:S02]  /*0f50*/  LOP3.LUT R7, RZ, R4, RZ, 0x33, !PT ;  /* 0x00000004ff077212 */ /* 0x000fe400078e33ff */
[----:B------:R-:W-:Y:S02]  /*0f60*/  ISETP.GT.U32.AND P0, PT, R5, R0, PT ;  /* 0x000000000500720c */ /* 0x000fe40003f04070 */
[----:B------:R-:W-:-:S04]  /*0f70*/  IADD3 R7, PT, PT, R0, R7, RZ ;  /* 0x0000000700077210 */ /* 0x000fc80007ffe0ff */
[----:B------:R-:W-:-:S05]  /*0f80*/  SEL R7, R7, 0x1f, P0 ;  /* 0x0000001f07077807 */ /* 0x000fca0000000000 */
[----:B-----5:R-:W1:Y:S01]  /*0f90*/  SHFL.DOWN PT, R4, R15, 0x1, R7 ;  /* 0x082000000f047989 */ /* 0x020e6200000e0007 */
[C---:B0-----:R-:W-:Y:S02]  /*0fa0*/  ISETP.GE.AND P0, PT, R8.reuse, R7, PT ;  /* 0x000000070800720c */ /* 0x041fe40003f06270 */
[C---:B------:R-:W-:Y:S02]  /*0fb0*/  IADD3 R6, PT, PT, R8.reuse, 0x2, RZ ;  /* 0x0000000208067810 */ /* 0x040fe40007ffe0ff */
[----:B------:R-:W-:-:S09]  /*0fc0*/  ISETP.NE.AND P1, PT, R8, RZ, PT ;  /* 0x000000ff0800720c */ /* 0x000fd20003f25270 */
[----:B-1----:R-:W-:Y:S01]  /*0fd0*/  @!P0 FADD R15, R4, R15 ;  /* 0x0000000f040f8221 */ /* 0x002fe20000000000 */
[----:B------:R-:W-:Y:S02]  /*0fe0*/  ISETP.GT.AND P0, PT, R6, R7, PT ;  /* 0x000000070600720c */ /* 0x000fe40003f04270 */
[----:B------:R-:W-:Y:S01]  /*0ff0*/  IADD3 R6, PT, PT, R8, 0x4, RZ ;  /* 0x0000000408067810 */ /* 0x000fe20007ffe0ff */
        /* <DEDUP_REMOVED lines=31> */
[----:B0-----:R-:W0:Y:S04]  /*11f0*/  LDS.128 R4, [UR4+0x10] ;  /* 0x00001004ff047984 */ /* 0x001e280008000c00 */
        /* <DEDUP_REMOVED lines=30> */
.L_x_624:
[----:B------:R-:W0:Y:S01]  /*13e0*/  S2R R2, SR_TID.X ;  /* 0x0000000000027919 */ /* 0x000e220000002100 */
[----:B------:R-:W1:Y:S02]  /*13f0*/  LDCU.64 UR4, c[0x0][0x380] ;  /* 0x00007000ff0477ac */ /* 0x000e640008000a00 */
[----:B-1----:R-:W-:Y:S02]  /*1400*/  MOV R4, UR4 ;  /* 0x0000000400047c02 */ /* 0x002fe40008000f00 */
[----:B------:R-:W-:Y:S02]  /*1410*/  MOV R5, UR5 ;  /* 0x0000000500057c02 */ /* 0x000fe40008000f00 */
[----:B0-----:R-:W-:-:S05]  /*1420*/  LEA R9, R3, R2, 0xd ;  /* 0x0000000203097211 */ /* 0x001fca00078e68ff */
[----:B------:R-:W-:-:S05]  /*1430*/  IMAD.WIDE.U32 R8, R9, 0x4, R4 ;  /* 0x0000000409087825 */ /* 0x000fca00078e0004 */
        /* <DEDUP_REMOVED lines=16> */
[----:B------:R-:W-:Y:S01]  /*1540*/  ISETP.GE.U32.AND P0, PT, R0, R13, PT ;  /* 0x0000000d0000720c */ /* 0x000fe20003f06070 */
        /* <DEDUP_REMOVED lines=16> */
[----:B------:R-:W-:Y:S01]  /*1650*/  LEA R9, R3, R13, 0xd ;  /* 0x0000000d03097211 */ /* 0x000fe200078e68ff */
[----:B------:R-:W-:Y:S01]  /*1660*/  UMOV UR4, URZ ;  /* 0x000000ff00047c82 */ /* 0x000fe20008000000 */
[----:B------:R-:W-:Y:S02]  /*1670*/  IADD3 R8, PT, PT, R6, -0x2000, RZ ;  /* 0xffffe00006087810 */ /* 0x000fe40007ffe0ff */
[----:B------:R-:W-:Y:S02]  /*1680*/  LOP3.LUT R0, RZ, R2, RZ, 0x33, !PT ;  /* 0x00000002ff007212 */ /* 0x000fe400078e33ff */
[----:B------:R-:W-:Y:S02]  /*1690*/  ISETP.GT.U32.AND P0, PT, R9, R8, PT ;  /* 0x000000080900720c */ /* 0x000fe40003f04070 */
[----:B------:R-:W-:Y:S02]  /*16a0*/  IADD3 R10, PT, PT, -R13, R6, R0 ;  /* 0x000000060d0a7210 */ /* 0x000fe40007ffe100 */
[----:B------:R-:W-:-:S02]  /*16b0*/  IADD3 R7, PT, PT, R9, 0x1000, R2 ;  /* 0x0000100009077810 */ /* 0x000fc40007ffe002 */
[----:B------:R-:W-:Y:S01]  /*16c0*/  MOV R0, R9 ;  /* 0x0000000900007202 */ /* 0x000fe20000000f00 */
[----:B------:R-:W-:-:S06]  /*16d0*/  IMAD R2, R3, -0x2000, R10 ;  /* 0xffffe00003027824 */ /* 0x000fcc00078e020a */
[----:B------:R-:W-:Y:S05]  /*16e0*/  @P0 BRA `(.L_x_641) ;  /* 0x0000000000bc0947 */ /* 0x000fea0003800000 */
[----:B------:R-:W0:Y:S08]  /*16f0*/  LDC R6, c[0x0][0x3a8] ;  /* 0x0000ea00ff067b82 */ /* 0x000e300000000800 */
[----:B------:R-:W1:Y:S02]  /*1700*/  LDC.64 R4, c[0x0][0x380] ;  /* 0x0000e000ff047b82 */ /* 0x000e640000000a00 */
.L_x_642:
[----:B------:R-:W2:Y:S02]  /*1710*/  S2R R10, SR_TID.X ;  /* 0x00000000000a7919 */ /* 0x000ea40000002100 */
[----:B--2---:R-:W-:-:S05]  /*1720*/  IADD3 R11, PT, PT, R10, R9, RZ ;  /* 0x000000090a0b7210 */ /* 0x004fca0007ffe0ff */
[----:B-1----:R-:W-:-:S05]  /*1730*/  IMAD.WIDE.U32 R10, R11, 0x4, R4 ;  /* 0x000000040b0a7825 */ /* 0x002fca00078e0004 */
        /* <DEDUP_REMOVED lines=13> */
[----:B---3--:R-:W-:-:S02]  /*1810*/  FADD R14, R14, R15 ;  /* 0x0000000f0e0e7221 */ /* 0x008fc40000000000 */
[----:B------:R-:W2:Y:S01]  /*1820*/  LDG.E R15, desc[UR6][R10.64+0x7000] ;  /* 0x007000060a0f7981 */ /* 0x000ea2000c1e1900 */
[----:B----4-:R-:W-:-:S03]  /*1830*/  FADD R12, R16, R17 ;  /* 0x00000011100c7221 */ /* 0x010fc60000000000 */
[----:B------:R-:W3:Y:S04]  /*1840*/  LDG.E R17, desc[UR6][R10.64+0x5800] ;  /* 0x005800060a117981 */ /* 0x000ee8000c1e1900 */
[----:B------:R-:W2:Y:S01]  /*1850*/  LDG.E R16, desc[UR6][R10.64+0x6800] ;  /* 0x006800060a107981 */ /* 0x000ea2000c1e1900 */
[----:B------:R-:W-:-:S03]  /*1860*/  FADD R14, R23, R14 ;  /* 0x0000000e170e7221 */ /* 0x000fc60000000000 */
[----:B------:R-:W4:Y:S01]  /*1870*/  LDG.E R23, desc[UR6][R10.64+0x7800] ;  /* 0x007800060a177981 */ /* 0x000f22000c1e1900 */
[----:B-----5:R-:W-:-:S04]  /*1880*/  FADD R19, R19, R20 ;  /* 0x0000001413137221 */ /* 0x020fc80000000000 */
[----:B------:R-:W-:Y:S01]  /*1890*/  FADD R19, R12, R19 ;  /* 0x000000130c137221 */ /* 0x000fe20000000000 */
[----:B0-----:R-:W-:Y:S01]  /*18a0*/  IADD3 R12, PT, PT, -R9, R6, RZ ;  /* 0x00000006090c7210 */ /* 0x001fe20007ffe1ff */
[----:B------:R-:W-:-:S03]  /*18b0*/  FADD R21, R21, R22 ;  /* 0x0000001615157221 */ /* 0x000fc60000000000 */
[----:B------:R-:W-:Y:S01]  /*18c0*/  ISETP.GE.U32.AND P0, PT, R12, R13, PT ;  /* 0x0000000d0c00720c */ /* 0x000fe20003f06070 */
[----:B------:R-:W-:-:S04]  /*18d0*/  FADD R24, R24, R25 ;  /* 0x0000001918187221 */ /* 0x000fc80000000000 */
[----:B------:R-:W-:Y:S01]  /*18e0*/  FADD R21, R21, R24 ;  /* 0x0000001815157221 */ /* 0x000fe20000000000 */
[----:B------:R-:W-:Y:S01]  /*18f0*/  FADD R14, R14, R19 ;  /* 0x000000130e0e7221 */ /* 0x000fe20000000000 */
[----:B---3--:R-:W-:Y:S01]  /*1900*/  FADD R17, R17, R18 ;  /* 0x0000001211117221 */ /* 0x008fe20000000000 */
[----:B--2---:R-:W-:-:S04]  /*1910*/  FADD R16, R16, R15 ;  /* 0x0000000f10107221 */ /* 0x004fc80000000000 */
[----:B------:R-:W-:-:S04]  /*1920*/  FADD R16, R17, R16 ;  /* 0x0000001011107221 */ /* 0x000fc80000000000 */
[----:B------:R-:W-:-:S04]  /*1930*/  FADD R21, R21, R16 ;  /* 0x0000001015157221 */ /* 0x000fc80000000000 */
[----:B------:R-:W-:-:S04]  /*1940*/  FADD R14, R14, R21 ;  /* 0x000000150e0e7221 */ /* 0x000fc80000000000 */
[----:B----4-:R-:W-:Y:S01]  /*1950*/  FADD R23, R23, R14 ;  /* 0x0000000e17177221 */ /* 0x010fe20000000000 */
[----:B------:R-:W-:Y:S06]  /*1960*/  @!P0 BRA `(.L_x_640) ;  /* 0x0000000800d08947 */ /* 0x000fec0003800000 */
[C---:B------:R-:W-:Y:S01]  /*1970*/  IADD3 R9, PT, PT, R13.reuse, R9, RZ ;  /* 0x000000090d097210 */ /* 0x040fe20007ffe0ff */
[----:B------:R-:W-:Y:S01]  /*1980*/  UIADD3 UR4, UPT, UPT, UR4, 0x1, URZ ;  /* 0x0000000104047890 */ /* 0x000fe2000fffe0ff */
[----:B------:R-:W-:Y:S02]  /*1990*/  IADD3 R0, PT, PT, R13, R0, RZ ;  /* 0x000000000d007210 */ /* 0x000fe40007ffe0ff */
[----:B------:R-:W-:Y:S02]  /*19a0*/  ISETP.GT.U32.AND P0, PT, R9, R8, PT ;  /* 0x000000080900720c */ /* 0x000fe40003f04070 */
[C---:B------:R-:W-:Y:S02]  /*19b0*/  IADD3 R2, PT, PT, -R13.reuse, R2, RZ ;  /* 0x000000020d027210 */ /* 0x040fe40007ffe1ff */
[----:B------:R-:W-:-:S09]  /*19c0*/  IADD3 R7, PT, PT, R13, R7, RZ ;  /* 0x000000070d077210 */ /* 0x000fd20007ffe0ff */
[----:B------:R-:W-:Y:S05]  /*19d0*/  @!P0 BRA `(.L_x_642) ;  /* 0xfffffffc004c8947 */ /* 0x000fea000383ffff */
.L_x_641:
[----:B------:R-:W0:Y:S01]  /*19e0*/  S2R R16, SR_TID.X ;  /* 0x0000000000107919 */ /* 0x000e220000002100 */
[----:B------:R-:W-:Y:S01]  /*19f0*/  IADD3 R8, PT, PT, -R9, R6, RZ ;  /* 0x0000000609087210 */ /* 0x000fe20007ffe1ff */
[----:B------:R-:W-:Y:S03]  /*1a00*/  BSSY.RECONVERGENT B1, `(.L_x_640) ;  /* 0x00000aa000017945 */ /* 0x000fe60003800200 */
[----:B0-----:R-:W-:-:S04]  /*1a10*/  ISETP.GE.AND P0, PT, R16, R8, PT ;  /* 0x000000081000720c */ /* 0x001fc80003f06270 */
[----:B------:R-:W-:-:S13]  /*1a20*/  ISETP.GE.U32.OR P0, PT, R9, R6, P0 ;  /* 0x000000060900720c */ /* 0x000fda0000706470 */
[----:B------:R-:W-:Y:S05]  /*1a30*/  @P0 BRA `(.L_x_643) ;  /* 0x0000000800980947 */ /* 0x000fea0003800000 */
[----:B------:R-:W0:Y:S01]  /*1a40*/  LDC R10, c[0x0][0x3ac] ;  /* 0x0000eb00ff0a7b82 */ /* 0x000e220000000800 */
[----:B------:R-:W-:Y:S01]  /*1a50*/  LOP3.LUT R11, RZ, R16, RZ, 0x33, !PT ;  /* 0x00000010ff0b7212 */ /* 0x000fe200078e33ff */
[----:B------:R-:W-:Y:S06]  /*1a60*/  BSSY.RECONVERGENT B2, `(.L_x_644) ;  /* 0x0000056000027945 */ /* 0x000fec0003800200 */
[----:B------:R-:W1:Y:S01]  /*1a70*/  LDC R8, c[0x0][0x3ac] ;  /* 0x0000eb00ff087b82 */ /* 0x000e620000000800 */
[----:B0-----:R-:W-:-:S04]  /*1a80*/  SHF.L.U32 R10, R10, 0xd, RZ ;  /* 0x0000000d0a0a7819 */ /* 0x001fc800000006ff */
[----:B------:R-:W-:-:S04]  /*1a90*/  LEA R10, R3, R10, 0xd ;  /* 0x0000000a030a7211 */ /* 0x000fc800078e68ff */
[----:B------:R-:W-:Y:S01]  /*1aa0*/  IADD3 R6, PT, PT, -R10, R6, R11 ;  /* 0x000000060a067210 */ /* 0x000fe20007ffe10b */
[----:B-1----:R-:W-:-:S04]  /*1ab0*/  IMAD R11, R8, UR4, RZ ;  /* 0x00000004080b7c24 */ /* 0x002fc8000f8e02ff */
[----:B------:R-:W-:-:S05]  /*1ac0*/  IMAD R6, R11, -0x2000, R6 ;  /* 0xffffe0000b067824 */ /* 0x000fca00078e0206 */
[C---:B------:R-:W-:Y:S02]  /*1ad0*/  ISETP.GE.U32.AND P0, PT, R6.reuse, 0x1e00, PT ;  /* 0x00001e000600780c */ /* 0x040fe40003f06070 */
[----:B------:R-:W-:-:S04]  /*1ae0*/  LEA.HI R6, R6, 0x1, RZ, 0x17 ;  /* 0x0000000106067811 */ /* 0x000fc800078fb8ff */
[----:B------:R-:W-:-:S07]  /*1af0*/  LOP3.LUT R8, R6, 0xf, RZ, 0xc0, !PT ;  /* 0x0000000f06087812 */ /* 0x000fce00078ec0ff */
[----:B------:R-:W-:Y:S05]  /*1b00*/  @!P0 BRA `(.L_x_645) ;  /* 0x00000004002c8947 */ /* 0x000fea0003800000 */
[----:B------:R-:W-:Y:S01]  /*1b10*/  LEA.HI R10, R2, 0x1, RZ, 0x17 ;  /* 0x00000001020a7811 */ /* 0x000fe200078fb8ff */
[----:B------:R-:W-:Y:S01]  /*1b20*/  BSSY.RECONVERGENT B3, `(.L_x_646) ;  /* 0x0000048000037945 */ /* 0x000fe20003800200 */
[----:B------:R-:W-:Y:S02]  /*1b30*/  LOP3.LUT R11, R16, 0x1000, RZ, 0xfc, !PT ;  /* 0x00001000100b7812 */ /* 0x000fe400078efcff */
[----:B------:R-:W-:-:S04]  /*1b40*/  LOP3.LUT R10, R10, 0xfffff0, RZ, 0xc0, !PT ;  /* 0x00fffff00a0a7812 */ /* 0x000fc800078ec0ff */
[----:B------:R-:W-:-:S07]  /*1b50*/  IADD3 R13, PT, PT, -R10, RZ, RZ ;  /* 0x000000ff0a0d7210 */ /* 0x000fce0007ffe1ff */
.L_x_647:
[C---:B------:R-:W-:Y:S02]  /*1b60*/  IADD3 R15, PT, PT, R7.reuse, -0x1000, RZ ;  /* 0xfffff000070f7810 */ /* 0x040fe40007ffe0ff */
[----:B------:R-:W-:-:S03]  /*1b70*/  IADD3 R25, PT, PT, R7, -0xe00, RZ ;  /* 0xfffff20007197810 */ /* 0x000fc60007ffe0ff */
[----:B------:R-:W-:Y:S01]  /*1b80*/  IMAD.WIDE.U32 R14, R15, 0x4, R4 ;  /* 0x000000040f0e7825 */ /* 0x000fe200078e0004 */
[----:B------:R-:W-:-:S04]  /*1b90*/  IADD3 R21, PT, PT, R7, -0xc00, RZ ;  /* 0xfffff40007157810 */ /* 0x000fc80007ffe0ff */
[----:B------:R0:W2:Y:S01]  /*1ba0*/  LDG.E R22, desc[UR6][R14.64] ;  /* 0x000000060e167981 */ /* 0x0000a2000c1e1900 */
[----:B------:R-:W-:-:S04]  /*1bb0*/  IMAD.WIDE.U32 R24, R25, 0x4, R4 ;  /* 0x0000000419187825 */ /* 0x000fc800078e0004 */
[--C-:B------:R-:W-:Y:S01]  /*1bc0*/  IMAD.WIDE.U32 R20, R21, 0x4, R4.reuse ;  /* 0x0000000415147825 */ /* 0x100fe200078e0004 */
[----:B------:R-:W3:Y:S04]  /*1bd0*/  LDG.E R16, desc[UR6][R24.64] ;  /* 0x0000000618107981 */ /* 0x000ee8000c1e1900 */
[----:B------:R1:W4:Y:S01]  /*1be0*/  LDG.E R17, desc[UR6][R20.64] ;  /* 0x0000000614117981 */ /* 0x000322000c1e1900 */
[C---:B------:R-:W-:Y:S02]  /*1bf0*/  IADD3 R19, PT, PT, R7.reuse, -0xa00, RZ ;  /* 0xfffff60007137810 */ /* 0x040fe40007ffe0ff */
[C---:B------:R-:W-:Y:S02]  /*1c00*/  IADD3 R29, PT, PT, R7.reuse, -0x800, RZ ;  /* 0xfffff800071d7810 */ /* 0x040fe40007ffe0ff */
[----:B------:R-:W-:Y:S01]  /*1c10*/  IADD3 R27, PT, PT, R7, -0x600, RZ ;  /* 0xfffffa00071b7810 */ /* 0x000fe20007ffe0ff */
[----:B------:R-:W-:Y:S01]  /*1c20*/  IMAD.WIDE.U32 R18, R19, 0x4, R4 ;  /* 0x0000000413127825 */ /* 0x000fe200078e0004 */
[----:B------:R-:W-:-:S03]  /*1c30*/  IADD3 R12, PT, PT, R7, -0x400, RZ ;  /* 0xfffffc00070c7810 */ /* 0x000fc60007ffe0ff */
[--C-:B------:R-:W-:Y:S01]  /*1c40*/  IMAD.WIDE.U32 R28, R29, 0x4, R4.reuse ;  /* 0x000000041d1c7825 */ /* 0x100fe200078e0004 */
[----:B------:R-:W5:Y:S03]  /*1c50*/  LDG.E R10, desc[UR6][R18.64] ;  /* 0x00000006120a7981 */ /* 0x000f66000c1e1900 */
[----:B0-----:R-:W-:Y:S01]  /*1c60*/  IMAD.WIDE.U32 R14, R27, 0x4, R4 ;  /* 0x000000041b0e7825 */ /* 0x001fe200078e0004 */
[----:B------:R-:W-:-:S03]  /*1c70*/  IADD3 R27, PT, PT, R7, -0x200, RZ ;  /* 0xfffffe00071b7810 */ /* 0x000fc60007ffe0ff */
[--C-:B-1----:R-:W-:Y:S02]  /*1c80*/  IMAD.WIDE.U32 R20, R12, 0x4, R4.reuse ;  /* 0x000000040c147825 */ /* 0x102fe400078e0004 */
[----:B------:R0:W5:Y:S04]  /*1c90*/  LDG.E R12, desc[UR6][R14.64] ;  /* 0x000000060e0c7981 */ /* 0x000168000c1e1900 */
[----:B------:R1:W5:Y:S01]  /*1ca0*/  LDG.E R18, desc[UR6][R28.64] ;  /* 0x000000061c127981 */ /* 0x000362000c1e1900 */
[----:B------:R-:W-:-:S04]  /*1cb0*/  IMAD.WIDE.U32 R24, R7, 0x4, R4 ;  /* 0x0000000407187825 */ /* 0x000fc800078e0004 */
[----:B0-----:R-:W-:Y:S01]  /*1cc0*/  IMAD.WIDE.U32 R14, R27, 0x4, R4 ;  /* 0x000000041b0e7825 */ /* 0x001fe200078e0004 */
[----:B------:R-:W5:Y:S04]  /*1cd0*/  LDG.E R19, desc[UR6][R24.64] ;  /* 0x0000000618137981 */ /* 0x000f68000c1e1900 */
[----:B------:R0:W5:Y:S01]  /*1ce0*/  LDG.E R27, desc[UR6][R20.64] ;  /* 0x00000006141b7981 */ /* 0x000162000c1e1900 */
[----:B-1----:R-:W-:-:S03]  /*1cf0*/  IADD3 R29, PT, PT, R7, 0x200, RZ ;  /* 0x00000200071d7810 */ /* 0x002fc60007ffe0ff */
[----:B------:R1:W5:Y:S01]  /*1d00*/  LDG.E R26, desc[UR6][R14.64] ;  /* 0x000000060e1a7981 */ /* 0x000362000c1e1900 */
[----:B0-----:R-:W-:Y:S01]  /*1d10*/  IADD3 R21, PT, PT, R7, 0x400, RZ ;  /* 0x0000040007157810 */ /* 0x001fe20007ffe0ff */
[----:B------:R-:W-:Y:S01]  /*1d20*/  IMAD.WIDE.U32 R28, R29, 0x4, R4 ;  /* 0x000000041d1c7825 */ /* 0x000fe200078e0004 */
[----:B-1----:R-:W-:-:S05]  /*1d30*/  IADD3 R15, PT, PT, R7, 0x800, RZ ;  /* 0x00000800070f7810 */ /* 0x002fca0007ffe0ff */
[----:B------:R-:W5:Y:S01]  /*1d40*/  LDG.E R28, desc[UR6][R28.64] ;  /* 0x000000061c1c7981 */ /* 0x000f62000c1e1900 */
[----:B------:R-:W-:-:S06]  /*1d50*/  IMAD.WIDE.U32 R14, R15, 0x4, R4 ;  /* 0x000000040f0e7825 */ /* 0x000fcc00078e0004 */
[----:B------:R-:W5:Y:S01]  /*1d60*/  LDG.E R14, desc[UR6][R14.64] ;  /* 0x000000060e0e7981 */ /* 0x000f62000c1e1900 */
[----:B--2---:R-:W-:Y:S01]  /*1d70*/  FADD R25, R22, R23 ;  /* 0x0000001716197221 */ /* 0x004fe20000000000 */
[----:B------:R-:W-:Y:S01]  /*1d80*/  IMAD.WIDE.U32 R22, R21, 0x4, R4 ;  /* 0x0000000415167825 */ /* 0x000fe200078e0004 */
[----:B------:R-:W-:-:S03]  /*1d90*/  IADD3 R21, PT, PT, R7, 0x600, RZ ;  /* 0x0000060007157810 */ /* 0x000fc60007ffe0ff */
[----:B---3--:R-:W-:Y:S02]  /*1da0*/  FADD R16, R25, R16 ;  /* 0x0000001019107221 */ /* 0x008fe40000000000 */
[----:B------:R-:W-:Y:S01]  /*1db0*/  IMAD.WIDE.U32 R20, R21, 0x4, R4 ;  /* 0x0000000415147825 */ /* 0x000fe200078e0004 */
[----:B------:R-:W-:Y:S01]  /*1dc0*/  IADD3 R25, PT, PT, R7, 0xa00, RZ ;  /* 0x00000a0007197810 */ /* 0x000fe20007ffe0ff */
[----:B------:R-:W2:Y:S04]  /*1dd0*/  LDG.E R29, desc[UR6][R22.64] ;  /* 0x00000006161d7981 */ /* 0x000ea8000c1e1900 */
[----:B------:R4:W3:Y:S02]  /*1de0*/  LDG.E R20, desc[UR6][R20.64] ;  /* 0x0000000614147981 */ /* 0x0008e4000c1e1900 */
[----:B----4-:R-:W-:Y:S01]  /*1df0*/  FADD R21, R16, R17 ;  /* 0x0000001110157221 */ /* 0x010fe20000000000 */
[----:B------:R-:W-:Y:S01]  /*1e00*/  IMAD.WIDE.U32 R16, R25, 0x4, R4 ;  /* 0x0000000419107825 */ /* 0x000fe200078e0004 */
[----:B------:R-:W-:-:S05]  /*1e10*/  IADD3 R25, PT, PT, R7, 0xc00, RZ ;  /* 0x00000c0007197810 */ /* 0x000fca0007ffe0ff */
[--C-:B------:R-:W-:Y:S01]  /*1e20*/  IMAD.WIDE.U32 R22, R25, 0x4, R4.reuse ;  /* 0x0000000419167825 */ /* 0x100fe200078e0004 */
[----:B------:R-:W-:Y:S01]  /*1e30*/  IADD3 R25, PT, PT, R7, 0xe00, RZ ;  /* 0x00000e0007197810 */ /* 0x000fe20007ffe0ff */
[----:B------:R-:W4:Y:S04]  /*1e40*/  LDG.E R16, desc[UR6][R16.64] ;  /* 0x0000000610107981 */ /* 0x000f28000c1e1900 */
[----:B------:R-:W-:Y:S01]  /*1e50*/  IMAD.WIDE.U32 R24, R25, 0x4, R4 ;  /* 0x0000000419187825 */ /* 0x000fe200078e0004 */
[----:B------:R-:W4:Y:S05]  /*1e60*/  LDG.E R22, desc[UR6][R22.64] ;  /* 0x0000000616167981 */ /* 0x000f2a000c1e1900 */
[----:B------:R-:W4:Y:S01]  /*1e70*/  LDG.E R24, desc[UR6][R24.64] ;  /* 0x0000000618187981 */ /* 0x000f22000c1e1900 */
[----:B-----5:R-:W-:-:S04]  /*1e80*/  FADD R21, R21, R10 ;  /* 0x0000000a15157221 */ /* 0x020fc80000000000 */
[----:B------:R-:W-:-:S04]  /*1e90*/  FADD R21, R21, R18 ;  /* 0x0000001215157221 */ /* 0x000fc80000000000 */
[----:B------:R-:W-:-:S04]  /*1ea0*/  FADD R12, R21, R12 ;  /* 0x0000000c150c7221 */ /* 0x000fc80000000000 */
[----:B------:R-:W-:-:S04]  /*1eb0*/  FADD R27, R12, R27 ;  /* 0x0000001b0c1b7221 */ /* 0x000fc80000000000 */
[----:B------:R-:W-:-:S04]  /*1ec0*/  FADD R26, R27, R26 ;  /* 0x0000001a1b1a7221 */ /* 0x000fc80000000000 */
[----:B------:R-:W-:-:S04]  /*1ed0*/  FADD R19, R26, R19 ;  /* 0x000000131a137221 */ /* 0x000fc80000000000 */
[----:B------:R-:W-:Y:S01]  /*1ee0*/  FADD R28, R19, R28 ;  /* 0x0000001c131c7221 */ /* 0x000fe20000000000 */
[----:B------:R-:W-:-:S04]  /*1ef0*/  IADD3 R13, PT, PT, R13, 0x10, RZ ;  /* 0x000000100d0d7810 */ /* 0x000fc80007ffe0ff */
[----:B------:R-:W-:Y:S02]  /*1f00*/  ISETP.NE.AND P0, PT, R13, RZ, PT ;  /* 0x000000ff0d00720c */ /* 0x000fe40003f05270 */
[----:B------:R-:W-:Y:S02]  /*1f10*/  IADD3 R11, PT, PT, R11, 0x2000, RZ ;  /* 0x000020000b0b7810 */ /* 0x000fe40007ffe0ff */
[----:B------:R-:W-:Y:S01]  /*1f20*/  IADD3 R7, PT, PT, R7, 0x2000, RZ ;  /* 0x0000200007077810 */ /* 0x000fe20007ffe0ff */
[----:B--2---:R-:W-:-:S04]  /*1f30*/  FADD R29, R28, R29 ;  /* 0x0000001d1c1d7221 */ /* 0x004fc80000000000 */
[----:B---3--:R-:W-:-:S04]  /*1f40*/  FADD R29, R29, R20 ;  /* 0x000000141d1d7221 */ /* 0x008fc80000000000 */
[----:B------:R-:W-:-:S04]  /*1f50*/  FADD R29, R29, R14 ;  /* 0x0000000e1d1d7221 */ /* 0x000fc80000000000 */
[----:B----4-:R-:W-:-:S04]  /*1f60*/  FADD R29, R29, R16 ;  /* 0x000000101d1d7221 */ /* 0x010fc80000000000 */
[----:B------:R-:W-:-:S04]  /*1f70*/  FADD R29, R29, R22 ;  /* 0x000000161d1d7221 */ /* 0x000fc80000000000 */
[----:B------:R-:W-:Y:S01]  /*1f80*/  FADD R23, R29, R24 ;  /* 0x000000181d177221 */ /* 0x000fe20000000000 */
[----:B------:R-:W-:Y:S06]  /*1f90*/  @P0 BRA `(.L_x_647) ;  /* 0xfffffff800f00947 */ /* 0x000fec000383ffff */
[----:B------:R-:W-:Y:S05]  /*1fa0*/  BSYNC.RECONVERGENT B3 ;  /* 0x0000000000037941 */ /* 0x000fea0003800200 */
.L_x_646:
[----:B------:R-:W-:-:S07]  /*1fb0*/  IADD3 R16, PT, PT, R11, -0x1000, RZ ;  /* 0xfffff0000b107810 */ /* 0x000fce0007ffe0ff */
.L_x_645:
[----:B------:R-:W-:Y:S05]  /*1fc0*/  BSYNC.RECONVERGENT B2 ;  /* 0x0000000000027941 */ /* 0x000fea0003800200 */
.L_x_644:
[----:B------:R-:W-:-:S13]  /*1fd0*/  ISETP.NE.AND P0, PT, R8, RZ, PT ;  /* 0x000000ff0800720c */ /* 0x000fda0003f05270 */
[----:B------:R-:W-:Y:S05]  /*1fe0*/  @!P0 BRA `(.L_x_643) ;  /* 0x00000004002c8947 */ /* 0x000fea0003800000 */
[----:B------:R-:W-:Y:S01]  /*1ff0*/  ISETP.GE.U32.AND P0, PT, R8, 0x8, PT ;  /* 0x000000080800780c */ /* 0x000fe20003f06070 */
[----:B------:R-:W-:Y:S01]  /*2000*/  BSSY.RECONVERGENT B2, `(.L_x_648) ;  /* 0x0000025000027945 */ /* 0x000fe20003800200 */
[----:B------:R-:W-:-:S04]  /*2010*/  LOP3.LUT R22, R6, 0x7, RZ, 0xc0, !PT ;  /* 0x0000000706167812 */ /* 0x000fc800078ec0ff */
[----:B------:R-:W-:-:S07]  /*2020*/  ISETP.NE.AND P1, PT, R22, RZ, PT ;  /* 0x000000ff1600720c */ /* 0x000fce0003f25270 */
[----:B------:R-:W-:Y:S06]  /*2030*/  @!P0 BRA `(.L_x_649) ;  /* 0x0000000000848947 */ /* 0x000fec0003800000 */
[----:B------:R-:W-:-:S04]  /*2040*/  IADD3 R7, PT, PT, R16, R9, RZ ;  /* 0x0000000910077210 */ /* 0x000fc80007ffe0ff */
[C---:B------:R-:W-:Y:S01]  /*2050*/  IADD3 R21, PT, PT, R7.reuse, 0x200, RZ ;  /* 0x0000020007157810 */ /* 0x040fe20007ffe0ff */
[C---:B------:R-:W-:Y:S01]  /*2060*/  IMAD.WIDE.U32 R14, R7.reuse, 0x4, R4 ;  /* 0x00000004070e7825 */ /* 0x040fe200078e0004 */
[----:B------:R-:W-:-:S03]  /*2070*/  IADD3 R19, PT, PT, R7, 0x400, RZ ;  /* 0x0000040007137810 */ /* 0x000fc60007ffe0ff */
[--C-:B------:R-:W-:Y:S01]  /*2080*/  IMAD.WIDE.U32 R20, R21, 0x4, R4.reuse ;  /* 0x0000000415147825 */ /* 0x100fe200078e0004 */
[----:B------:R0:W2:Y:S01]  /*2090*/  LDG.E R8, desc[UR6][R14.64] ;  /* 0x000000060e087981 */ /* 0x0000a2000c1e1900 */
[----:B------:R-:W-:Y:S02]  /*20a0*/  IADD3 R11, PT, PT, R7, 0x600, RZ ;  /* 0x00000600070b7810 */ /* 0x000fe40007ffe0ff */
[--C-:B------:R-:W-:Y:S01]  /*20b0*/  IMAD.WIDE.U32 R18, R19, 0x4, R4.reuse ;  /* 0x0000000413127825 */ /* 0x100fe200078e0004 */
[----:B------:R1:W3:Y:S01]  /*20c0*/  LDG.E R17, desc[UR6][R20.64] ;  /* 0x0000000614117981 */ /* 0x0002e2000c1e1900 */
[----:B------:R-:W-:Y:S02]  /*20d0*/  IADD3 R13, PT, PT, R7, 0x800, RZ ;  /* 0x00000800070d7810 */ /* 0x000fe40007ffe0ff */
[--C-:B------:R-:W-:Y:S01]  /*20e0*/  IMAD.WIDE.U32 R10, R11, 0x4, R4.reuse ;  /* 0x000000040b0a7825 */ /* 0x100fe200078e0004 */
[----:B------:R-:W-:Y:S01]  /*20f0*/  IADD3 R25, PT, PT, R7, 0xa00, RZ ;  /* 0x00000a0007197810 */ /* 0x000fe20007ffe0ff */
[----:B------:R-:W4:Y:S02]  /*2100*/  LDG.E R18, desc[UR6][R18.64] ;  /* 0x0000000612127981 */ /* 0x000f24000c1e1900 */
[--C-:B------:R-:W-:Y:S01]  /*2110*/  IMAD.WIDE.U32 R12, R13, 0x4, R4.reuse ;  /* 0x000000040d0c7825 */ /* 0x100fe200078e0004 */
[----:B------:R-:W-:Y:S01]  /*2120*/  IADD3 R27, PT, PT, R7, 0xc00, RZ ;  /* 0x00000c00071b7810 */ /* 0x000fe20007ffe0ff */
[----:B------:R-:W5:Y:S02]  /*2130*/  LDG.E R10, desc[UR6][R10.64] ;  /* 0x000000060a0a7981 */ /* 0x000f64000c1e1900 */
[--C-:B0-----:R-:W-:Y:S01]  /*2140*/  IMAD.WIDE.U32 R14, R25, 0x4, R4.reuse ;  /* 0x00000004190e7825 */ /* 0x101fe200078e0004 */
[----:B------:R-:W-:Y:S01]  /*2150*/  IADD3 R25, PT, PT, R7, 0xe00, RZ ;  /* 0x00000e0007197810 */ /* 0x000fe20007ffe0ff */
[----:B------:R-:W5:Y:S02]  /*2160*/  LDG.E R12, desc[UR6][R12.64] ;  /* 0x000000060c0c7981 */ /* 0x000f64000c1e1900 */
[----:B-1----:R-:W-:-:S02]  /*2170*/  IMAD.WIDE.U32 R20, R27, 0x4, R4 ;  /* 0x000000041b147825 */ /* 0x002fc400078e0004 */
[----:B------:R-:W5:Y:S02]  /*2180*/  LDG.E R15, desc[UR6][R14.64] ;  /* 0x000000060e0f7981 */ /* 0x000f64000c1e1900 */
[----:B------:R-:W-:Y:S02]  /*2190*/  IMAD.WIDE.U32 R24, R25, 0x4, R4 ;  /* 0x0000000419187825 */ /* 0x000fe400078e0004 */
        /* <DEDUP_REMOVED lines=11> */
.L_x_649:
[----:B------:R-:W-:Y:S05]  /*2250*/  BSYNC.RECONVERGENT B2 ;  /* 0x0000000000027941 */ /* 0x000fea0003800200 */
.L_x_648:
[----:B------:R-:W-:Y:S05]  /*2260*/  @!P1 BRA `(.L_x_643) ;  /* 0x00000000008c9947 */ /* 0x000fea0003800000 */
[----:B------:R-:W-:Y:S01]  /*2270*/  ISETP.GE.U32.AND P0, PT, R22, 0x4, PT ;  /* 0x000000041600780c */ /* 0x000fe20003f06070 */
[----:B------:R-:W-:Y:S01]  /*2280*/  BSSY.RECONVERGENT B2, `(.L_x_650) ;  /* 0x0000014000027945 */ /* 0x000fe20003800200 */
[----:B------:R-:W-:-:S11]  /*2290*/  LOP3.LUT P1, RZ, R6, 0x3, RZ, 0xc0, !PT ;  /* 0x0000000306ff7812 */ /* 0x000fd6000782c0ff */
[----:B------:R-:W-:Y:S05]  /*22a0*/  @!P0 BRA `(.L_x_651) ;  /* 0x0000000000448947 */ /* 0x000fea0003800000 */
[----:B------:R-:W-:-:S04]  /*22b0*/  IADD3 R11, PT, PT, R16, R9, RZ ;  /* 0x00000009100b7210 */ /* 0x000fc80007ffe0ff */
[C---:B------:R-:W-:Y:S01]  /*22c0*/  IADD3 R9, PT, PT, R11.reuse, 0x200, RZ ;  /* 0x000002000b097810 */ /* 0x040fe20007ffe0ff */
[C---:B------:R-:W-:Y:S01]  /*22d0*/  IMAD.WIDE.U32 R6, R11.reuse, 0x4, R4 ;  /* 0x000000040b067825 */ /* 0x040fe200078e0004 */
[----:B------:R-:W-:-:S03]  /*22e0*/  IADD3 R13, PT, PT, R11, 0x400, RZ ;  /* 0x000004000b0d7810 */ /* 0x000fc60007ffe0ff */
[--C-:B------:R-:W-:Y:S01]  /*22f0*/  IMAD.WIDE.U32 R8, R9, 0x4, R4.reuse ;  /* 0x0000000409087825 */ /* 0x100fe200078e0004 */
[----:B------:R-:W-:Y:S01]  /*2300*/  IADD3 R15, PT, PT, R11, 0x600, RZ ;  /* 0x000006000b0f7810 */ /* 0x000fe20007ffe0ff */
[----:B------:R-:W2:Y:S02]  /*2310*/  LDG.E R6, desc[UR6][R6.64] ;  /* 0x0000000606067981 */ /* 0x000ea4000c1e1900 */
[--C-:B------:R-:W-:Y:S02]  /*2320*/  IMAD.WIDE.U32 R10, R13, 0x4, R4.reuse ;  /* 0x000000040d0a7825 */ /* 0x100fe400078e0004 */
[----:B------:R-:W3:Y:S02]  /*2330*/  LDG.E R8, desc[UR6][R8.64] ;  /* 0x0000000608087981 */ /* 0x000ee4000c1e1900 */
[----:B------:R-:W-:Y:S02]  /*2340*/  IMAD.WIDE.U32 R12, R15, 0x4, R4 ;  /* 0x000000040f0c7825 */ /* 0x000fe400078e0004 */
[----:B------:R-:W4:Y:S04]  /*2350*/  LDG.E R10, desc[UR6][R10.64] ;  /* 0x000000060a0a7981 */ /* 0x000f28000c1e1900 */
[----:B------:R-:W5:Y:S01]  /*2360*/  LDG.E R12, desc[UR6][R12.64] ;  /* 0x000000060c0c7981 */ /* 0x000f62000c1e1900 */
[----:B------:R-:W-:Y:S01]  /*2370*/  IADD3 R16, PT, PT, R16, 0x800, RZ ;  /* 0x0000080010107810 */ /* 0x000fe20007ffe0ff */
[----:B--2---:R-:W-:-:S04]  /*2380*/  FADD R23, R23, R6 ;  /* 0x0000000617177221 */ /* 0x004fc80000000000 */
[----:B---3--:R-:W-:-:S04]  /*2390*/  FADD R23, R23, R8 ;  /* 0x0000000817177221 */ /* 0x008fc80000000000 */
[----:B----4-:R-:W-:-:S04]  /*23a0*/  FADD R23, R23, R10 ;  /* 0x0000000a17177221 */ /* 0x010fc80000000000 */
[----:B-----5:R-:W-:-:S07]  /*23b0*/  FADD R23, R23, R12 ;  /* 0x0000000c17177221 */ /* 0x020fce0000000000 */
.L_x_651:
[----:B------:R-:W-:Y:S05]  /*23c0*/  BSYNC.RECONVERGENT B2 ;  /* 0x0000000000027941 */ /* 0x000fea0003800200 */
.L_x_650:
[----:B------:R-:W-:Y:S05]  /*23d0*/  @!P1 BRA `(.L_x_643) ;  /* 0x0000000000309947 */ /* 0x000fea0003800000 */
[----:B------:R-:W-:Y:S02]  /*23e0*/  LOP3.LUT R2, R2, 0xffff, RZ, 0xc0, !PT ;  /* 0x0000ffff02027812 */ /* 0x000fe400078ec0ff */
[----:B------:R-:W-:Y:S02]  /*23f0*/  IADD3 R9, PT, PT, R16, R0, RZ ;  /* 0x0000000010097210 */ /* 0x000fe40007ffe0ff */
[----:B------:R-:W-:-:S04]  /*2400*/  LEA.HI R2, R2, 0x1, RZ, 0x17 ;  /* 0x0000000102027811 */ /* 0x000fc800078fb8ff */
[----:B------:R-:W-:-:S04]  /*2410*/  LOP3.LUT R2, R2, 0x3, RZ, 0xc0, !PT ;  /* 0x0000000302027812 */ /* 0x000fc800078ec0ff */
[----:B------:R-:W-:-:S07]  /*2420*/  IADD3 R2, PT, PT, -R2, RZ, RZ ;  /* 0x000000ff02027210 */ /* 0x000fce0007ffe1ff */
.L_x_652:
[----:B------:R-:W-:-:S06]  /*2430*/  IMAD.WIDE.U32 R6, R9, 0x4, R4 ;  /* 0x0000000409067825 */ /* 0x000fcc00078e0004 */
[----:B------:R-:W2:Y:S01]  /*2440*/  LDG.E R6, desc[UR6][R6.64] ;  /* 0x0000000606067981 */ /* 0x000ea2000c1e1900 */
[----:B------:R-:W-:Y:S02]  /*2450*/  IADD3 R2, PT, PT, R2, 0x1, RZ ;  /* 0x0000000102027810 */ /* 0x000fe40007ffe0ff */
[----:B------:R-:W-:Y:S02]  /*2460*/  IADD3 R9, PT, PT, R9, 0x200, RZ ;  /* 0x0000020009097810 */ /* 0x000fe40007ffe0ff */
[----:B------:R-:W-:Y:S01]  /*2470*/  ISETP.NE.AND P0, PT, R2, RZ, PT ;  /* 0x000000ff0200720c */ /* 0x000fe20003f05270 */
[----:B--2---:R-:W-:-:S12]  /*2480*/  FADD R23, R6, R23 ;  /* 0x0000001706177221 */ /* 0x004fd80000000000 */
[----:B------:R-:W-:Y:S05]  /*2490*/  @P0 BRA `(.L_x_652) ;  /* 0xfffffffc00e40947 */ /* 0x000fea000383ffff */
.L_x_643:
[----:B------:R-:W-:Y:S05]  /*24a0*/  BSYNC.RECONVERGENT B1 ;  /* 0x0000000000017941 */ /* 0x000fea0003800200 */
.L_x_640:
        /* <DEDUP_REMOVED lines=51> */
.L_x_639:
[----:B------:R-:W-:Y:S05]  /*27e0*/  BSYNC.RECONVERGENT B0 ;  /* 0x0000000000007941 */ /* 0x000fea0003800200 */
.L_x_623:
[----:B------:R-:W-:Y:S05]  /*27f0*/  @P0 EXIT ;  /* 0x000000000000094d */ /* 0x000fea0003800000 */
[----:B012---:R-:W0:Y:S02]  /*2800*/  LDC.64 R4, c[0x0][0x388] ;  /* 0x0000e200ff047b82 */ /* 0x007e240000000a00 */
[----:B0-----:R-:W-:-:S05]  /*2810*/  IMAD.WIDE.U32 R2, R3, 0x4, R4 ;  /* 0x0000000403027825 */ /* 0x001fca00078e0004 */
[----:B------:R-:W-:Y:S01]  /*2820*/  STG.E desc[UR6][R2.64], R20 ;  /* 0x0000001402007986 */ /* 0x000fe2000c101906 */
[----:B------:R-:W-:Y:S05]  /*2830*/  EXIT ;  /* 0x000000000000794d */ /* 0x000fea0003800000 */
.L_x_653:
        /* <DEDUP_REMOVED lines=12> */
.L_x_707:


//--------------------- .text._ZN3cub18CUB_300001_SM_10006detail6reduce28DeviceReduceSingleTileKernelINS2_10policy_hubIfjN4cuda3std3__44plusIfEEE10Policy1000EN6thrust24THRUST_300001_SM_1000_NS6detail15normal_iteratorINSD_10device_ptrIKfEEEEPfjS9_ffNS7_10__identityEEEvT0_T1_T2_T3_T4_T6_ --------------------------
	.section	.text._ZN3cub18CUB_300001_SM_10006detail6reduce28DeviceReduceSingleTileKernelINS2_10policy_hubIfjN4cuda3std3__44plusIfEEE10Policy1000EN6thrust24THRUST_300001_SM_1000_NS6detail15normal_iteratorINSD_10device_ptrIKfEEEEPfjS9_ffNS7_10__identityEEEvT0_T1_T2_T3_T4_T6_,"ax",@progbits
	.align	128
        .global         _ZN3cub18CUB_300001_SM_10006detail6reduce28DeviceReduceSingleTileKernelINS2_10policy_hubIfjN4cuda3std3__44plusIfEEE10Policy1000EN6thrust24THRUST_300001_SM_1000_NS6detail15normal_iteratorINSD_10device_ptrIKfEEEEPfjS9_ffNS7_10__identityEEEvT0_T1_T2_T3_T4_T6_
        .type           _ZN3cub18CUB_300001_SM_10006detail6reduce28DeviceReduceSingleTileKernelINS2_10policy_hubIfjN4cuda3std3__44plusIfEEE10Policy1000EN6thrust24THRUST_300001_SM_1000_NS6detail15normal_iteratorINSD_10device_ptrIKfEEEEPfjS9_ffNS7_10__identityEEEvT0_T1_T2_T3_T4_T6_,@function
        .size           _ZN3cub18CUB_300001_SM_10006detail6reduce28DeviceReduceSingleTileKernelINS2_10policy_hubIfjN4cuda3std3__44plusIfEEE10Policy1000EN6thrust24THRUST_300001_SM_1000_NS6detail15normal_iteratorINSD_10device_ptrIKfEEEEPfjS9_ffNS7_10__identityEEEvT0_T1_T2_T3_T4_T6_,(.L_x_708 - _ZN3cub18CUB_300001_SM_10006detail6reduce28DeviceReduceSingleTileKernelINS2_10policy_hubIfjN4cuda3std3__44plusIfEEE10Policy1000EN6thrust24THRUST_300001_SM_1000_NS6detail15normal_iteratorINSD_10device_ptrIKfEEEEPfjS9_ffNS7_10__identityEEEvT0_T1_T2_T3_T4_T6_)
        .other          _ZN3cub18CUB_300001_SM_10006detail6reduce28DeviceReduceSingleTileKernelINS2_10policy_hubIfjN4cuda3std3__44plusIfEEE10Policy1000EN6thrust24THRUST_300001_SM_1000_NS6detail15normal_iteratorINSD_10device_ptrIKfEEEEPfjS9_ffNS7_10__identityEEEvT0_T1_T2_T3_T4_T6_,@"STO_CUDA_ENTRY STV_DEFAULT"
_ZN3cub18CUB_300001_SM_10006detail6reduce28DeviceReduceSingleTileKernelINS2_10policy_hubIfjN4cuda3std3__44plusIfEEE10Policy1000EN6thrust24THRUST_300001_SM_1000_NS6detail15normal_iteratorINSD_10device_ptrIKfEEEEPfjS9_ffNS7_10__identityEEEvT0_T1_T2_T3_T4_T6_:
.text._ZN3cub18CUB_300001_SM_10006detail6reduce28DeviceReduceSingleTileKernelINS2_10policy_hubIfjN4cuda3std3__44plusIfEEE10Policy1000EN6thrust24THRUST_300001_SM_1000_NS6detail15normal_iteratorINSD_10device_ptrIKfEEEEPfjS9_ffNS7_10__identityEEEvT0_T1_T2_T3_T4_T6_:
        /* <DEDUP_REMOVED lines=13> */
.L_x_654:
[----:B------:R-:W-:Y:S01]  /*00d0*/  ISETP.GT.U32.AND P0, PT, R4, 0x1fff, PT ;  /* 0x00001fff0400780c */ /* 0x000fe20003f04070 */
[----:B------:R-:W-:-:S12]  /*00e0*/  BSSY.RECONVERGENT B0, `(.L_x_655) ;  /* 0x000022c000007945 */ /* 0x000fd80003800200 */
        /* <DEDUP_REMOVED lines=9> */
[----:B------:R0:W5:Y:S01]  /*0180*/  LDG.E R0, desc[UR6][R2.64] ;  /* 0x0000000602007981 */ /* 0x000162000c1e1900 */
[----:B------:R-:W-:-:S07]  /*0190*/  IADD3 R7, PT, PT, R5, 0x200, RZ ;  /* 0x0000020005077810 */ /* 0x000fce0007ffe0ff */
.L_x_658:
[----:B------:R-:W-:Y:S05]  /*01a0*/  BSYNC.RECONVERGENT B1 ;  /* 0x0000000000017941 */ /* 0x000fea0003800200 */
.L_x_657:
        /* <DEDUP_REMOVED lines=17> */
.L_x_663:
        /* <DEDUP_REMOVED lines=38> */
.L_x_662:
[----:B------:R-:W-:Y:S05]  /*0520*/  BSYNC.RECONVERGENT B2 ;  /* 0x0000000000027941 */ /* 0x000fea0003800200 */
.L_x_661:
        /* <DEDUP_REMOVED lines=25> */
.L_x_665:
[----:B------:R-:W-:Y:S05]  /*06c0*/  BSYNC.RECONVERGENT B2 ;  /* 0x0000000000027941 */ /* 0x000fea0003800200 */
.L_x_664:
        /* <DEDUP_REMOVED lines=17> */
.L_x_667:
[----:B------:R-:W-:Y:S05]  /*07e0*/  BSYNC.RECONVERGENT B2 ;  /* 0x0000000000027941 */ /* 0x000fea0003800200 */
.L_x_666:
[----:B------:R-:W-:Y:S05]  /*07f0*/  @!P1 BRA `(.L_x_660) ;  /* 0x0000000000309947 */ /* 0x000fea0003800000 */
[----:B------:R-:W0:Y:S01]  /*0800*/  LDC.64 R2, c[0x0][0x380] ;  /* 0x0000e000ff027b82 */ /* 0x000e220000000a00 */
[----:B------:R-:W-:Y:S01]  /*0810*/  IADD3 R6, PT, PT, -R6, RZ, RZ ;  /* 0x000000ff06067210 */ /* 0x000fe20007ffe1ff */
[----:B0-----:R-:W-:-:S05]  /*0820*/  IMAD.WIDE.U32 R2, R7, 0x4, R2 ;  /* 0x0000000407027825 */ /* 0x001fca00078e0002 */
[----:B------:R-:W-:-:S07]  /*0830*/  MOV R7, R3 ;  /* 0x0000000300077202 */ /* 0x000fce0000000f00 */
.L_x_668:
[----:B------:R-:W-:-:S06]  /*0840*/  MOV R3, R7 ;  /* 0x0000000700037202 */ /* 0x000fcc0000000f00 */
[----:B------:R0:W2:Y:S01]  /*0850*/  LDG.E R3, desc[UR6][R2.64] ;  /* 0x0000000602037981 */ /* 0x0000a2000c1e1900 */
[----:B------:R-:W-:-:S04]  /*0860*/  IADD3 R6, PT, PT, R6, 0x1, RZ ;  /* 0x0000000106067810 */ /* 0x000fc80007ffe0ff */
[----:B------:R-:W-:Y:S02]  /*0870*/  ISETP.NE.AND P0, PT, R6, RZ, PT ;  /* 0x000000ff0600720c */ /* 0x000fe40003f05270 */
[----:B0-----:R-:W-:-:S04]  /*0880*/  IADD3 R2, P1, PT, R2, 0x800, RZ ;  /* 0x0000080002027810 */ /* 0x001fc80007f3e0ff */
[----:B------:R-:W-:Y:S01]  /*0890*/  IADD3.X R7, PT, PT, RZ, R7, RZ, P1, !PT ;  /* 0x00000007ff077210 */ /* 0x000fe20000ffe4ff */
[----:B--2--5:R-:W-:-:S06]  /*08a0*/  FADD R0, R3, R0 ;  /* 0x0000000003007221 */ /* 0x024fcc0000000000 */
[----:B------:R-:W-:Y:S05]  /*08b0*/  @P0 BRA `(.L_x_668) ;  /* 0xfffffffc00e00947 */ /* 0x000fea000383ffff */
.L_x_660:
[----:B------:R-:W-:Y:S05]  /*08c0*/  BSYNC.RECONVERGENT B1 ;  /* 0x0000000000017941 */ /* 0x000fea0003800200 */
.L_x_659:
[----:B------:R-:W-:Y:S02]  /*08d0*/  ISETP.GE.U32.AND P0, PT, R4, 0x200, PT ;  /* 0x000002000400780c */ /* 0x000fe40003f06070 */
        /* <DEDUP_REMOVED lines=52> */
[----:B------:R-:W-:Y:S01]  /*0c20*/  FADD R0, R18, R19 ;  /* 0x0000001312007221 */ /* 0x000fe20000000000 */
[----:B------:R-:W-:Y:S06]  /*0c30*/  BRA `(.L_x_670) ;  /* 0x0000001400d87947 */ /* 0x000fec0003800000 */
.L_x_669:
[----:B------:R-:W1:Y:S01]  /*0c40*/  S2R R6, SR_LANEID ;  /* 0x0000000000067919 */ /* 0x000e620000000000 */
[----:B------:R-:W-:-:S04]  /*0c50*/  LOP3.LUT R0, R5, 0x3e0, RZ, 0xc0, !PT ;  /* 0x000003e005007812 */ /* 0x000fc800078ec0ff */
[----:B0-----:R-:W-:Y:S02]  /*0c60*/  IADD3 R3, PT, PT, R0, 0x20, RZ ;  /* 0x0000002000037810 */ /* 0x001fe40007ffe0ff */
[----:B------:R-:W-:Y:S02]  /*0c70*/  LOP3.LUT R7, RZ, R0, RZ, 0x33, !PT ;  /* 0x00000000ff077212 */ /* 0x000fe400078e33ff */
[-C--:B------:R-:W-:Y:S02]  /*0c80*/  ISETP.GT.U32.AND P0, PT, R3, R4.reuse, PT ;  /* 0x000000040300720c */ /* 0x080fe40003f04070 */
        /* <DEDUP_REMOVED lines=71> */
.L_x_656:
        /* <DEDUP_REMOVED lines=23> */
[----:B------:R-:W-:-:S04]  /*1270*/  IADD3 R21, PT, PT, R4, -0x2000, RZ ;  /* 0xffffe00004157810 */ /* 0x000fc80007ffe0ff */
[----:B------:R-:W-:Y:S01]  /*1280*/  ISETP.GE.U32.AND P0, PT, R21, 0x2000, PT ;  /* 0x000020001500780c */ /* 0x000fe20003f06070 */
[----:B---3--:R-:W-:Y:S01]  /*1290*/  FADD R6, R6, R7 ;  /* 0x0000000706067221 */ /* 0x008fe20000000000 */
[----:B----4-:R-:W-:-:S04]  /*12a0*/  FADD R9, R8, R9 ;  /* 0x0000000908097221 */ /* 0x010fc80000000000 */
[----:B------:R-:W-:Y:S01]  /*12b0*/  FADD R6, R6, R9 ;  /* 0x0000000906067221 */ /* 0x000fe20000000000 */
[----:B-----5:R-:W-:Y:S01]  /*12c0*/  FADD R10, R10, R11 ;  /* 0x0000000b0a0a7221 */ /* 0x020fe20000000000 */
[----:B------:R-:W-:-:S04]  /*12d0*/  FADD R15, R14, R15 ;  /* 0x0000000f0e0f7221 */ /* 0x000fc80000000000 */
[----:B------:R-:W-:Y:S01]  /*12e0*/  FADD R15, R10, R15 ;  /* 0x0000000f0a0f7221 */ /* 0x000fe20000000000 */
[----:B------:R-:W-:Y:S01]  /*12f0*/  FADD R16, R16, R17 ;  /* 0x0000001110107221 */ /* 0x000fe20000000000 */
[----:B------:R-:W-:-:S04]  /*1300*/  FADD R19, R18, R19 ;  /* 0x0000001312137221 */ /* 0x000fc80000000000 */
[----:B------:R-:W-:Y:S01]  /*1310*/  FADD R16, R16, R19 ;  /* 0x0000001310107221 */ /* 0x000fe20000000000 */
[----:B------:R-:W-:-:S04]  /*1320*/  FADD R5, R5, R22 ;  /* 0x0000001605057221 */ /* 0x000fc80000000000 */
[----:B------:R-:W-:Y:S01]  /*1330*/  FADD R5, R20, R5 ;  /* 0x0000000514057221 */ /* 0x000fe20000000000 */
[----:B------:R-:W-:-:S03]  /*1340*/  FADD R6, R6, R15 ;  /* 0x0000000f06067221 */ /* 0x000fc60000000000 */
[----:B------:R-:W-:-:S04]  /*1350*/  FADD R5, R16, R5 ;  /* 0x0000000510057221 */ /* 0x000fc80000000000 */
[----:B------:R-:W-:Y:S01]  /*1360*/  FADD R5, R6, R5 ;  /* 0x0000000506057221 */ /* 0x000fe20000000000 */
[----:B------:R-:W-:Y:S06]  /*1370*/  @!P0 BRA `(.L_x_671) ;  /* 0x0000000000ac8947 */ /* 0x000fec0003800000 */
[----:B------:R-:W0:Y:S01]  /*1380*/  LDC R4, c[0x0][0x390] ;  /* 0x0000e400ff047b82 */ /* 0x000e220000000800 */
[----:B------:R-:W-:-:S07]  /*1390*/  UMOV UR4, 0x2000 ;  /* 0x0000200000047882 */ /* 0x000fce0000000000 */
[----:B------:R-:W1:Y:S02]  /*13a0*/  LDC.64 R12, c[0x0][0x380] ;  /* 0x0000e000ff0c7b82 */ /* 0x000e640000000a00 */
.L_x_673:
[----:B------:R-:W-:-:S05]  /*13b0*/  IADD3 R3, PT, PT, R0, UR4, RZ ;  /* 0x0000000400037c10 */ /* 0x000fca000fffe0ff */
        /* <DEDUP_REMOVED lines=17> */
[----:B0-----:R-:W-:-:S04]  /*14d0*/  IADD3 R2, PT, PT, R4, -UR4, RZ ;  /* 0x8000000404027c10 */ /* 0x001fc8000fffe0ff */
        /* <DEDUP_REMOVED lines=21> */
.L_x_671:
        /* <DEDUP_REMOVED lines=18> */
.L_x_678:
[C---:B------:R-:W-:Y:S01]  /*1750*/  IADD3 R19, PT, PT, R2.reuse, 0x200, RZ ;  /* 0x0000020002137810 */ /* 0x040fe20007ffe0ff */
[C---:B------:R-:W-:Y:S01]  /*1760*/  IMAD.WIDE.U32 R14, R2.reuse, 0x4, R12 ;  /* 0x00000004020e7825 */ /* 0x040fe200078e000c */
[----:B------:R-:W-:-:S03]  /*1770*/  IADD3 R11, PT, PT, R2, 0x400, RZ ;  /* 0x00000400020b7810 */ /* 0x000fc60007ffe0ff */
[--C-:B------:R-:W-:Y:S01]  /*1780*/  IMAD.WIDE.U32 R18, R19, 0x4, R12.reuse ;  /* 0x0000000413127825 */ /* 0x100fe200078e000c */
[----:B------:R0:W2:Y:S01]  /*1790*/  LDG.E R8, desc[UR6][R14.64] ;  /* 0x000000060e087981 */ /* 0x0000a2000c1e1900 */
[C---:B------:R-:W-:Y:S02]  /*17a0*/  IADD3 R21, PT, PT, R2.reuse, 0x600, RZ ;  /* 0x0000060002157810 */ /* 0x040fe40007ffe0ff */
[--C-:B------:R-:W-:Y:S01]  /*17b0*/  IMAD.WIDE.U32 R10, R11, 0x4, R12.reuse ;  /* 0x000000040b0a7825 */ /* 0x100fe200078e000c */
[----:B------:R1:W3:Y:S01]  /*17c0*/  LDG.E R9, desc[UR6][R18.64] ;  /* 0x0000000612097981 */ /* 0x0002e2000c1e1900 */
[C---:B------:R-:W-:Y:S02]  /*17d0*/  IADD3 R17, PT, PT, R2.reuse, 0x800, RZ ;  /* 0x0000080002117810 */ /* 0x040fe40007ffe0ff */
[--C-:B------:R-:W-:Y:S02]  /*17e0*/  IMAD.WIDE.U32 R20, R21, 0x4, R12.reuse ;  /* 0x0000000415147825 */ /* 0x100fe400078e000c */
[----:B------:R4:W5:Y:S01]  /*17f0*/  LDG.E R10, desc[UR6][R10.64] ;  /* 0x000000060a0a7981 */ /* 0x000962000c1e1900 */
[----:B------:R-:W-:Y:S01]  /*1800*/  IADD3 R29, PT, PT, R2, 0xa00, RZ ;  /* 0x00000a00021d7810 */ /* 0x000fe20007ffe0ff */
[----:B------:R-:W-:-:S02]  /*1810*/  IMAD.WIDE.U32 R16, R17, 0x4, R12 ;  /* 0x0000000411107825 */ /* 0x000fc400078e000c */
[----:B------:R4:W5:Y:S01]  /*1820*/  LDG.E R27, desc[UR6][R20.64] ;  /* 0x00000006141b7981 */ /* 0x000962000c1e1900 */
[C---:B------:R-:W-:Y:S01]  /*1830*/  IADD3 R23, PT, PT, R2.reuse, 0xc00, RZ ;  /* 0x00000c0002177810 */ /* 0x040fe20007ffe0ff */
[--C-:B------:R-:W-:Y:S02]  /*1840*/  IMAD.WIDE.U32 R28, R29, 0x4, R12.reuse ;  /* 0x000000041d1c7825 */ /* 0x100fe400078e000c */
[----:B------:R-:W5:Y:S01]  /*1850*/  LDG.E R26, desc[UR6][R16.64] ;  /* 0x00000006101a7981 */ /* 0x000f62000c1e1900 */
[C---:B------:R-:W-:Y:S01]  /*1860*/  IADD3 R22, PT, PT, R2.reuse, 0xe00, RZ ;  /* 0x00000e0002167810 */ /* 0x040fe20007ffe0ff */
[--C-:B0-----:R-:W-:Y:S02]  /*1870*/  IMAD.WIDE.U32 R14, R23, 0x4, R12.reuse ;  /* 0x00000004170e7825 */ /* 0x101fe400078e000c */
[----:B------:R0:W5:Y:S01]  /*1880*/  LDG.E R25, desc[UR6][R28.64] ;  /* 0x000000061c197981 */ /* 0x000162000c1e1900 */
[----:B------:R-:W-:Y:S01]  /*1890*/  IADD3 R23, PT, PT, R2, 0x1000, RZ ;  /* 0x0000100002177810 */ /* 0x000fe20007ffe0ff */
[----:B-1----:R-:W-:-:S02]  /*18a0*/  IMAD.WIDE.U32 R18, R22, 0x4, R12 ;  /* 0x0000000416127825 */ /* 0x002fc400078e000c */
[----:B------:R1:W5:Y:S01]  /*18b0*/  LDG.E R24, desc[UR6][R14.64] ;  /* 0x000000060e187981 */ /* 0x000362000c1e1900 */
[C---:B----4-:R-:W-:Y:S01]  /*18c0*/  IADD3 R11, PT, PT, R2.reuse, 0x1200, RZ ;  /* 0x00001200020b7810 */ /* 0x050fe20007ffe0ff */
[--C-:B------:R-:W-:Y:S02]  /*18d0*/  IMAD.WIDE.U32 R20, R23, 0x4, R12.reuse ;  /* 0x0000000417147825 */ /* 0x100fe400078e000c */
[----:B------:R4:W5:Y:S01]  /*18e0*/  LDG.E R23, desc[UR6][R18.64] ;  /* 0x0000000612177981 */ /* 0x000962000c1e1900 */
[C---:B0-----:R-:W-:Y:S01]  /*18f0*/  IADD3 R29, PT, PT, R2.reuse, 0x1400, RZ ;  /* 0x00001400021d7810 */ /* 0x041fe20007ffe0ff */
[--C-:B------:R-:W-:Y:S02]  /*1900*/  IMAD.WIDE.U32 R16, R11, 0x4, R12.reuse ;  /* 0x000000040b107825 */ /* 0x100fe400078e000c */
[----:B------:R-:W5:Y:S01]  /*1910*/  LDG.E R22, desc[UR6][R20.64] ;  /* 0x0000000614167981 */ /* 0x000f62000c1e1900 */
[----:B-1----:R-:W-:Y:S01]  /*1920*/  IADD3 R15, PT, PT, R2, 0x1600, RZ ;  /* 0x00001600020f7810 */ /* 0x002fe20007ffe0ff */
[----:B------:R-:W-:-:S02]  /*1930*/  IMAD.WIDE.U32 R28, R29, 0x4, R12 ;  /* 0x000000041d1c7825 */ /* 0x000fc400078e000c */
[----:B------:R0:W5:Y:S01]  /*1940*/  LDG.E R11, desc[UR6][R16.64] ;  /* 0x00000006100b7981 */ /* 0x000162000c1e1900 */
[C---:B----4-:R-:W-:Y:S01]  /*1950*/  IADD3 R19, PT, PT, R2.reuse, 0x1800, RZ ;  /* 0x0000180002137810 */ /* 0x050fe20007ffe0ff */
[--C-:B------:R-:W-:Y:S02]  /*1960*/  IMAD.WIDE.U32 R14, R15, 0x4, R12.reuse ;  /* 0x000000040f0e7825 */ /* 0x100fe400078e000c */
[----:B------:R-:W4:Y:S02]  /*1970*/  LDG.E R28, desc[UR6][R28.64] ;  /* 0x000000061c1c7981 */ /* 0x000f24000c1e1900 */
[----:B------:R-:W-:Y:S01]  /*1980*/  IMAD.WIDE.U32 R18, R19, 0x4, R12 ;  /* 0x0000000413127825 */ /* 0x000fe200078e000c */
[C---:B0-----:R-:W-:Y:S02]  /*1990*/  IADD3 R17, PT, PT, R2.reuse, 0x1a00, RZ ;  /* 0x00001a0002117810 */ /* 0x041fe40007ffe0ff */
[----:B------:R-:W-:-:S03]  /*19a0*/  IADD3 R21, PT, PT, R2, 0x1c00, RZ ;  /* 0x00001c0002157810 */ /* 0x000fc60007ffe0ff */
[----:B------:R-:W4:Y:S04]  /*19b0*/  LDG.E R18, desc[UR6][R18.64] ;  /* 0x0000000612127981 */ /* 0x000f28000c1e1900 */
[----:B------:R0:W4:Y:S01]  /*19c0*/  LDG.E R29, desc[UR6][R14.64] ;  /* 0x000000060e1d7981 */ /* 0x000122000c1e1900 */
[----:B------:R-:W-:Y:S01]  /*19d0*/  IADD3 R20, PT, PT, R2, 0x1e00, RZ ;  /* 0x00001e0002147810 */ /* 0x000fe20007ffe0ff */
[----:B0-----:R-:W-:-:S04]  /*19e0*/  IMAD.WIDE.U32 R14, R17, 0x4, R12 ;  /* 0x00000004110e7825 */ /* 0x001fc800078e000c */
[--C-:B------:R-:W-:Y:S02]  /*19f0*/  IMAD.WIDE.U32 R16, R21, 0x4, R12.reuse ;  /* 0x0000000415107825 */ /* 0x100fe400078e000c */
[----:B------:R-:W4:Y:S02]  /*1a00*/  LDG.E R14, desc[UR6][R14.64] ;  /* 0x000000060e0e7981 */ /* 0x000f24000c1e1900 */
[----:B------:R-:W-:Y:S02]  /*1a10*/  IMAD.WIDE.U32 R20, R20, 0x4, R12 ;  /* 0x0000000414147825 */ /* 0x000fe400078e000c */
[----:B------:R-:W4:Y:S04]  /*1a20*/  LDG.E R16, desc[UR6][R16.64] ;  /* 0x0000000610107981 */ /* 0x000f28000c1e1900 */
[----:B------:R-:W4:Y:S01]  /*1a30*/  LDG.E R20, desc[UR6][R20.64] ;  /* 0x0000000614147981 */ /* 0x000f22000c1e1900 */
[----:B------:R-:W-:-:S04]  /*1a40*/  IADD3 R7, PT, PT, R7, 0x10, RZ ;  /* 0x0000001007077810 */ /* 0x000fc80007ffe0ff */
[----:B------:R-:W-:Y:S02]  /*1a50*/  ISETP.NE.AND P0, PT, R7, RZ, PT ;  /* 0x000000ff0700720c */ /* 0x000fe40003f05270 */
[----:B------:R-:W-:Y:S02]  /*1a60*/  IADD3 R6, PT, PT, R6, 0x2000, RZ ;  /* 0x0000200006067810 */ /* 0x000fe40007ffe0ff */
[----:B------:R-:W-:Y:S01]  /*1a70*/  IADD3 R2, PT, PT, R2, 0x2000, RZ ;  /* 0x0000200002027810 */ /* 0x000fe20007ffe0ff */
[----:B--2---:R-:W-:-:S04]  /*1a80*/  FADD R8, R8, R5 ;  /* 0x0000000508087221 */ /* 0x004fc80000000000 */
[----:B---3--:R-:W-:-:S04]  /*1a90*/  FADD R9, R8, R9 ;  /* 0x0000000908097221 */ /* 0x008fc80000000000 */
        /* <DEDUP_REMOVED lines=8> */
[----:B----4-:R-:W-:-:S04]  /*1b20*/  FADD R28, R11, R28 ;  /* 0x0000001c0b1c7221 */ /* 0x010fc80000000000 */
[----:B------:R-:W-:-:S04]  /*1b30*/  FADD R29, R28, R29 ;  /* 0x0000001d1c1d7221 */ /* 0x000fc80000000000 */
[----:B------:R-:W-:-:S04]  /*1b40*/  FADD R29, R29, R18 ;  /* 0x000000121d1d7221 */ /* 0x000fc80000000000 */
[----:B------:R-:W-:-:S04]  /*1b50*/  FADD R29, R29, R14 ;  /* 0x0000000e1d1d7221 */ /* 0x000fc80000000000 */
[----:B------:R-:W-:-:S04]  /*1b60*/  FADD R29, R29, R16 ;  /* 0x000000101d1d7221 */ /* 0x000fc80000000000 */
[----:B------:R-:W-:Y:S01]  /*1b70*/  FADD R5, R29, R20 ;  /* 0x000000141d057221 */ /* 0x000fe20000000000 */
[----:B------:R-:W-:Y:S06]  /*1b80*/  @P0 BRA `(.L_x_678) ;  /* 0xfffffff800f00947 */ /* 0x000fec000383ffff */
[----:B------:R-:W-:Y:S05]  /*1b90*/  BSYNC.RECONVERGENT B3 ;  /* 0x0000000000037941 */ /* 0x000fea0003800200 */
.L_x_677:
[----:B------:R-:W-:-:S07]  /*1ba0*/  IADD3 R6, PT, PT, R6, -0x1000, RZ ;  /* 0xfffff00006067810 */ /* 0x000fce0007ffe0ff */
.L_x_676:
[----:B------:R-:W-:Y:S05]  /*1bb0*/  BSYNC.RECONVERGENT B2 ;  /* 0x0000000000027941 */ /* 0x000fea0003800200 */
.L_x_675:
        /* <DEDUP_REMOVED lines=40> */
.L_x_680:
[----:B------:R-:W-:Y:S05]  /*1e40*/  BSYNC.RECONVERGENT B2 ;  /* 0x0000000000027941 */ /* 0x000fea0003800200 */
.L_x_679:
        /* <DEDUP_REMOVED lines=23> */
.L_x_682:
[----:B------:R-:W-:Y:S05]  /*1fc0*/  BSYNC.RECONVERGENT B2 ;  /* 0x0000000000027941 */ /* 0x000fea0003800200 */
.L_x_681:
[----:B------:R-:W-:Y:S05]  /*1fd0*/  @!P1 BRA `(.L_x_674) ;  /* 0x0000000000249947 */ /* 0x000fea0003800000 */
[----:B------:R-:W-:Y:S02]  /*1fe0*/  IADD3 R7, PT, PT, R6, UR4, RZ ;  /* 0x0000000406077c10 */ /* 0x000fe4000fffe0ff */
[----:B------:R-:W-:-:S07]  /*1ff0*/  IADD3 R4, PT, PT, -R4, RZ, RZ ;  /* 0x000000ff04047210 */ /* 0x000fce0007ffe1ff */
.L_x_683:
[----:B------:R-:W-:-:S06]  /*2000*/  IMAD.WIDE.U32 R2, R7, 0x4, R12 ;  /* 0x0000000407027825 */ /* 0x000fcc00078e000c */
[----:B------:R-:W2:Y:S01]  /*2010*/  LDG.E R2, desc[UR6][R2.64] ;  /* 0x0000000602027981 */ /* 0x000ea2000c1e1900 */
[----:B------:R-:W-:Y:S02]  /*2020*/  IADD3 R4, PT, PT, R4, 0x1, RZ ;  /* 0x0000000104047810 */ /* 0x000fe40007ffe0ff */
[----:B------:R-:W-:Y:S02]  /*2030*/  IADD3 R7, PT, PT, R7, 0x200, RZ ;  /* 0x0000020007077810 */ /* 0x000fe40007ffe0ff */
[----:B------:R-:W-:Y:S01]  /*2040*/  ISETP.NE.AND P0, PT, R4, RZ, PT ;  /* 0x000000ff0400720c */ /* 0x000fe20003f05270 */
[----:B--2---:R-:W-:-:S12]  /*2050*/  FADD R5, R2, R5 ;  /* 0x0000000502057221 */ /* 0x004fd80000000000 */
[----:B------:R-:W-:Y:S05]  /*2060*/  @P0 BRA `(.L_x_683) ;  /* 0xfffffffc00e40947 */ /* 0x000fea000383ffff */
.L_x_674:
[----:B------:R-:W-:Y:S05]  /*2070*/  BSYNC.RECONVERGENT B1 ;  /* 0x0000000000017941 */ /* 0x000fea0003800200 */
.L_x_672:
        /* <DEDUP_REMOVED lines=49> */
[----:B------:R-:W-:-:S07]  /*2390*/  FADD R0, R18, R19 ;  /* 0x0000001312007221 */ /* 0x000fce0000000000 */
.L_x_670:
[----:B------:R-:W-:Y:S05]  /*23a0*/  BSYNC.RECONVERGENT B0 ;  /* 0x0000000000007941 */ /* 0x000fea0003800200 */
.L_x_655:
[----:B------:R-:W-:Y:S05]  /*23b0*/  @P0 EXIT ;  /* 0x000000000000094d */ /* 0x000fea0003800000 */
[----:B012---:R-:W0:Y:S01]  /*23c0*/  LDC.64 R2, c[0x0][0x388] ;  /* 0x0000e200ff027b82 */ /* 0x007e220000000a00 */
[----:B------:R-:W1:Y:S02]  /*23d0*/  LDCU UR4, c[0x0][0x398] ;  /* 0x00007300ff0477ac */ /* 0x000e640008000800 */
[----:B-1----:R-:W-:-:S05]  /*23e0*/  FADD R5, R0, UR4 ;  /* 0x0000000400057e21 */ /* 0x002fca0008000000 */
[----:B0-----:R-:W-:Y:S01]  /*23f0*/  STG.E desc[UR6][R2.64], R5 ;  /* 0x0000000502007986 */ /* 0x001fe2000c101906 */
[----:B------:R-:W-:Y:S05]  /*2400*/  EXIT ;  /* 0x000000000000794d */ /* 0x000fea0003800000 */
.L_x_684:
        /* <DEDUP_REMOVED lines=15> */
.L_x_708:


//--------------------- .text._ZN3cub18CUB_300001_SM_10006detail8for_each13static_kernelINS2_12policy_hub_t12policy_500_tEmN6thrust24THRUST_300001_SM_1000_NS8cuda_cub20__uninitialized_fill7functorINS7_10device_ptrIcEEcEEEEvT0_T1_ --------------------------
	.section	.text._ZN3cub18CUB_300001_SM_10006detail8for_each13static_kernelINS2_12policy_hub_t12policy_500_tEmN6thrust24THRUST_300001_SM_1000_NS8cuda_cub20__uninitialized_fill7functorINS7_10device_ptrIcEEcEEEEvT0_T1_,"ax",@progbits
	.align	128
        .global         _ZN3cub18CUB_300001_SM_10006detail8for_each13static_kernelINS2_12policy_hub_t12policy_500_tEmN6thrust24THRUST_300001_SM_1000_NS8cuda_cub20__uninitialized_fill7functorINS7_10device_ptrIcEEcEEEEvT0_T1_
        .type           _ZN3cub18CUB_300001_SM_10006detail8for_each13static_kernelINS2_12policy_hub_t12policy_500_tEmN6thrust24THRUST_300001_SM_1000_NS8cuda_cub20__uninitialized_fill7functorINS7_10device_ptrIcEEcEEEEvT0_T1_,@function
        .size           _ZN3cub18CUB_300001_SM_10006detail8for_each13static_kernelINS2_12policy_hub_t12policy_500_tEmN6thrust24THRUST_300001_SM_1000_NS8cuda_cub20__uninitialized_fill7functorINS7_10device_ptrIcEEcEEEEvT0_T1_,(.L_x_709 - _ZN3cub18CUB_300001_SM_10006detail8for_each13static_kernelINS2_12policy_hub_t12policy_500_tEmN6thrust24THRUST_300001_SM_1000_NS8cuda_cub20__uninitialized_fill7functorINS7_10device_ptrIcEEcEEEEvT0_T1_)
        .other          _ZN3cub18CUB_300001_SM_10006detail8for_each13static_kernelINS2_12policy_hub_t12policy_500_tEmN6thrust24THRUST_300001_SM_1000_NS8cuda_cub20__uninitialized_fill7functorINS7_10device_ptrIcEEcEEEEvT0_T1_,@"STO_CUDA_ENTRY STV_DEFAULT"
_ZN3cub18CUB_300001_SM_10006detail8for_each13static_kernelINS2_12policy_hub_t12policy_500_tEmN6thrust24THRUST_300001_SM_1000_NS8cuda_cub20__uninitialized_fill7functorINS7_10device_ptrIcEEcEEEEvT0_T1_:
.text._ZN3cub18CUB_300001_SM_10006detail8for_each13static_kernelINS2_12policy_hub_t12policy_500_tEmN6thrust24THRUST_300001_SM_1000_NS8cuda_cub20__uninitialized_fill7functorINS7_10device_ptrIcEEcEEEEvT0_T1_:
[----:B------:R-:W-:Y:S08]  /*0000*/  LDC R1, c[0x0][0x37c] ;  /* 0x0000df00ff017b82 */ /* 0x000ff00000000800 */
[----:B------:R-:W0:Y:S01]  /*0010*/  S2UR UR4, SR_CTAID.X ;  /* 0x00000000000479c3 */ /* 0x000e220000002500 */
[----:B------:R-:W1:Y:S01]  /*0020*/  LDCU.64 UR6, c[0x0][0x380] ;  /* 0x00007000ff0677ac */ /* 0x000e620008000a00 */
[----:B------:R-:W2:Y:S06]  /*0030*/  LDCU.64 UR8, c[0x0][0x358] ;  /* 0x00006b00ff0877ac */ /* 0x000eac0008000a00 */
[----:B------:R-:W3:Y:S01]  /*0040*/  LDC R5, c[0x0][0x390] ;  /* 0x0000e400ff057b82 */ /* 0x000ee20000000800 */
[----:B0-----:R-:W-:-:S04]  /*0050*/  UIMAD.WIDE.U32 UR4, UR4, 0x200, URZ ;  /* 0x00000200040478a5 */ /* 0x001fc8000f8e00ff */
[----:B-1----:R-:W-:-:S04]  /*0060*/  UIADD3 UR6, UP0, UPT, -UR4, UR6, URZ ;  /* 0x0000000604067290 */ /* 0x002fc8000ff1e1ff */
[----:B------:R-:W-:Y:S01]  /*0070*/  UIADD3.X UR7, UPT, UPT, ~UR5, UR7, URZ, UP0, !UPT ;  /* 0x0000000705077290 */ /* 0x000fe200087fe5ff */
[----:B---3--:R-:W-:Y:S01]  /*0080*/  PRMT R5, R5, 0x7770, RZ ;  /* 0x0000777005057816 */ /* 0x008fe200000000ff */
[----:B------:R-:W-:-:S04]  /*0090*/  UISETP.GE.U32.AND UP0, UPT, UR6, 0x200, UPT ;  /* 0x000002000600788c */ /* 0x000fc8000bf06070 */
[----:B------:R-:W-:-:S09]  /*00a0*/  UISETP.GE.U32.AND.EX UP0, UPT, UR7, URZ, UPT, UP0 ;  /* 0x000000ff0700728c */ /* 0x000fd2000bf06100 */
[----:B--2---:R-:W-:Y:S05]  /*00b0*/  BRA.U !UP0, `(.L_x_685) ;  /* 0x00000001081c7547 */ /* 0x004fea000b800000 */
[----:B------:R-:W0:Y:S01]  /*00c0*/  S2R R3, SR_TID.X ;  /* 0x0000000000037919 */ /* 0x000e220000002100 */
[----:B------:R-:W0:Y:S02]  /*00d0*/  LDC.64 R6, c[0x0][0x388] ;  /* 0x0000e200ff067b82 */ /* 0x000e240000000a00 */
[----:B0-----:R-:W-:-:S04]  /*00e0*/  IADD3 R2, P0, P1, R6, UR4, R3 ;  /* 0x0000000406027c10 */ /* 0x001fc8000f91e003 */
[----:B------:R-:W-:-:S05]  /*00f0*/  IADD3.X R3, PT, PT, R7, UR5, RZ, P0, P1 ;  /* 0x0000000507037c10 */ /* 0x000fca00087e24ff */
[----:B------:R-:W-:Y:S04]  /*0100*/  STG.E.U8 desc[UR8][R2.64], R5 ;  /* 0x0000000502007986 */ /* 0x000fe8000c101108 */
[----:B------:R-:W-:Y:S01]  /*0110*/  STG.E.U8 desc[UR8][R2.64+0x100], R5 ;  /* 0x0001000502007986 */ /* 0x000fe2000c101108 */
[----:B------:R-:W-:Y:S05]  /*0120*/  EXIT ;  /* 0x000000000000794d */ /* 0x000fea0003800000 */
.L_x_685:
[----:B------:R-:W0:Y:S01]  /*0130*/  S2R R3, SR_TID.X ;  /* 0x0000000000037919 */ /* 0x000e220000002100 */
[----:B------:R-:W1:Y:S01]  /*0140*/  LDC.64 R6, c[0x0][0x388] ;  /* 0x0000e200ff067b82 */ /* 0x000e620000000a00 */
[----:B------:R-:W-:Y:S02]  /*0150*/  IMAD.U32 R2, RZ, RZ, UR7 ;  /* 0x00000007ff027e24 */ /* 0x000fe4000f8e00ff */
[C---:B0-----:R-:W-:Y:S01]  /*0160*/  VIADD R0, R3.reuse, 0x100 ;  /* 0x0000010003007836 */ /* 0x041fe20000000000 */
[----:B------:R-:W-:-:S04]  /*0170*/  ISETP.LT.U32.AND P0, PT, R3, UR6, PT ;  /* 0x0000000603007c0c */ /* 0x000fc8000bf01070 */
[----:B------:R-:W-:Y:S01]  /*0180*/  ISETP.LT.U32.AND P1, PT, R0, UR6, PT ;  /* 0x0000000600007c0c */ /* 0x000fe2000bf21070 */
[----:B------:R-:W-:Y:S01]  /*0190*/  IMAD.U32 R0, RZ, RZ, UR7 ;  /* 0x00000007ff007e24 */ /* 0x000fe2000f8e00ff */
[----:B------:R-:W-:Y:S02]  /*01a0*/  ISETP.GT.U32.AND.EX P0, PT, R2, RZ, PT, P0 ;  /* 0x000000ff0200720c */ /* 0x000fe40003f04100 */
[----:B-1----:R-:W-:Y:S02]  /*01b0*/  IADD3 R2, P2, P3, R6, UR4, R3 ;  /* 0x0000000406027c10 */ /* 0x002fe4000fb5e003 */
[----:B------:R-:W-:Y:S02]  /*01c0*/  ISETP.GT.U32.AND.EX P1, PT, R0, RZ, PT, P1 ;  /* 0x000000ff0000720c */ /* 0x000fe40003f24110 */
[----:B------:R-:W-:-:S07]  /*01d0*/  IADD3.X R3, PT, PT, R7, UR5, RZ, P2, P3 ;  /* 0x0000000507037c10 */ /* 0x000fce00097e64ff */
[----:B------:R0:W-:Y:S04]  /*01e0*/  @P0 STG.E.U8 desc[UR8][R2.64], R5 ;  /* 0x0000000502000986 */ /* 0x0001e8000c101108 */
[----:B------:R-:W-:Y:S05]  /*01f0*/  @!P1 EXIT ;  /* 0x000000000000994d */ /* 0x000fea0003800000 */
[----:B------:R-:W-:Y:S01]  /*0200*/  STG.E.U8 desc[UR8][R2.64+0x100], R5 ;  /* 0x0001000502007986 */ /* 0x000fe2000c101108 */
[----:B------:R-:W-:Y:S05]  /*0210*/  EXIT ;  /* 0x000000000000794d */ /* 0x000fea0003800000 */
.L_x_686:
        /* <DEDUP_REMOVED lines=14> */
.L_x_709:


//--------------------- .text._ZN3cub18CUB_300001_SM_10006detail8for_each13static_kernelINS2_12policy_hub_t12policy_500_tEmN6thrust24THRUST_300001_SM_1000_NS8cuda_cub20__uninitialized_fill7functorINS7_10device_ptrIfEEfEEEEvT0_T1_ --------------------------
	.section	.text._ZN3cub18CUB_300001_SM_10006detail8for_each13static_kernelINS2_12policy_hub_t12policy_500_tEmN6thrust24THRUST_300001_SM_1000_NS8cuda_cub20__uninitialized_fill7functorINS7_10device_ptrIfEEfEEEEvT0_T1_,"ax",@progbits
	.align	128
        .global         _ZN3cub18CUB_300001_SM_10006detail8for_each13static_kernelINS2_12policy_hub_t12policy_500_tEmN6thrust24THRUST_300001_SM_1000_NS8cuda_cub20__uninitialized_fill7functorINS7_10device_ptrIfEEfEEEEvT0_T1_
        .type           _ZN3cub18CUB_300001_SM_10006detail8for_each13static_kernelINS2_12policy_hub_t12policy_500_tEmN6thrust24THRUST_300001_SM_1000_NS8cuda_cub20__uninitialized_fill7functorINS7_10device_ptrIfEEfEEEEvT0_T1_,@function
        .size           _ZN3cub18CUB_300001_SM_10006detail8for_each13static_kernelINS2_12policy_hub_t12policy_500_tEmN6thrust24THRUST_300001_SM_1000_NS8cuda_cub20__uninitialized_fill7functorINS7_10device_ptrIfEEfEEEEvT0_T1_,(.L_x_710 - _ZN3cub18CUB_300001_SM_10006detail8for_each13static_kernelINS2_12policy_hub_t12policy_500_tEmN6thrust24THRUST_300001_SM_1000_NS8cuda_cub20__uninitialized_fill7functorINS7_10device_ptrIfEEfEEEEvT0_T1_)
        .other          _ZN3cub18CUB_300001_SM_10006detail8for_each13static_kernelINS2_12policy_hub_t12policy_500_tEmN6thrust24THRUST_300001_SM_1000_NS8cuda_cub20__uninitialized_fill7functorINS7_10device_ptrIfEEfEEEEvT0_T1_,@"STO_CUDA_ENTRY STV_DEFAULT"
_ZN3cub18CUB_300001_SM_10006detail8for_each13static_kernelINS2_12policy_hub_t12policy_500_tEmN6thrust24THRUST_300001_SM_1000_NS8cuda_cub20__uninitialized_fill7functorINS7_10device_ptrIfEEfEEEEvT0_T1_:
.text._ZN3cub18CUB_300001_SM_10006detail8for_each13static_kernelINS2_12policy_hub_t12policy_500_tEmN6thrust24THRUST_300001_SM_1000_NS8cuda_cub20__uninitialized_fill7functorINS7_10device_ptrIfEEfEEEEvT0_T1_:
[----:B------:R-:W-:Y:S08]  /*0000*/  LDC R1, c[0x0][0x37c] ;  /* 0x0000df00ff017b82 */ /* 0x000ff00000000800 */
[----:B------:R-:W0:Y:S01]  /*0010*/  S2UR UR4, SR_CTAID.X ;  /* 0x00000000000479c3 */ /* 0x000e220000002500 */
[----:B------:R-:W1:Y:S01]  /*0020*/  LDCU.64 UR6, c[0x0][0x380] ;  /* 0x00007000ff0677ac */ /* 0x000e620008000a00 */
[----:B------:R-:W2:Y:S01]  /*0030*/  LDCU.64 UR8, c[0x0][0x358] ;  /* 0x00006b00ff0877ac */ /* 0x000ea20008000a00 */
[----:B0-----:R-:W-:-:S04]  /*0040*/  UIMAD.WIDE.U32 UR4, UR4, 0x200, URZ ;  /* 0x00000200040478a5 */ /* 0x001fc8000f8e00ff */
[----:B-1----:R-:W-:-:S04]  /*0050*/  UIADD3 UR6, UP0, UPT, -UR4, UR6, URZ ;  /* 0x0000000604067290 */ /* 0x002fc8000ff1e1ff */
[----:B------:R-:W-:Y:S02]  /*0060*/  UIADD3.X UR7, UPT, UPT, ~UR5, UR7, URZ, UP0, !UPT ;  /* 0x0000000705077290 */ /* 0x000fe400087fe5ff */
[----:B------:R-:W-:-:S04]  /*0070*/  UISETP.GE.U32.AND UP0, UPT, UR6, 0x200, UPT ;  /* 0x000002000600788c */ /* 0x000fc8000bf06070 */
[----:B------:R-:W-:-:S09]  /*0080*/  UISETP.GE.U32.AND.EX UP0, UPT, UR7, URZ, UPT, UP0 ;  /* 0x000000ff0700728c */ /* 0x000fd2000bf06100 */
[----:B--2---:R-:W-:Y:S05]  /*0090*/  BRA.U !UP0, `(.L_x_687) ;  /* 0x0000000108287547 */ /* 0x004fea000b800000 */
[----:B------:R-:W0:Y:S01]  /*00a0*/  S2R R0, SR_TID.X ;  /* 0x0000000000007919 */ /* 0x000e220000002100 */
[----:B------:R-:W1:Y:S01]  /*00b0*/  LDCU.64 UR6, c[0x0][0x388] ;  /* 0x00007100ff0677ac */ /* 0x000e620008000a00 */
[----:B------:R-:W2:Y:S01]  /*00c0*/  LDC R5, c[0x0][0x390] ;  /* 0x0000e400ff057b82 */ /* 0x000ea20000000800 */
[----:B0-----:R-:W-:-:S05]  /*00d0*/  IADD3 R0, P0, PT, R0, UR4, RZ ;  /* 0x0000000400007c10 */ /* 0x001fca000ff1e0ff */
[----:B------:R-:W-:Y:S01]  /*00e0*/  IMAD.X R3, RZ, RZ, UR5, P0 ;  /* 0x00000005ff037e24 */ /* 0x000fe200080e06ff */
[----:B-1----:R-:W-:-:S04]  /*00f0*/  LEA R2, P0, R0, UR6, 0x2 ;  /* 0x0000000600027c11 */ /* 0x002fc8000f8010ff */
[----:B------:R-:W-:-:S05]  /*0100*/  LEA.HI.X R3, R0, UR7, R3, 0x2, P0 ;  /* 0x0000000700037c11 */ /* 0x000fca00080f1403 */
[----:B--2---:R-:W-:Y:S04]  /*0110*/  STG.E desc[UR8][R2.64], R5 ;  /* 0x0000000502007986 */ /* 0x004fe8000c101908 */
[----:B------:R-:W-:Y:S01]  /*0120*/  STG.E desc[UR8][R2.64+0x400], R5 ;  /* 0x0004000502007986 */ /* 0x000fe2000c101908 */
[----:B------:R-:W-:Y:S05]  /*0130*/  EXIT ;  /* 0x000000000000794d */ /* 0x000fea0003800000 */
.L_x_687:
[----:B------:R-:W0:Y:S01]  /*0140*/  S2R R0, SR_TID.X ;  /* 0x0000000000007919 */ /* 0x000e220000002100 */
[----:B------:R-:W-:Y:S01]  /*0150*/  IMAD.U32 R2, RZ, RZ, UR7 ;  /* 0x00000007ff027e24 */ /* 0x000fe2000f8e00ff */
[----:B------:R-:W1:Y:S01]  /*0160*/  LDCU.64 UR10, c[0x0][0x388] ;  /* 0x00007100ff0a77ac */ /* 0x000e620008000a00 */
[----:B------:R-:W-:Y:S01]  /*0170*/  IMAD.U32 R4, RZ, RZ, UR7 ;  /* 0x00000007ff047e24 */ /* 0x000fe2000f8e00ff */
[----:B0-----:R-:W-:-:S04]  /*0180*/  ISETP.LT.U32.AND P0, PT, R0, UR6, PT ;  /* 0x0000000600007c0c */ /* 0x001fc8000bf01070 */
[----:B------:R-:W-:Y:S01]  /*0190*/  ISETP.GT.U32.AND.EX P0, PT, R2, RZ, PT, P0 ;  /* 0x000000ff0200720c */ /* 0x000fe20003f04100 */
[C---:B------:R-:W-:Y:S01]  /*01a0*/  VIADD R2, R0.reuse, 0x100 ;  /* 0x0000010000027836 */ /* 0x040fe20000000000 */
[----:B------:R-:W-:-:S04]  /*01b0*/  IADD3 R0, P2, PT, R0, UR4, RZ ;  /* 0x0000000400007c10 */ /* 0x000fc8000ff5e0ff */
[----:B------:R-:W-:Y:S01]  /*01c0*/  ISETP.LT.U32.AND P1, PT, R2, UR6, PT ;  /* 0x0000000602007c0c */ /* 0x000fe2000bf21070 */
[----:B------:R-:W-:Y:S01]  /*01d0*/  IMAD.X R3, RZ, RZ, UR5, P2 ;  /* 0x00000005ff037e24 */ /* 0x000fe200090e06ff */
[----:B-1----:R-:W-:Y:S02]  /*01e0*/  LEA R2, P2, R0, UR10, 0x2 ;  /* 0x0000000a00027c11 */ /* 0x002fe4000f8410ff */
[----:B------:R-:W-:Y:S02]  /*01f0*/  ISETP.GT.U32.AND.EX P1, PT, R4, RZ, PT, P1 ;  /* 0x000000ff0400720c */ /* 0x000fe40003f24110 */
[----:B------:R-:W-:Y:S01]  /*0200*/  LEA.HI.X R3, R0, UR11, R3, 0x2, P2 ;  /* 0x0000000b00037c11 */ /* 0x000fe200090f1403 */
[----:B------:R-:W0:Y:S04]  /*0210*/  @P0 LDC R5, c[0x0][0x390] ;  /* 0x0000e400ff050b82 */ /* 0x000e280000000800 */
[----:B0-----:R0:W-:Y:S06]  /*0220*/  @P0 STG.E desc[UR8][R2.64], R5 ;  /* 0x0000000502000986 */ /* 0x0011ec000c101908 */
[----:B------:R-:W-:Y:S05]  /*0230*/  @!P1 EXIT ;  /* 0x000000000000994d */ /* 0x000fea0003800000 */
[----:B0-----:R-:W0:Y:S02]  /*0240*/  LDC R5, c[0x0][0x390] ;  /* 0x0000e400ff057b82 */ /* 0x001e240000000800 */
[----:B0-----:R-:W-:Y:S01]  /*0250*/  STG.E desc[UR8][R2.64+0x400], R5 ;  /* 0x0004000502007986 */ /* 0x001fe2000c101908 */
[----:B------:R-:W-:Y:S05]  /*0260*/  EXIT ;  /* 0x000000000000794d */ /* 0x000fea0003800000 */
.L_x_688:
        /* <DEDUP_REMOVED lines=9> */
.L_x_710:


//--------------------- .text._ZN3cub18CUB_300001_SM_10006detail11EmptyKernelIvEEvv --------------------------
	.section	.text._ZN3cub18CUB_300001_SM_10006detail11EmptyKernelIvEEvv,"ax",@progbits
	.align	128
        .global         _ZN3cub18CUB_300001_SM_10006detail11EmptyKernelIvEEvv
        .type           _ZN3cub18CUB_300001_SM_10006detail11EmptyKernelIvEEvv,@function
        .size           _ZN3cub18CUB_300001_SM_10006detail11EmptyKernelIvEEvv,(.L_x_711 - _ZN3cub18CUB_300001_SM_10006detail11EmptyKernelIvEEvv)
        .other          _ZN3cub18CUB_300001_SM_10006detail11EmptyKernelIvEEvv,@"STO_CUDA_ENTRY STV_DEFAULT"
_ZN3cub18CUB_300001_SM_10006detail11EmptyKernelIvEEvv:
.text._ZN3cub18CUB_300001_SM_10006detail11EmptyKernelIvEEvv:
[----:B------:R-:W-:Y:S01]  /*0000*/  LDC R1, c[0x0][0x37c] ;  /* 0x0000df00ff017b82 */ /* 0x000fe20000000800 */
[----:B------:R-:W-:Y:S05]  /*0010*/  EXIT ;  /* 0x000000000000794d */ /* 0x000fea0003800000 */
.L_x_689:
        /* <DEDUP_REMOVED lines=14> */
.L_x_711:


//--------------------- .nv.shared._ZN12ashvardanian17cuda_warps_kernelEPKfmPf --------------------------
	.section	.nv.shared._ZN12ashvardanian17cuda_warps_kernelEPKfmPf,"aw",@nobits
	.sectionflags	@""
	.align	16
.nv.shared._ZN12ashvardanian17cuda_warps_kernelEPKfmPf:
	.zero		1152


//--------------------- .nv.shared.reserved.0     --------------------------
	.section	.nv.shared.reserved.0,"aw",@nobits
	.weak		__nv_reservedSMEM_offset_0_alias
	.size		__nv_reservedSMEM_offset_0_alias, 0, 64
	.other		__nv_reservedSMEM_offset_0_alias,@"STO_CUDA_RESERVED_SHARED STV_DEFAULT"
__nv_reservedSMEM_offset_0_alias:
	.zero		0
	.zero		64


//--------------------- .nv.global                --------------------------
	.section	.nv.global,"aw",@nobits
.nv.global:
	.type		_ZN34_INTERNAL_315beb79_4_k_cu_a09895556thrust24THRUST_300001_SM_1000_NS12placeholders2_8E,@object
	.size		_ZN34_INTERNAL_315beb79_4_k_cu_a09895556thrust24THRUST_300001_SM_1000_NS12placeholders2_8E,(_ZN34_INTERNAL_315beb79_4_k_cu_a09895554cuda3std3__436_GLOBAL__N__315beb79_4_k_cu_a09895556ignoreE - _ZN34_INTERNAL_315beb79_4_k_cu_a09895556thrust24THRUST_300001_SM_1000_NS12placeholders2_8E)
_ZN34_INTERNAL_315beb79_4_k_cu_a09895556thrust24THRUST_300001_SM_1000_NS12placeholders2_8E:
	.zero		1
	.type		_ZN34_INTERNAL_315beb79_4_k_cu_a09895554cuda3std3__436_GLOBAL__N__315beb79_4_k_cu_a09895556ignoreE,@object
	.size		_ZN34_INTERNAL_315beb79_4_k_cu_a09895554cuda3std3__436_GLOBAL__N__315beb79_4_k_cu_a09895556ignoreE,(_ZN34_INTERNAL_315beb79_4_k_cu_a09895554cuda3std6ranges3__45__cpo4dataE - _ZN34_INTERNAL_315beb79_4_k_cu_a09895554cuda3std3__436_GLOBAL__N__315beb79_4_k_cu_a09895556ignoreE)
_ZN34_INTERNAL_315beb79_4_k_cu_a09895554cuda3std3__436_GLOBAL__N__315beb79_4_k_cu_a09895556ignoreE:
	.zero		1
	.type		_ZN34_INTERNAL_315beb79_4_k_cu_a09895554cuda3std6ranges3__45__cpo4dataE,@object
	.size		_ZN34_INTERNAL_315beb79_4_k_cu_a09895554cuda3std6ranges3__45__cpo4dataE,(_ZN34_INTERNAL_315beb79_4_k_cu_a09895556thrust24THRUST_300001_SM_1000_NS6system3cpp3parE - _ZN34_INTERNAL_315beb79_4_k_cu_a09895554cuda3std6ranges3__45__cpo4dataE)
_ZN34_INTERNAL_315beb79_4_k_cu_a09895554cuda3std6ranges3__45__cpo4dataE:
	.zero		1
	.type		_ZN34_INTERNAL_315beb79_4_k_cu_a09895556thrust24THRUST_300001_SM_1000_NS6system3cpp3parE,@object
	.size		_ZN34_INTERNAL_315beb79_4_k_cu_a09895556thrust24THRUST_300001_SM_1000_NS6system3cpp3parE,(_ZN34_INTERNAL_315beb79_4_k_cu_a09895554cuda3std3__45__cpo5beginE - _ZN34_INTERNAL_315beb79_4_k_cu_a09895556thrust24THRUST_300001_SM_1000_NS6system3cpp3parE)
_ZN34_INTERNAL_315beb79_4_k_cu_a09895556thrust24THRUST_300001_SM_1000_NS6system3cpp3parE:
	.zero		1
	.type		_ZN34_INTERNAL_315beb79_4_k_cu_a09895554cuda3std3__45__cpo5beginE,@object
	.size		_ZN34_INTERNAL_315beb79_4_k_cu_a09895554cuda3std3__45__cpo5beginE,(_ZN34_INTERNAL_315beb79_4_k_cu_a09895554cuda3std6ranges3__45__cpo5beginE - _ZN34_INTERNAL_315beb79_4_k_cu_a09895554cuda3std3__45__cpo5beginE)
_ZN34_INTERNAL_315beb79_4_k_cu_a09895554cuda3std3__45__cpo5beginE:
	.zero		1
	.type		_ZN34_INTERNAL_315beb79_4_k_cu_a09895554cuda3std6ranges3__45__cpo5beginE,@object
	.size		_ZN34_INTERNAL_315beb79_4_k_cu_a09895554cuda3std6ranges3__45__cpo5beginE,(_ZN34_INTERNAL_315beb79_4_k_cu_a09895556thrust24THRUST_300001_SM_1000_NS6deviceE - _ZN34_INTERNAL_315beb79_4_k_cu_a09895554cuda3std6ranges3__45__cpo5beginE)
_ZN34_INTERNAL_315beb79_4_k_cu_a09895554cuda3std6ranges3__45__cpo5beginE:
	.zero		1
	.type		_ZN34_INTERNAL_315beb79_4_k_cu_a09895556thrust24THRUST_300001_SM_1000_NS6deviceE,@object
	.size		_ZN34_INTERNAL_315beb79_4_k_cu_a09895556thrust24THRUST_300001_SM_1000_NS6deviceE,(_ZN34_INTERNAL_315beb79_4_k_cu_a09895554cuda3std3__47nulloptE - _ZN34_INTERNAL_315beb79_4_k_cu_a09895556thrust24THRUST_300001_SM_1000_NS6deviceE)
_ZN34_INTERNAL_315beb79_4_k_cu_a09895556thrust24THRUST_300001_SM_1000_NS6deviceE:
	.zero		1
	.type		_ZN34_INTERNAL_315beb79_4_k_cu_a09895554cuda3std3__47nulloptE,@object
	.size		_ZN34_INTERNAL_315beb79_4_k_cu_a09895554cuda3std3__47nulloptE,(_ZN34_INTERNAL_315beb79_4_k_cu_a09895554cuda3std6ranges3__45__cpo8distanceE - _ZN34_INTERNAL_315beb79_4_k_cu_a09895554cuda3std3__47nulloptE)
_ZN34_INTERNAL_315beb79_4_k_cu_a09895554cuda3std3__47nulloptE:
	.zero		1
	.type		_ZN34_INTERNAL_315beb79_4_k_cu_a09895554cuda3std6ranges3__45__cpo8distanceE,@object
	.size		_ZN34_INTERNAL_315beb79_4_k_cu_a09895554cuda3std6ranges3__45__cpo8distanceE,(_ZN34_INTERNAL_315beb79_4_k_cu_a09895556thrust24THRUST_300001_SM_1000_NS12placeholders2_4E - _ZN34_INTERNAL_315beb79_4_k_cu_a09895554cuda3std6ranges3__45__cpo8distanceE)
_ZN34_INTERNAL_315beb79_4_k_cu_a09895554cuda3std6ranges3__45__cpo8distanceE:
	.zero		1
	.type		_ZN34_INTERNAL_315beb79_4_k_cu_a09895556thrust24THRUST_300001_SM_1000_NS12placeholders2_4E,@object
	.size		_ZN34_INTERNAL_315beb79_4_k_cu_a09895556thrust24THRUST_300001_SM_1000_NS12placeholders2_4E,(_ZN34_INTERNAL_315beb79_4_k_cu_a09895554cuda3std3__45__cpo6rbeginE - _ZN34_INTERNAL_315beb79_4_k_cu_a09895556thrust24THRUST_300001_SM_1000_NS12placeholders2_4E)
_ZN34_INTERNAL_315beb79_4_k_cu_a09895556thrust24THRUST_300001_SM_1000_NS12placeholders2_4E:
	.zero		1
	.type		_ZN34_INTERNAL_315beb79_4_k_cu_a09895554cuda3std3__45__cpo6rbeginE,@object
	.size		_ZN34_INTERNAL_315beb79_4_k_cu_a09895554cuda3std3__45__cpo6rbeginE,(_ZN34_INTERNAL_315beb79_4_k_cu_a09895554cuda3std6ranges3__45__cpo7advanceE - _ZN34_INTERNAL_315beb79_4_k_cu_a09895554cuda3std3__45__cpo6rbeginE)
_ZN34_INTERNAL_315beb79_4_k_cu_a09895554cuda3std3__45__cpo6rbeginE:
	.zero		1
	.type		_ZN34_INTERNAL_315beb79_4_k_cu_a09895554cuda3std6ranges3__45__cpo7advanceE,@object
	.size		_ZN34_INTERNAL_315beb79_4_k_cu_a09895554cuda3std6ranges3__45__cpo7advanceE,(_ZN34_INTERNAL_315beb79_4_k_cu_a09895556thrust24THRUST_300001_SM_1000_NS12placeholders3_10E - _ZN34_INTERNAL_315beb79_4_k_cu_a09895554cuda3std6ranges3__45__cpo7advanceE)
_ZN34_INTERNAL_315beb79_4_k_cu_a09895554cuda3std6ranges3__45__cpo7advanceE:
	.zero		1
	.type		_ZN34_INTERNAL_315beb79_4_k_cu_a09895556thrust24THRUST_300001_SM_1000_NS12placeholders3_10E,@object
	.size		_ZN34_INTERNAL_315beb79_4_k_cu_a09895556thrust24THRUST_300001_SM_1000_NS12placeholders3_10E,(_ZN34_INTERNAL_315beb79_4_k_cu_a09895554cuda3std3__48in_placeE - _ZN34_INTERNAL_315beb79_4_k_cu_a09895556thrust24THRUST_300001_SM_1000_NS12placeholders3_10E)
_ZN34_INTERNAL_315beb79_4_k_cu_a09895556thrust24THRUST_300001_SM_1000_NS12placeholders3_10E:
	.zero		1
	.type		_ZN34_INTERNAL_315beb79_4_k_cu_a09895554cuda3std3__48in_placeE,@object
	.size		_ZN34_INTERNAL_315beb79_4_k_cu_a09895554cuda3std3__48in_placeE,(_ZN34_INTERNAL_315beb79_4_k_cu_a09895554cuda3std6ranges3__45__cpo4sizeE - _ZN34_INTERNAL_315beb79_4_k_cu_a09895554cuda3std3__48in_placeE)
_ZN34_INTERNAL_315beb79_4_k_cu_a09895554cuda3std3__48in_placeE:
	.zero		1
	.type		_ZN34_INTERNAL_315beb79_4_k_cu_a09895554cuda3std6ranges3__45__cpo4sizeE,@object
	.size		_ZN34_INTERNAL_315beb79_4_k_cu_a09895554cuda3std6ranges3__45__cpo4sizeE,(_ZN34_INTERNAL_315beb79_4_k_cu_a09895556thrust24THRUST_300001_SM_1000_NS12placeholders2_2E - _ZN34_INTERNAL_315beb79_4_k_cu_a09895554cuda3std6ranges3__45__cpo4sizeE)
_ZN34_INTERNAL_315beb79_4_k_cu_a09895554cuda3std6ranges3__45__cpo4sizeE:
	.zero		1
	.type		_ZN34_INTERNAL_315beb79_4_k_cu_a09895556thrust24THRUST_300001_SM_1000_NS12placeholders2_2E,@object
	.size		_ZN34_INTERNAL_315beb79_4_k_cu_a09895556thrust24THRUST_300001_SM_1000_NS12placeholders2_2E,(_ZN34_INTERNAL_315beb79_4_k_cu_a09895554cuda3std3__45__cpo6cbeginE - _ZN34_INTERNAL_315beb79_4_k_cu_a09895556thrust24THRUST_300001_SM_1000_NS12placeholders2_2E)
_ZN34_INTERNAL_315beb79_4_k_cu_a09895556thrust24THRUST_300001_SM_1000_NS12placeholders2_2E:
	.zero		1
	.type		_ZN34_INTERNAL_315beb79_4_k_cu_a09895554cuda3std3__45__cpo6cbeginE,@object
	.size		_ZN34_INTERNAL_315beb79_4_k_cu_a09895554cuda3std3__45__cpo6cbeginE,(_ZN34_INTERNAL_315beb79_4_k_cu_a09895554cuda3std6ranges3__45__cpo6cbeginE - _ZN34_INTERNAL_315beb79_4_k_cu_a09895554cuda3std3__45__cpo6cbeginE)
_ZN34_INTERNAL_315beb79_4_k_cu_a09895554cuda3std3__45__cpo6cbeginE:
	.zero		1
	.type		_ZN34_INTERNAL_315beb79_4_k_cu_a09895554cuda3std6ranges3__45__cpo6cbeginE,@object
	.size		_ZN34_INTERNAL_315beb79_4_k_cu_a09895554cuda3std6ranges3__45__cpo6cbeginE,(_ZN34_INTERNAL_315beb79_4_k_cu_a09895556thrust24THRUST_300001_SM_1000_NS12placeholders2_6E - _ZN34_INTERNAL_315beb79_4_k_cu_a09895554cuda3std6ranges3__45__cpo6cbeginE)
_ZN34_INTERNAL_315beb79_4_k_cu_a09895554cuda3std6ranges3__45__cpo6cbeginE:
	.zero		1
	.type		_ZN34_INTERNAL_315beb79_4_k_cu_a09895556thrust24THRUST_300001_SM_1000_NS12placeholders2_6E,@object
	.size		_ZN34_INTERNAL_315beb79_4_k_cu_a09895556thrust24THRUST_300001_SM_1000_NS12placeholders2_6E,(_ZN34_INTERNAL_315beb79_4_k_cu_a09895554cuda3std3__45__cpo7crbeginE - _ZN34_INTERNAL_315beb79_4_k_cu_a09895556thrust24THRUST_300001_SM_1000_NS12placeholders2_6E)
_ZN34_INTERNAL_315beb79_4_k_cu_a09895556thrust24THRUST_300001_SM_1000_NS12placeholders2_6E:
	.zero		1
	.type		_ZN34_INTERNAL_315beb79_4_k_cu_a09895554cuda3std3__45__cpo7crbeginE,@object
	.size		_ZN34_INTERNAL_315beb79_4_k_cu_a09895554cuda3std3__45__cpo7crbeginE,(_ZN34_INTERNAL_315beb79_4_k_cu_a09895554cuda3std6ranges3__45__cpo4nextE - _ZN34_INTERNAL_315beb79_4_k_cu_a09895554cuda3std3__45__cpo7crbeginE)
_ZN34_INTERNAL_315beb79_4_k_cu_a09895554cuda3std3__45__cpo7crbeginE:
	.zero		1
	.type		_ZN34_INTERNAL_315beb79_4_k_cu_a09895554cuda3std6ranges3__45__cpo4nextE,@object
	.size		_ZN34_INTERNAL_315beb79_4_k_cu_a09895554cuda3std6ranges3__45__cpo4nextE,(_ZN34_INTERNAL_315beb79_4_k_cu_a09895554cuda3std6ranges3__45__cpo4swapE - _ZN34_INTERNAL_315beb79_4_k_cu_a09895554cuda3std6ranges3__45__cpo4nextE)
_ZN34_INTERNAL_315beb79_4_k_cu_a09895554cuda3std6ranges3__45__cpo4nextE:
	.zero		1
	.type		_ZN34_INTERNAL_315beb79_4_k_cu_a09895554cuda3std6ranges3__45__cpo4swapE,@object
	.size		_ZN34_INTERNAL_315beb79_4_k_cu_a09895554cuda3std6ranges3__45__cpo4swapE,(_ZN34_INTERNAL_315beb79_4_k_cu_a09895556thrust24THRUST_300001_SM_1000_NS8cuda_cub10par_nosyncE - _ZN34_INTERNAL_315beb79_4_k_cu_a09895554cuda3std6ranges3__45__cpo4swapE)
_ZN34_INTERNAL_315beb79_4_k_cu_a09895554cuda3std6ranges3__45__cpo4swapE:
	.zero		1
	.type		_ZN34_INTERNAL_315beb79_4_k_cu_a09895556thrust24THRUST_300001_SM_1000_NS8cuda_cub10par_nosyncE,@object
	.size		_ZN34_INTERNAL_315beb79_4_k_cu_a09895556thrust24THRUST_300001_SM_1000_NS8cuda_cub10par_nosyncE,(_ZN34_INTERNAL_315beb79_4_k_cu_a09895556thrust24THRUST_300001_SM_1000_NS3seqE - _ZN34_INTERNAL_315beb79_4_k_cu_a09895556thrust24THRUST_300001_SM_1000_NS8cuda_cub10par_nosyncE)
_ZN34_INTERNAL_315beb79_4_k_cu_a09895556thrust24THRUST_300001_SM_1000_NS8cuda_cub10par_nosyncE:
	.zero		1
	.type		_ZN34_INTERNAL_315beb79_4_k_cu_a09895556thrust24THRUST_300001_SM_1000_NS3seqE,@object
	.size		_ZN34_INTERNAL_315beb79_4_k_cu_a09895556thrust24THRUST_300001_SM_1000_NS3seqE,(_ZN34_INTERNAL_315beb79_4_k_cu_a09895554cuda3std3__420unreachable_sentinelE - _ZN34_INTERNAL_315beb79_4_k_cu_a09895556thrust24THRUST_300001_SM_1000_NS3seqE)
_ZN34_INTERNAL_315beb79_4_k_cu_a09895556thrust24THRUST_300001_SM_1000_NS3seqE:
	.zero		1
	.type		_ZN34_INTERNAL_315beb79_4_k_cu_a09895554cuda3std3__420unreachable_sentinelE,@object
	.size		_ZN34_INTERNAL_315beb79_4_k_cu_a09895554cuda3std3__420unreachable_sentinelE,(_ZN34_INTERNAL_315beb79_4_k_cu_a09895554cuda3std6ranges3__45__cpo5ssizeE - _ZN34_INTERNAL_315beb79_4_k_cu_a09895554cuda3std3__420unreachable_sentinelE)
_ZN34_INTERNAL_315beb79_4_k_cu_a09895554cuda3std3__420unreachable_sentinelE:
	.zero		1
	.type		_ZN34_INTERNAL_315beb79_4_k_cu_a09895554cuda3std6ranges3__45__cpo5ssizeE,@object
	.size		_ZN34_INTERNAL_315beb79_4_k_cu_a09895554cuda3std6ranges3__45__cpo5ssizeE,(_ZN34_INTERNAL_315beb79_4_k_cu_a09895556thrust24THRUST_300001_SM_1000_NS12placeholders2_3E - _ZN34_INTERNAL_315beb79_4_k_cu_a09895554cuda3std6ranges3__45__cpo5ssizeE)
_ZN34_INTERNAL_315beb79_4_k_cu_a09895554cuda3std6ranges3__45__cpo5ssizeE:
	.zero		1
	.type		_ZN34_INTERNAL_315beb79_4_k_cu_a09895556thrust24THRUST_300001_SM_1000_NS12placeholders2_3E,@object
	.size		_ZN34_INTERNAL_315beb79_4_k_cu_a09895556thrust24THRUST_300001_SM_1000_NS12placeholders2_3E,(_ZN34_INTERNAL_315beb79_4_k_cu_a09895554cuda3std3__45__cpo4cendE - _ZN34_INTERNAL_315beb79_4_k_cu_a09895556thrust24THRUST_300001_SM_1000_NS12placeholders2_3E)
_ZN34_INTERNAL_315beb79_4_k_cu_a09895556thrust24THRUST_300001_SM_1000_NS12placeholders2_3E:
	.zero		1
	.type		_ZN34_INTERNAL_315beb79_4_k_cu_a09895554cuda3std3__45__cpo4cendE,@object
	.size		_ZN34_INTERNAL_315beb79_4_k_cu_a09895554cuda3std3__45__cpo4cendE,(_ZN34_INTERNAL_315beb79_4_k_cu_a09895554cuda3std6ranges3__45__cpo4cendE - _ZN34_INTERNAL_315beb79_4_k_cu_a09895554cuda3std3__45__cpo4cendE)
_ZN34_INTERNAL_315beb79_4_k_cu_a09895554cuda3std3__45__cpo4cendE:
	.zero		1
	.type		_ZN34_INTERNAL_315beb79_4_k_cu_a09895554cuda3std6ranges3__45__cpo4cendE,@object
	.size		_ZN34_INTERNAL_315beb79_4_k_cu_a09895554cuda3std6ranges3__45__cpo4cendE,(_ZN34_INTERNAL_315beb79_4_k_cu_a09895556thrust24THRUST_300001_SM_1000_NS12placeholders2_7E - _ZN34_INTERNAL_315beb79_4_k_cu_a09895554cuda3std6ranges3__45__cpo4cendE)
_ZN34_INTERNAL_315beb79_4_k_cu_a09895554cuda3std6ranges3__45__cpo4cendE:
	.zero		1
	.type		_ZN34_INTERNAL_315beb79_4_k_cu_a09895556thrust24THRUST_300001_SM_1000_NS12placeholders2_7E,@object
	.size		_ZN34_INTERNAL_315beb79_4_k_cu_a09895556thrust24THRUST_300001_SM_1000_NS12placeholders2_7E,(_ZN34_INTERNAL_315beb79_4_k_cu_a09895554cuda3std3__45__cpo5crendE - _ZN34_INTERNAL_315beb79_4_k_cu_a09895556thrust24THRUST_300001_SM_1000_NS12placeholders2_7E)
_ZN34_INTERNAL_315beb79_4_k_cu_a09895556thrust24THRUST_300001_SM_1000_NS12placeholders2_7E:
	.zero		1
	.type		_ZN34_INTERNAL_315beb79_4_k_cu_a09895554cuda3std3__45__cpo5crendE,@object
	.size		_ZN34_INTERNAL_315beb79_4_k_cu_a09895554cuda3std3__45__cpo5crendE,(_ZN34_INTERNAL_315beb79_4_k_cu_a09895554cuda3std6ranges3__45__cpo4prevE - _ZN34_INTERNAL_315beb79_4_k_cu_a09895554cuda3std3__45__cpo5crendE)
_ZN34_INTERNAL_315beb79_4_k_cu_a09895554cuda3std3__45__cpo5crendE:
	.zero		1
	.type		_ZN34_INTERNAL_315beb79_4_k_cu_a09895554cuda3std6ranges3__45__cpo4prevE,@object
	.size		_ZN34_INTERNAL_315beb79_4_k_cu_a09895554cuda3std6ranges3__45__cpo4prevE,(_ZN34_INTERNAL_315beb79_4_k_cu_a09895554cuda3std6ranges3__45__cpo9iter_moveE - _ZN34_INTERNAL_315beb79_4_k_cu_a09895554cuda3std6ranges3__45__cpo4prevE)
_ZN34_INTERNAL_315beb79_4_k_cu_a09895554cuda3std6ranges3__45__cpo4prevE:
	.zero		1
	.type		_ZN34_INTERNAL_315beb79_4_k_cu_a09895554cuda3std6ranges3__45__cpo9iter_moveE,@object
	.size		_ZN34_INTERNAL_315beb79_4_k_cu_a09895554cuda3std6ranges3__45__cpo9iter_moveE,(_ZN34_INTERNAL_315beb79_4_k_cu_a09895556thrust24THRUST_300001_SM_1000_NS6system6detail10sequential3seqE - _ZN34_INTERNAL_315beb79_4_k_cu_a09895554cuda3std6ranges3__45__cpo9iter_moveE)
_ZN34_INTERNAL_315beb79_4_k_cu_a09895554cuda3std6ranges3__45__cpo9iter_moveE:
	.zero		1
	.type		_ZN34_INTERNAL_315beb79_4_k_cu_a09895556thrust24THRUST_300001_SM_1000_NS6system6detail10sequential3seqE,@object
	.size		_ZN34_INTERNAL_315beb79_4_k_cu_a09895556thrust24THRUST_300001_SM_1000_NS6system6detail10sequential3seqE,(_ZN34_INTERNAL_315beb79_4_k_cu_a09895556thrust24THRUST_300001_SM_1000_NS12placeholders2_9E - _ZN34_INTERNAL_315beb79_4_k_cu_a09895556thrust24THRUST_300001_SM_1000_NS6system6detail10sequential3seqE)
_ZN34_INTERNAL_315beb79_4_k_cu_a09895556thrust24THRUST_300001_SM_1000_NS6system6detail10sequential3seqE:
	.zero		1
	.type		_ZN34_INTERNAL_315beb79_4_k_cu_a09895556thrust24THRUST_300001_SM_1000_NS12placeholders2_9E,@object
	.size		_ZN34_INTERNAL_315beb79_4_k_cu_a09895556thrust24THRUST_300001_SM_1000_NS12placeholders2_9E,(_ZN34_INTERNAL_315beb79_4_k_cu_a09895554cuda3std3__419piecewise_constructE - _ZN34_INTERNAL_315beb79_4_k_cu_a09895556thrust24THRUST_300001_SM_1000_NS12placeholders2_9E)
_ZN34_INTERNAL_315beb79_4_k_cu_a09895556thrust24THRUST_300001_SM_1000_NS12placeholders2_9E:
	.zero		1
	.type		_ZN34_INTERNAL_315beb79_4_k_cu_a09895554cuda3std3__419piecewise_constructE,@object
	.size		_ZN34_INTERNAL_315beb79_4_k_cu_a09895554cuda3std3__419piecewise_constructE,(_ZN34_INTERNAL_315beb79_4_k_cu_a09895554cuda3std6ranges3__45__cpo5cdataE - _ZN34_INTERNAL_315beb79_4_k_cu_a09895554cuda3std3__419piecewise_constructE)
_ZN34_INTERNAL_315beb79_4_k_cu_a09895554cuda3std3__419piecewise_constructE:
	.zero		1
	.type		_ZN34_INTERNAL_315beb79_4_k_cu_a09895554cuda3std6ranges3__45__cpo5cdataE,@object
	.size		_ZN34_INTERNAL_315beb79_4_k_cu_a09895554cuda3std6ranges3__45__cpo5cdataE,(_ZN34_INTERNAL_315beb79_4_k_cu_a09895556thrust24THRUST_300001_SM_1000_NS12placeholders2_1E - _ZN34_INTERNAL_315beb79_4_k_cu_a09895554cuda3std6ranges3__45__cpo5cdataE)
_ZN34_INTERNAL_315beb79_4_k_cu_a09895554cuda3std6ranges3__45__cpo5cdataE:
	.zero		1
	.type		_ZN34_INTERNAL_315beb79_4_k_cu_a09895556thrust24THRUST_300001_SM_1000_NS12placeholders2_1E,@object
	.size		_ZN34_INTERNAL_315beb79_4_k_cu_a09895556thrust24THRUST_300001_SM_1000_NS12placeholders2_1E,(_ZN34_INTERNAL_315beb79_4_k_cu_a09895554cuda3std3__45__cpo3endE - _ZN34_INTERNAL_315beb79_4_k_cu_a09895556thrust24THRUST_300001_SM_1000_NS12placeholders2_1E)
_ZN34_INTERNAL_315beb79_4_k_cu_a09895556thrust24THRUST_300001_SM_1000_NS12placeholders2_1E:
	.zero		1
	.type		_ZN34_INTERNAL_315beb79_4_k_cu_a09895554cuda3std3__45__cpo3endE,@object
	.size		_ZN34_INTERNAL_315beb79_4_k_cu_a09895554cuda3std3__45__cpo3endE,(_ZN34_INTERNAL_315beb79_4_k_cu_a09895554cuda3std6ranges3__45__cpo3endE - _ZN34_INTERNAL_315beb79_4_k_cu_a09895554cuda3std3__45__cpo3endE)
_ZN34_INTERNAL_315beb79_4_k_cu_a09895554cuda3std3__45__cpo3endE:
	.zero		1
	.type		_ZN34_INTERNAL_315beb79_4_k_cu_a09895554cuda3std6ranges3__45__cpo3endE,@object
	.size		_ZN34_INTERNAL_315beb79_4_k_cu_a09895554cuda3std6ranges3__45__cpo3endE,(_ZN34_INTERNAL_315beb79_4_k_cu_a09895556thrust24THRUST_300001_SM_1000_NS12placeholders2_5E - _ZN34_INTERNAL_315beb79_4_k_cu_a09895554cuda3std6ranges3__45__cpo3endE)
_ZN34_INTERNAL_315beb79_4_k_cu_a09895554cuda3std6ranges3__45__cpo3endE:
	.zero		1
	.type		_ZN34_INTERNAL_315beb79_4_k_cu_a09895556thrust24THRUST_300001_SM_1000_NS12placeholders2_5E,@object
	.size		_ZN34_INTERNAL_315beb79_4_k_cu_a09895556thrust24THRUST_300001_SM_1000_NS12placeholders2_5E,(_ZN34_INTERNAL_315beb79_4_k_cu_a09895554cuda3std3__45__cpo4rendE - _ZN34_INTERNAL_315beb79_4_k_cu_a09895556thrust24THRUST_300001_SM_1000_NS12placeholders2_5E)
_ZN34_INTERNAL_315beb79_4_k_cu_a09895556thrust24THRUST_300001_SM_1000_NS12placeholders2_5E:
	.zero		1
	.type		_ZN34_INTERNAL_315beb79_4_k_cu_a09895554cuda3std3__45__cpo4rendE,@object
	.size		_ZN34_INTERNAL_315beb79_4_k_cu_a09895554cuda3std3__45__cpo4rendE,(_ZN34_INTERNAL_315beb79_4_k_cu_a09895554cuda3std6ranges3__45__cpo9iter_swapE - _ZN34_INTERNAL_315beb79_4_k_cu_a09895554cuda3std3__45__cpo4rendE)
_ZN34_INTERNAL_315beb79_4_k_cu_a09895554cuda3std3__45__cpo4rendE:
	.zero		1
	.type		_ZN34_INTERNAL_315beb79_4_k_cu_a09895554cuda3std6ranges3__45__cpo9iter_swapE,@object
	.size		_ZN34_INTERNAL_315beb79_4_k_cu_a09895554cuda3std6ranges3__45__cpo9iter_swapE,(_ZN34_INTERNAL_315beb79_4_k_cu_a09895554cuda3std3__48unexpectE - _ZN34_INTERNAL_315beb79_4_k_cu_a09895554cuda3std6ranges3__45__cpo9iter_swapE)
_ZN34_INTERNAL_315beb79_4_k_cu_a09895554cuda3std6ranges3__45__cpo9iter_swapE:
	.zero		1
	.type		_ZN34_INTERNAL_315beb79_4_k_cu_a09895554cuda3std3__48unexpectE,@object
	.size		_ZN34_INTERNAL_315beb79_4_k_cu_a09895554cuda3std3__48unexpectE,(_ZN34_INTERNAL_315beb79_4_k_cu_a09895556thrust24THRUST_300001_SM_1000_NS8cuda_cub3parE - _ZN34_INTERNAL_315beb79_4_k_cu_a09895554cuda3std3__48unexpectE)
_ZN34_INTERNAL_315beb79_4_k_cu_a09895554cuda3std3__48unexpectE:
	.zero		1
	.type		_ZN34_INTERNAL_315beb79_4_k_cu_a09895556thrust24THRUST_300001_SM_1000_NS8cuda_cub3parE,@object
	.size		_ZN34_INTERNAL_315beb79_4_k_cu_a09895556thrust24THRUST_300001_SM_1000_NS8cuda_cub3parE,(.L_29 - _ZN34_INTERNAL_315beb79_4_k_cu_a09895556thrust24THRUST_300001_SM_1000_NS8cuda_cub3parE)
_ZN34_INTERNAL_315beb79_4_k_cu_a09895556thrust24THRUST_300001_SM_1000_NS8cuda_cub3parE:
	.zero		1
.L_29:


//--------------------- .nv.shared._ZN12ashvardanian18cuda_blocks_kernelEPKfmPf --------------------------
	.section	.nv.shared._ZN12ashvardanian18cuda_blocks_kernelEPKfmPf,"aw",@nobits
	.sectionflags	@""
	.align	16
	.zero		1024


//--------------------- .nv.shared._ZN3cub18CUB_300001_SM_10006detail6reduce18DeviceReduceKernelINS2_10policy_hubIfjN4cuda3std3__44plusIvEEE10Policy1000EPKfjS9_fNS7_10__identityEEEvT0_PT3_T1_NS0_13GridEvenShareISI_EET2_T4_ --------------------------
	.section	.nv.shared._ZN3cub18CUB_300001_SM_10006detail6reduce18DeviceReduceKernelINS2_10policy_hubIfjN4cuda3std3__44plusIvEEE10Policy1000EPKfjS9_fNS7_10__identityEEEvT0_PT3_T1_NS0_13GridEvenShareISI_EET2_T4_,"aw",@nobits
	.sectionflags	@""
	.align	16
.nv.shared._ZN3cub18CUB_300001_SM_10006detail6reduce18DeviceReduceKernelINS2_10policy_hubIfjN4cuda3std3__44plusIvEEE10Policy1000EPKfjS9_fNS7_10__identityEEEvT0_PT3_T1_NS0_13GridEvenShareISI_EET2_T4_:
	.zero		1120


//--------------------- .nv.shared._ZN3cub18CUB_300001_SM_10006detail6reduce28DeviceReduceSingleTileKernelINS2_10policy_hubIfjN4cuda3std3__44plusIvEEE10Policy1000EPKfPfjS9_ffNS7_10__identityEEEvT0_T1_T2_T3_T4_T6_ --------------------------
	.section	.nv.shared._ZN3cub18CUB_300001_SM_10006detail6reduce28DeviceReduceSingleTileKernelINS2_10policy_hubIfjN4cuda3std3__44plusIvEEE10Policy1000EPKfPfjS9_ffNS7_10__identityEEEvT0_T1_T2_T3_T4_T6_,"aw",@nobits
	.sectionflags	@""
	.align	16
.nv.shared._ZN3cub18CUB_300001_SM_10006detail6reduce28DeviceReduceSingleTileKernelINS2_10policy_hubIfjN4cuda3std3__44plusIvEEE10Policy1000EPKfPfjS9_ffNS7_10__identityEEEvT0_T1_T2_T3_T4_T6_:
	.zero		1120


//--------------------- .nv.shared._ZN3cub18CUB_300001_SM_10006detail6reduce28DeviceReduceSingleTileKernelINS2_10policy_hubIfjN4cuda3std3__44plusIvEEE10Policy1000EPfSC_iS9_ffNS7_10__identityEEEvT0_T1_T2_T3_T4_T6_ --------------------------
	.section	.nv.shared._ZN3cub18CUB_300001_SM_10006detail6reduce28DeviceReduceSingleTileKernelINS2_10policy_hubIfjN4cuda3std3__44plusIvEEE10Policy1000EPfSC_iS9_ffNS7_10__identityEEEvT0_T1_T2_T3_T4_T6_,"aw",@nobits
	.sectionflags	@""
	.align	16
.nv.shared._ZN3cub18CUB_300001_SM_10006detail6reduce28DeviceReduceSingleTileKernelINS2_10policy_hubIfjN4cuda3std3__44plusIvEEE10Policy1000EPfSC_iS9_ffNS7_10__identityEEEvT0_T1_T2_T3_T4_T6_:
	.zero		1120


//--------------------- .nv.shared._ZN3cub18CUB_300001_SM_10006detail6reduce18DeviceReduceKernelINS2_10policy_hubIfjN4cuda3std3__44plusIvEEE10Policy1000EPfjS9_fNS7_10__identityEEEvT0_PT3_T1_NS0_13GridEvenShareISH_EET2_T4_ --------------------------
	.section	.nv.shared._ZN3cub18CUB_300001_SM_10006detail6reduce18DeviceReduceKernelINS2_10policy_hubIfjN4cuda3std3__44plusIvEEE10Policy1000EPfjS9_fNS7_10__identityEEEvT0_PT3_T1_NS0_13GridEvenShareISH_EET2_T4_,"aw",@nobits
	.sectionflags	@""
	.align	16
.nv.shared._ZN3cub18CUB_300001_SM_10006detail6reduce18DeviceReduceKernelINS2_10policy_hubIfjN4cuda3std3__44plusIvEEE10Policy1000EPfjS9_fNS7_10__identityEEEvT0_PT3_T1_NS0_13GridEvenShareISH_EET2_T4_:
	.zero		1120


//--------------------- .nv.shared._ZN3cub18CUB_300001_SM_10006detail6reduce28DeviceReduceSingleTileKernelINS2_10policy_hubIfjN4cuda3std3__44plusIvEEE10Policy1000EPfSC_jS9_ffNS7_10__identityEEEvT0_T1_T2_T3_T4_T6_ --------------------------
	.section	.nv.shared._ZN3cub18CUB_300001_SM_10006detail6reduce28DeviceReduceSingleTileKernelINS2_10policy_hubIfjN4cuda3std3__44plusIvEEE10Policy1000EPfSC_jS9_ffNS7_10__identityEEEvT0_T1_T2_T3_T4_T6_,"aw",@nobits
	.sectionflags	@""
	.align	16
.nv.shared._ZN3cub18CUB_300001_SM_10006detail6reduce28DeviceReduceSingleTileKernelINS2_10policy_hubIfjN4cuda3std3__44plusIvEEE10Policy1000EPfSC_jS9_ffNS7_10__identityEEEvT0_T1_T2_T3_T4_T6_:
	.zero		1120


//--------------------- .nv.shared._ZN3cub18CUB_300001_SM_10006detail6reduce28DeviceReduceSingleTileKernelINS2_10policy_hubIN12ashvardanian17cuda_thrust_fma_t6pair_tEyNS6_18interleaving_add_tEE10Policy1000EPS7_SB_iS8_S7_S7_N4cuda3std3__410__identityEEEvT0_T1_T2_T3_T4_T6_ --------------------------
	.section	.nv.shared._ZN3cub18CUB_300001_SM_10006detail6reduce28DeviceReduceSingleTileKernelINS2_10policy_hubIN12ashvardanian17cuda_thrust_fma_t6pair_tEyNS6_18interleaving_add_tEE10Policy1000EPS7_SB_iS8_S7_S7_N4cuda3std3__410__identityEEEvT0_T1_T2_T3_T4_T6_,"aw",@nobits
	.sectionflags	@""
	.align	16
.nv.shared._ZN3cub18CUB_300001_SM_10006detail6reduce28DeviceReduceSingleTileKernelINS2_10policy_hubIN12ashvardanian17cuda_thrust_fma_t6pair_tEyNS6_18interleaving_add_tEE10Policy1000EPS7_SB_iS8_S7_S7_N4cuda3std3__410__identityEEEvT0_T1_T2_T3_T4_T6_:
	.zero		1104


//--------------------- .nv.shared._ZN3cub18CUB_300001_SM_10006detail6reduce18DeviceReduceKernelINS2_10policy_hubIN12ashvardanian17cuda_thrust_fma_t6pair_tEyNS6_18interleaving_add_tEE10Policy1000EN6thrust24THRUST_300001_SM_1000_NS10device_ptrIKS7_EEyS8_S7_N4cuda3std3__410__identityEEEvT0_PT3_T1_NS0_13GridEvenShareISN_EET2_T4_ --------------------------
	.section	.nv.shared._ZN3cub18CUB_300001_SM_10006detail6reduce18DeviceReduceKernelINS2_10policy_hubIN12ashvardanian17cuda_thrust_fma_t6pair_tEyNS6_18interleaving_add_tEE10Policy1000EN6thrust24THRUST_300001_SM_1000_NS10device_ptrIKS7_EEyS8_S7_N4cuda3std3__410__identityEEEvT0_PT3_T1_NS0_13GridEvenShareISN_EET2_T4_,"aw",@nobits
	.sectionflags	@""
	.align	16
.nv.shared._ZN3cub18CUB_300001_SM_10006detail6reduce18DeviceReduceKernelINS2_10policy_hubIN12ashvardanian17cuda_thrust_fma_t6pair_tEyNS6_18interleaving_add_tEE10Policy1000EN6thrust24THRUST_300001_SM_1000_NS10device_ptrIKS7_EEyS8_S7_N4cuda3std3__410__identityEEEvT0_PT3_T1_NS0_13GridEvenShareISN_EET2_T4_:
	.zero		1104


//--------------------- .nv.shared._ZN3cub18CUB_300001_SM_10006detail6reduce28DeviceReduceSingleTileKernelINS2_10policy_hubIN12ashvardanian17cuda_thrust_fma_t6pair_tEyNS6_18interleaving_add_tEE10Policy1000EN6thrust24THRUST_300001_SM_1000_NS10device_ptrIKS7_EEPS7_yS8_S7_S7_N4cuda3std3__410__identityEEEvT0_T1_T2_T3_T4_T6_ --------------------------
	.section	.nv.shared._ZN3cub18CUB_300001_SM_10006detail6reduce28DeviceReduceSingleTileKernelINS2_10policy_hubIN12ashvardanian17cuda_thrust_fma_t6pair_tEyNS6_18interleaving_add_tEE10Policy1000EN6thrust24THRUST_300001_SM_1000_NS10device_ptrIKS7_EEPS7_yS8_S7_S7_N4cuda3std3__410__identityEEEvT0_T1_T2_T3_T4_T6_,"aw",@nobits
	.sectionflags	@""
	.align	16
.nv.shared._ZN3cub18CUB_300001_SM_10006detail6reduce28DeviceReduceSingleTileKernelINS2_10policy_hubIN12ashvardanian17cuda_thrust_fma_t6pair_tEyNS6_18interleaving_add_tEE10Policy1000EN6thrust24THRUST_300001_SM_1000_NS10device_ptrIKS7_EEPS7_yS8_S7_S7_N4cuda3std3__410__identityEEEvT0_T1_T2_T3_T4_T6_:
	.zero		1104


//--------------------- .nv.shared._ZN3cub18CUB_300001_SM_10006detail6reduce28DeviceReduceSingleTileKernelINS2_10policy_hubIN12ashvardanian17cuda_thrust_fma_t6pair_tEjNS6_18interleaving_add_tEE10Policy1000EPS7_SB_iS8_S7_S7_N4cuda3std3__410__identityEEEvT0_T1_T2_T3_T4_T6_ --------------------------
	.section	.nv.shared._ZN3cub18CUB_300001_SM_10006detail6reduce28DeviceReduceSingleTileKernelINS2_10policy_hubIN12ashvardanian17cuda_thrust_fma_t6pair_tEjNS6_18interleaving_add_tEE10Policy1000EPS7_SB_iS8_S7_S7_N4cuda3std3__410__identityEEEvT0_T1_T2_T3_T4_T6_,"aw",@nobits
	.sectionflags	@""
	.align	16
.nv.shared._ZN3cub18CUB_300001_SM_10006detail6reduce28DeviceReduceSingleTileKernelINS2_10policy_hubIN12ashvardanian17cuda_thrust_fma_t6pair_tEjNS6_18interleaving_add_tEE10Policy1000EPS7_SB_iS8_S7_S7_N4cuda3std3__410__identityEEEvT0_T1_T2_T3_T4_T6_:
	.zero		1104


//--------------------- .nv.shared._ZN3cub18CUB_300001_SM_10006detail6reduce18DeviceReduceKernelINS2_10policy_hubIN12ashvardanian17cuda_thrust_fma_t6pair_tEjNS6_18interleaving_add_tEE10Policy1000EN6thrust24THRUST_300001_SM_1000_NS10device_ptrIKS7_EEjS8_S7_N4cuda3std3__410__identityEEEvT0_PT3_T1_NS0_13GridEvenShareISN_EET2_T4_ --------------------------
	.section	.nv.shared._ZN3cub18CUB_300001_SM_10006detail6reduce18DeviceReduceKernelINS2_10policy_hubIN12ashvardanian17cuda_thrust_fma_t6pair_tEjNS6_18interleaving_add_tEE10Policy1000EN6thrust24THRUST_300001_SM_1000_NS10device_ptrIKS7_EEjS8_S7_N4cuda3std3__410__identityEEEvT0_PT3_T1_NS0_13GridEvenShareISN_EET2_T4_,"aw",@nobits
	.sectionflags	@""
	.align	16
.nv.shared._ZN3cub18CUB_300001_SM_10006detail6reduce18DeviceReduceKernelINS2_10policy_hubIN12ashvardanian17cuda_thrust_fma_t6pair_tEjNS6_18interleaving_add_tEE10Policy1000EN6thrust24THRUST_300001_SM_1000_NS10device_ptrIKS7_EEjS8_S7_N4cuda3std3__410__identityEEEvT0_PT3_T1_NS0_13GridEvenShareISN_EET2_T4_:
	.zero		1104


//--------------------- .nv.shared._ZN3cub18CUB_300001_SM_10006detail6reduce28DeviceReduceSingleTileKernelINS2_10policy_hubIN12ashvardanian17cuda_thrust_fma_t6pair_tEjNS6_18interleaving_add_tEE10Policy1000EN6thrust24THRUST_300001_SM_1000_NS10device_ptrIKS7_EEPS7_jS8_S7_S7_N4cuda3std3__410__identityEEEvT0_T1_T2_T3_T4_T6_ --------------------------
	.section	.nv.shared._ZN3cub18CUB_300001_SM_10006detail6reduce28DeviceReduceSingleTileKernelINS2_10policy_hubIN12ashvardanian17cuda_thrust_fma_t6pair_tEjNS6_18interleaving_add_tEE10Policy1000EN6thrust24THRUST_300001_SM_1000_NS10device_ptrIKS7_EEPS7_jS8_S7_S7_N4cuda3std3__410__identityEEEvT0_T1_T2_T3_T4_T6_,"aw",@nobits
	.sectionflags	@""
	.align	16
.nv.shared._ZN3cub18CUB_300001_SM_10006detail6reduce28DeviceReduceSingleTileKernelINS2_10policy_hubIN12ashvardanian17cuda_thrust_fma_t6pair_tEjNS6_18interleaving_add_tEE10Policy1000EN6thrust24THRUST_300001_SM_1000_NS10device_ptrIKS7_EEPS7_jS8_S7_S7_N4cuda3std3__410__identityEEEvT0_T1_T2_T3_T4_T6_:
	.zero		1104


//--------------------- .nv.shared._ZN3cub18CUB_300001_SM_10006detail6reduce28DeviceReduceSingleTileKernelINS2_10policy_hubIfyN4cuda3std3__44plusIfEEE10Policy1000EPfSC_iS9_ffNS7_10__identityEEEvT0_T1_T2_T3_T4_T6_ --------------------------
	.section	.nv.shared._ZN3cub18CUB_300001_SM_10006detail6reduce28DeviceReduceSingleTileKernelINS2_10policy_hubIfyN4cuda3std3__44plusIfEEE10Policy1000EPfSC_iS9_ffNS7_10__identityEEEvT0_T1_T2_T3_T4_T6_,"aw",@nobits
	.sectionflags	@""
	.align	16
.nv.shared._ZN3cub18CUB_300001_SM_10006detail6reduce28DeviceReduceSingleTileKernelINS2_10policy_hubIfyN4cuda3std3__44plusIfEEE10Policy1000EPfSC_iS9_ffNS7_10__identityEEEvT0_T1_T2_T3_T4_T6_:
	.zero		1072


//--------------------- .nv.shared._ZN3cub18CUB_300001_SM_10006detail6reduce18DeviceReduceKernelINS2_10policy_hubIfyN4cuda3std3__44plusIfEEE10Policy1000EN6thrust24THRUST_300001_SM_1000_NS6detail15normal_iteratorINSD_10device_ptrIKfEEEEyS9_fNS7_10__identityEEEvT0_PT3_T1_NS0_13GridEvenShareISO_EET2_T4_ --------------------------
	.section	.nv.shared._ZN3cub18CUB_300001_SM_10006detail6reduce18DeviceReduceKernelINS2_10policy_hubIfyN4cuda3std3__44plusIfEEE10Policy1000EN6thrust24THRUST_300001_SM_1000_NS6detail15normal_iteratorINSD_10device_ptrIKfEEEEyS9_fNS7_10__identityEEEvT0_PT3_T1_NS0_13GridEvenShareISO_EET2_T4_,"aw",@nobits
	.sectionflags	@""
	.align	16
.nv.shared._ZN3cub18CUB_300001_SM_10006detail6reduce18DeviceReduceKernelINS2_10policy_hubIfyN4cuda3std3__44plusIfEEE10Policy1000EN6thrust24THRUST_300001_SM_1000_NS6detail15normal_iteratorINSD_10device_ptrIKfEEEEyS9_fNS7_10__identityEEEvT0_PT3_T1_NS0_13GridEvenShareISO_EET2_T4_:
	.zero		1072


//--------------------- .nv.shared._ZN3cub18CUB_300001_SM_10006detail6reduce28DeviceReduceSingleTileKernelINS2_10policy_hubIfyN4cuda3std3__44plusIfEEE10Policy1000EN6thrust24THRUST_300001_SM_1000_NS6detail15normal_iteratorINSD_10device_ptrIKfEEEEPfyS9_ffNS7_10__identityEEEvT0_T1_T2_T3_T4_T6_ --------------------------
	.section	.nv.shared._ZN3cub18CUB_300001_SM_10006detail6reduce28DeviceReduceSingleTileKernelINS2_10policy_hubIfyN4cuda3std3__44plusIfEEE10Policy1000EN6thrust24THRUST_300001_SM_1000_NS6detail15normal_iteratorINSD_10device_ptrIKfEEEEPfyS9_ffNS7_10__identityEEEvT0_T1_T2_T3_T4_T6_,"aw",@nobits
	.sectionflags	@""
	.align	16
.nv.shared._ZN3cub18CUB_300001_SM_10006detail6reduce28DeviceReduceSingleTileKernelINS2_10policy_hubIfyN4cuda3std3__44plusIfEEE10Policy1000EN6thrust24THRUST_300001_SM_1000_NS6detail15normal_iteratorINSD_10device_ptrIKfEEEEPfyS9_ffNS7_10__identityEEEvT0_T1_T2_T3_T4_T6_:
	.zero		1072


//--------------------- .nv.shared._ZN3cub18CUB_300001_SM_10006detail6reduce28DeviceReduceSingleTileKernelINS2_10policy_hubIfjN4cuda3std3__44plusIfEEE10Policy1000EPfSC_iS9_ffNS7_10__identityEEEvT0_T1_T2_T3_T4_T6_ --------------------------
	.section	.nv.shared._ZN3cub18CUB_300001_SM_10006detail6reduce28DeviceReduceSingleTileKernelINS2_10policy_hubIfjN4cuda3std3__44plusIfEEE10Policy1000EPfSC_iS9_ffNS7_10__identityEEEvT0_T1_T2_T3_T4_T6_,"aw",@nobits
	.sectionflags	@""
	.align	16
.nv.shared._ZN3cub18CUB_300001_SM_10006detail6reduce28DeviceReduceSingleTileKernelINS2_10policy_hubIfjN4cuda3std3__44plusIfEEE10Policy1000EPfSC_iS9_ffNS7_10__identityEEEvT0_T1_T2_T3_T4_T6_:
	.zero		1120


//--------------------- .nv.shared._ZN3cub18CUB_300001_SM_10006detail6reduce18DeviceReduceKernelINS2_10policy_hubIfjN4cuda3std3__44plusIfEEE10Policy1000EN6thrust24THRUST_300001_SM_1000_NS6detail15normal_iteratorINSD_10device_ptrIKfEEEEjS9_fNS7_10__identityEEEvT0_PT3_T1_NS0_13GridEvenShareISO_EET2_T4_ --------------------------
	.section	.nv.shared._ZN3cub18CUB_300001_SM_10006detail6reduce18DeviceReduceKernelINS2_10policy_hubIfjN4cuda3std3__44plusIfEEE10Policy1000EN6thrust24THRUST_300001_SM_1000_NS6detail15normal_iteratorINSD_10device_ptrIKfEEEEjS9_fNS7_10__identityEEEvT0_PT3_T1_NS0_13GridEvenShareISO_EET2_T4_,"aw",@nobits
	.sectionflags	@""
	.align	16
.nv.shared._ZN3cub18CUB_300001_SM_10006detail6reduce18DeviceReduceKernelINS2_10policy_hubIfjN4cuda3std3__44plusIfEEE10Policy1000EN6thrust24THRUST_300001_SM_1000_NS6detail15normal_iteratorINSD_10device_ptrIKfEEEEjS9_fNS7_10__identityEEEvT0_PT3_T1_NS0_13GridEvenShareISO_EET2_T4_:
	.zero		1120


//--------------------- .nv.shared._ZN3cub18CUB_300001_SM_10006detail6reduce28DeviceReduceSingleTileKernelINS2_10policy_hubIfjN4cuda3std3__44plusIfEEE10Policy1000EN6thrust24THRUST_300001_SM_1000_NS6detail15normal_iteratorINSD_10device_ptrIKfEEEEPfjS9_ffNS7_10__identityEEEvT0_T1_T2_T3_T4_T6_ --------------------------
	.section	.nv.shared._ZN3cub18CUB_300001_SM_10006detail6reduce28DeviceReduceSingleTileKernelINS2_10policy_hubIfjN4cuda3std3__44plusIfEEE10Policy1000EN6thrust24THRUST_300001_SM_1000_NS6detail15normal_iteratorINSD_10device_ptrIKfEEEEPfjS9_ffNS7_10__identityEEEvT0_T1_T2_T3_T4_T6_,"aw",@nobits
	.sectionflags	@""
	.align	16
.nv.shared._ZN3cub18CUB_300001_SM_10006detail6reduce28DeviceReduceSingleTileKernelINS2_10policy_hubIfjN4cuda3std3__44plusIfEEE10Policy1000EN6thrust24THRUST_300001_SM_1000_NS6detail15normal_iteratorINSD_10device_ptrIKfEEEEPfjS9_ffNS7_10__identityEEEvT0_T1_T2_T3_T4_T6_:
	.zero		1120


//--------------------- .nv.shared._ZN3cub18CUB_300001_SM_10006detail8for_each13static_kernelINS2_12policy_hub_t12policy_500_tEmN6thrust24THRUST_300001_SM_1000_NS8cuda_cub20__uninitialized_fill7functorINS7_10device_ptrIcEEcEEEEvT0_T1_ --------------------------
	.section	.nv.shared._ZN3cub18CUB_300001_SM_10006detail8for_each13static_kernelINS2_12policy_hub_t12policy_500_tEmN6thrust24THRUST_300001_SM_1000_NS8cuda_cub20__uninitialized_fill7functorINS7_10device_ptrIcEEcEEEEvT0_T1_,"aw",@nobits
	.sectionflags	@""
	.align	16
	.zero		1024


//--------------------- .nv.shared._ZN3cub18CUB_300001_SM_10006detail8for_each13static_kernelINS2_12policy_hub_t12policy_500_tEmN6thrust24THRUST_300001_SM_1000_NS8cuda_cub20__uninitialized_fill7functorINS7_10device_ptrIfEEfEEEEvT0_T1_ --------------------------
	.section	.nv.shared._ZN3cub18CUB_300001_SM_10006detail8for_each13static_kernelINS2_12policy_hub_t12policy_500_tEmN6thrust24THRUST_300001_SM_1000_NS8cuda_cub20__uninitialized_fill7functorINS7_10device_ptrIfEEfEEEEvT0_T1_,"aw",@nobits
	.sectionflags	@""
	.align	16
	.zero		1024


//--------------------- .nv.shared._ZN3cub18CUB_300001_SM_10006detail11EmptyKernelIvEEvv --------------------------
	.section	.nv.shared._ZN3cub18CUB_300001_SM_10006detail11EmptyKernelIvEEvv,"aw",@nobits
	.sectionflags	@""
	.align	16
	.zero		1024


//--------------------- .nv.constant0._ZN12ashvardanian17cuda_warps_kernelEPKfmPf --------------------------
	.section	.nv.constant0._ZN12ashvardanian17cuda_warps_kernelEPKfmPf,"a",@progbits
	.sectionflags	@""
	.align	4
.nv.constant0._ZN12ashvardanian17cuda_warps_kernelEPKfmPf:
	.zero		920


//--------------------- .nv.constant0._ZN12ashvardanian18cuda_blocks_kernelEPKfmPf --------------------------
	.section	.nv.constant0._ZN12ashvardanian18cuda_blocks_kernelEPKfmPf,"a",@progbits
	.sectionflags	@""
	.align	4
.nv.constant0._ZN12ashvardanian18cuda_blocks_kernelEPKfmPf:
	.zero		920


//--------------------- .nv.constant0._ZN3cub18CUB_300001_SM_10006detail6reduce18DeviceReduceKernelINS2_10policy_hubIfjN4cuda3std3__44plusIvEEE10Policy1000EPKfjS9_fNS7_10__identityEEEvT0_PT3_T1_NS0_13GridEvenShareISI_EET2_T4_ --------------------------
	.section	.nv.constant0._ZN3cub18CUB_300001_SM_10006detail6reduce18DeviceReduceKernelINS2_10policy_hubIfjN4cuda3std3__44plusIvEEE10Policy1000EPKfjS9_fNS7_10__identityEEEvT0_PT3_T1_NS0_13GridEvenShareISI_EET2_T4_,"a",@progbits
	.sectionflags	@""
	.align	4
.nv.constant0._ZN3cub18CUB_300001_SM_10006detail6reduce18DeviceReduceKernelINS2_10policy_hubIfjN4cuda3std3__44plusIvEEE10Policy1000EPKfjS9_fNS7_10__identityEEEvT0_PT3_T1_NS0_13GridEvenShareISI_EET2_T4_:
	.zero		958


//--------------------- .nv.constant0._ZN3cub18CUB_300001_SM_10006detail6reduce28DeviceReduceSingleTileKernelINS2_10policy_hubIfjN4cuda3std3__44plusIvEEE10Policy1000EPKfPfjS9_ffNS7_10__identityEEEvT0_T1_T2_T3_T4_T6_ --------------------------
	.section	.nv.constant0._ZN3cub18CUB_300001_SM_10006detail6reduce28DeviceReduceSingleTileKernelINS2_10policy_hubIfjN4cuda3std3__44plusIvEEE10Policy1000EPKfPfjS9_ffNS7_10__identityEEEvT0_T1_T2_T3_T4_T6_,"a",@progbits
	.sectionflags	@""
	.align	4
.nv.constant0._ZN3cub18CUB_300001_SM_10006detail6reduce28DeviceReduceSingleTileKernelINS2_10policy_hubIfjN4cuda3std3__44plusIvEEE10Policy1000EPKfPfjS9_ffNS7_10__identityEEEvT0_T1_T2_T3_T4_T6_:
	.zero		925


//--------------------- .nv.constant0._ZN3cub18CUB_300001_SM_10006detail6reduce28DeviceReduceSingleTileKernelINS2_10policy_hubIfjN4cuda3std3__44plusIvEEE10Policy1000EPfSC_iS9_ffNS7_10__identityEEEvT0_T1_T2_T3_T4_T6_ --------------------------
	.section	.nv.constant0._ZN3cub18CUB_300001_SM_10006detail6reduce28DeviceReduceSingleTileKernelINS2_10policy_hubIfjN4cuda3std3__44plusIvEEE10Policy1000EPfSC_iS9_ffNS7_10__identityEEEvT0_T1_T2_T3_T4_T6_,"a",@progbits
	.sectionflags	@""
	.align	4
.nv.constant0._ZN3cub18CUB_300001_SM_10006detail6reduce28DeviceReduceSingleTileKernelINS2_10policy_hubIfjN4cuda3std3__44plusIvEEE10Policy1000EPfSC_iS9_ffNS7_10__identityEEEvT0_T1_T2_T3_T4_T6_:
	.zero		925


//--------------------- .nv.constant0._ZN3cub18CUB_300001_SM_10006detail6reduce18DeviceReduceKernelINS2_10policy_hubIfjN4cuda3std3__44plusIvEEE10Policy1000EPfjS9_fNS7_10__identityEEEvT0_PT3_T1_NS0_13GridEvenShareISH_EET2_T4_ --------------------------
	.section	.nv.constant0._ZN3cub18CUB_300001_SM_10006detail6reduce18DeviceReduceKernelINS2_10policy_hubIfjN4cuda3std3__44plusIvEEE10Policy1000EPfjS9_fNS7_10__identityEEEvT0_PT3_T1_NS0_13GridEvenShareISH_EET2_T4_,"a",@progbits
	.sectionflags	@""
	.align	4
.nv.constant0._ZN3cub18CUB_300001_SM_10006detail6reduce18DeviceReduceKernelINS2_10policy_hubIfjN4cuda3std3__44plusIvEEE10Policy1000EPfjS9_fNS7_10__identityEEEvT0_PT3_T1_NS0_13GridEvenShareISH_EET2_T4_:
	.zero		958


//--------------------- .nv.constant0._ZN3cub18CUB_300001_SM_10006detail6reduce28DeviceReduceSingleTileKernelINS2_10policy_hubIfjN4cuda3std3__44plusIvEEE10Policy1000EPfSC_jS9_ffNS7_10__identityEEEvT0_T1_T2_T3_T4_T6_ --------------------------
	.section	.nv.constant0._ZN3cub18CUB_300001_SM_10006detail6reduce28DeviceReduceSingleTileKernelINS2_10policy_hubIfjN4cuda3std3__44plusIvEEE10Policy1000EPfSC_jS9_ffNS7_10__identityEEEvT0_T1_T2_T3_T4_T6_,"a",@progbits
	.sectionflags	@""
	.align	4
.nv.constant0._ZN3cub18CUB_300001_SM_10006detail6reduce28DeviceReduceSingleTileKernelINS2_10policy_hubIfjN4cuda3std3__44plusIvEEE10Policy1000EPfSC_jS9_ffNS7_10__identityEEEvT0_T1_T2_T3_T4_T6_:
	.zero		925


//--------------------- .nv.constant0._ZN3cub18CUB_300001_SM_10006detail6reduce28DeviceReduceSingleTileKernelINS2_10policy_hubIN12ashvardanian17cuda_thrust_fma_t6pair_tEyNS6_18interleaving_add_tEE10Policy1000EPS7_SB_iS8_S7_S7_N4cuda3std3__410__identityEEEvT0_T1_T2_T3_T4_T6_ --------------------------
	.section	.nv.constant0._ZN3cub18CUB_300001_SM_10006detail6reduce28DeviceReduceSingleTileKernelINS2_10policy_hubIN12ashvardanian17cuda_thrust_fma_t6pair_tEyNS6_18interleaving_add_tEE10Policy1000EPS7_SB_iS8_S7_S7_N4cuda3std3__410__identityEEEvT0_T1_T2_T3_T4_T6_,"a",@progbits
	.sectionflags	@""
	.align	4
.nv.constant0._ZN3cub18CUB_300001_SM_10006detail6reduce28DeviceReduceSingleTileKernelINS2_10policy_hubIN12ashvardanian17cuda_thrust_fma_t6pair_tEyNS6_18interleaving_add_tEE10Policy1000EPS7_SB_iS8_S7_S7_N4cuda3std3__410__identityEEEvT0_T1_T2_T3_T4_T6_:
	.zero		929


//--------------------- .nv.constant0._ZN3cub18CUB_300001_SM_10006detail6reduce18DeviceReduceKernelINS2_10policy_hubIN12ashvardanian17cuda_thrust_fma_t6pair_tEyNS6_18interleaving_add_tEE10Policy1000EN6thrust24THRUST_300001_SM_1000_NS10device_ptrIKS7_EEyS8_S7_N4cuda3std3__410__identityEEEvT0_PT3_T1_NS0_13GridEvenShareISN_EET2_T4_ --------------------------
	.section	.nv.constant0._ZN3cub18CUB_300001_SM_10006detail6reduce18DeviceReduceKernelINS2_10policy_hubIN12ashvardanian17cuda_thrust_fma_t6pair_tEyNS6_18interleaving_add_tEE10Policy1000EN6thrust24THRUST_300001_SM_1000_NS10device_ptrIKS7_EEyS8_S7_N4cuda3std3__410__identityEEEvT0_PT3_T1_NS0_13GridEvenShareISN_EET2_T4_,"a",@progbits
	.sectionflags	@""
	.align	4
.nv.constant0._ZN3cub18CUB_300001_SM_10006detail6reduce18DeviceReduceKernelINS2_10policy_hubIN12ashvardanian17cuda_thrust_fma_t6pair_tEyNS6_18interleaving_add_tEE10Policy1000EN6thrust24THRUST_300001_SM_1000_NS10device_ptrIKS7_EEyS8_S7_N4cuda3std3__410__identityEEEvT0_PT3_T1_NS0_13GridEvenShareISN_EET2_T4_:
	.zero		994


//--------------------- .nv.constant0._ZN3cub18CUB_300001_SM_10006detail6reduce28DeviceReduceSingleTileKernelINS2_10policy_hubIN12ashvardanian17cuda_thrust_fma_t6pair_tEyNS6_18interleaving_add_tEE10Policy1000EN6thrust24THRUST_300001_SM_1000_NS10device_ptrIKS7_EEPS7_yS8_S7_S7_N4cuda3std3__410__identityEEEvT0_T1_T2_T3_T4_T6_ --------------------------
	.section	.nv.constant0._ZN3cub18CUB_300001_SM_10006detail6reduce28DeviceReduceSingleTileKernelINS2_10policy_hubIN12ashvardanian17cuda_thrust_fma_t6pair_tEyNS6_18interleaving_add_tEE10Policy1000EN6thrust24THRUST_300001_SM_1000_NS10device_ptrIKS7_EEPS7_yS8_S7_S7_N4cuda3std3__410__identityEEEvT0_T1_T2_T3_T4_T6_,"a",@progbits
	.sectionflags	@""
	.align	4
.nv.constant0._ZN3cub18CUB_300001_SM_10006detail6reduce28DeviceReduceSingleTileKernelINS2_10policy_hubIN12ashvardanian17cuda_thrust_fma_t6pair_tEyNS6_18interleaving_add_tEE10Policy1000EN6thrust24THRUST_300001_SM_1000_NS10device_ptrIKS7_EEPS7_yS8_S7_S7_N4cuda3std3__410__identityEEEvT0_T1_T2_T3_T4_T6_:
	.zero		933


//--------------------- .nv.constant0._ZN3cub18CUB_300001_SM_10006detail6reduce28DeviceReduceSingleTileKernelINS2_10policy_hubIN12ashvardanian17cuda_thrust_fma_t6pair_tEjNS6_18interleaving_add_tEE10Policy1000EPS7_SB_iS8_S7_S7_N4cuda3std3__410__identityEEEvT0_T1_T2_T3_T4_T6_ --------------------------
	.section	.nv.constant0._ZN3cub18CUB_300001_SM_10006detail6reduce28DeviceReduceSingleTileKernelINS2_10policy_hubIN12ashvardanian17cuda_thrust_fma_t6pair_tEjNS6_18interleaving_add_tEE10Policy1000EPS7_SB_iS8_S7_S7_N4cuda3std3__410__identityEEEvT0_T1_T2_T3_T4_T6_,"a",@progbits
	.sectionflags	@""
	.align	4
.nv.constant0._ZN3cub18CUB_300001_SM_10006detail6reduce28DeviceReduceSingleTileKernelINS2_10policy_hubIN12ashvardanian17cuda_thrust_fma_t6pair_tEjNS6_18interleaving_add_tEE10Policy1000EPS7_SB_iS8_S7_S7_N4cuda3std3__410__identityEEEvT0_T1_T2_T3_T4_T6_:
	.zero		929


//--------------------- .nv.constant0._ZN3cub18CUB_300001_SM_10006detail6reduce18DeviceReduceKernelINS2_10policy_hubIN12ashvardanian17cuda_thrust_fma_t6pair_tEjNS6_18interleaving_add_tEE10Policy1000EN6thrust24THRUST_300001_SM_1000_NS10device_ptrIKS7_EEjS8_S7_N4cuda3std3__410__identityEEEvT0_PT3_T1_NS0_13GridEvenShareISN_EET2_T4_ --------------------------
	.section	.nv.constant0._ZN3cub18CUB_300001_SM_10006detail6reduce18DeviceReduceKernelINS2_10policy_hubIN12ashvardanian17cuda_thrust_fma_t6pair_tEjNS6_18interleaving_add_tEE10Policy1000EN6thrust24THRUST_300001_SM_1000_NS10device_ptrIKS7_EEjS8_S7_N4cuda3std3__410__identityEEEvT0_PT3_T1_NS0_13GridEvenShareISN_EET2_T4_,"a",@progbits
	.sectionflags	@""
	.align	4
.nv.constant0._ZN3cub18CUB_300001_SM_10006detail6reduce18DeviceReduceKernelINS2_10policy_hubIN12ashvardanian17cuda_thrust_fma_t6pair_tEjNS6_18interleaving_add_tEE10Policy1000EN6thrust24THRUST_300001_SM_1000_NS10device_ptrIKS7_EEjS8_S7_N4cuda3std3__410__identityEEEvT0_PT3_T1_NS0_13GridEvenShareISN_EET2_T4_:
	.zero		958


//--------------------- .nv.constant0._ZN3cub18CUB_300001_SM_10006detail6reduce28DeviceReduceSingleTileKernelINS2_10policy_hubIN12ashvardanian17cuda_thrust_fma_t6pair_tEjNS6_18interleaving_add_tEE10Policy1000EN6thrust24THRUST_300001_SM_1000_NS10device_ptrIKS7_EEPS7_jS8_S7_S7_N4cuda3std3__410__identityEEEvT0_T1_T2_T3_T4_T6_ --------------------------
	.section	.nv.constant0._ZN3cub18CUB_300001_SM_10006detail6reduce28DeviceReduceSingleTileKernelINS2_10policy_hubIN12ashvardanian17cuda_thrust_fma_t6pair_tEjNS6_18interleaving_add_tEE10Policy1000EN6thrust24THRUST_300001_SM_1000_NS10device_ptrIKS7_EEPS7_jS8_S7_S7_N4cuda3std3__410__identityEEEvT0_T1_T2_T3_T4_T6_,"a",@progbits
	.sectionflags	@""
	.align	4
.nv.constant0._ZN3cub18CUB_300001_SM_10006detail6reduce28DeviceReduceSingleTileKernelINS2_10policy_hubIN12ashvardanian17cuda_thrust_fma_t6pair_tEjNS6_18interleaving_add_tEE10Policy1000EN6thrust24THRUST_300001_SM_1000_NS10device_ptrIKS7_EEPS7_jS8_S7_S7_N4cuda3std3__410__identityEEEvT0_T1_T2_T3_T4_T6_:
	.zero		929


//--------------------- .nv.constant0._ZN3cub18CUB_300001_SM_10006detail6reduce28DeviceReduceSingleTileKernelINS2_10policy_hubIfyN4cuda3std3__44plusIfEEE10Policy1000EPfSC_iS9_ffNS7_10__identityEEEvT0_T1_T2_T3_T4_T6_ --------------------------
	.section	.nv.constant0._ZN3cub18CUB_300001_SM_10006detail6reduce28DeviceReduceSingleTileKernelINS2_10policy_hubIfyN4cuda3std3__44plusIfEEE10Policy1000EPfSC_iS9_ffNS7_10__identityEEEvT0_T1_T2_T3_T4_T6_,"a",@progbits
	.sectionflags	@""
	.align	4
.nv.constant0._ZN3cub18CUB_300001_SM_10006detail6reduce28DeviceReduceSingleTileKernelINS2_10policy_hubIfyN4cuda3std3__44plusIfEEE10Policy1000EPfSC_iS9_ffNS7_10__identityEEEvT0_T1_T2_T3_T4_T6_:
	.zero		925


//--------------------- .nv.constant0._ZN3cub18CUB_300001_SM_10006detail6reduce18DeviceReduceKernelINS2_10policy_hubIfyN4cuda3std3__44plusIfEEE10Policy1000EN6thrust24THRUST_300001_SM_1000_NS6detail15normal_iteratorINSD_10device_ptrIKfEEEEyS9_fNS7_10__identityEEEvT0_PT3_T1_NS0_13GridEvenShareISO_EET2_T4_ --------------------------
	.section	.nv.constant0._ZN3cub18CUB_300001_SM_10006detail6reduce18DeviceReduceKernelINS2_10policy_hubIfyN4cuda3std3__44plusIfEEE10Policy1000EN6thrust24THRUST_300001_SM_1000_NS6detail15normal_iteratorINSD_10device_ptrIKfEEEEyS9_fNS7_10__identityEEEvT0_PT3_T1_NS0_13GridEvenShareISO_EET2_T4_,"a",@progbits
	.sectionflags	@""
	.align	4
.nv.constant0._ZN3cub18CUB_300001_SM_10006detail6reduce18DeviceReduceKernelINS2_10policy_hubIfyN4cuda3std3__44plusIfEEE10Policy1000EN6thrust24THRUST_300001_SM_1000_NS6detail15normal_iteratorINSD_10device_ptrIKfEEEEyS9_fNS7_10__identityEEEvT0_PT3_T1_NS0_13GridEvenShareISO_EET2_T4_:
	.zero		994


//--------------------- .nv.constant0._ZN3cub18CUB_300001_SM_10006detail6reduce28DeviceReduceSingleTileKernelINS2_10policy_hubIfyN4cuda3std3__44plusIfEEE10Policy1000EN6thrust24THRUST_300001_SM_1000_NS6detail15normal_iteratorINSD_10device_ptrIKfEEEEPfyS9_ffNS7_10__identityEEEvT0_T1_T2_T3_T4_T6_ --------------------------
	.section	.nv.constant0._ZN3cub18CUB_300001_SM_10006detail6reduce28DeviceReduceSingleTileKernelINS2_10policy_hubIfyN4cuda3std3__44plusIfEEE10Policy1000EN6thrust24THRUST_300001_SM_1000_NS6detail15normal_iteratorINSD_10device_ptrIKfEEEEPfyS9_ffNS7_10__identityEEEvT0_T1_T2_T3_T4_T6_,"a",@progbits
	.sectionflags	@""
	.align	4
.nv.constant0._ZN3cub18CUB_300001_SM_10006detail6reduce28DeviceReduceSingleTileKernelINS2_10policy_hubIfyN4cuda3std3__44plusIfEEE10Policy1000EN6thrust24THRUST_300001_SM_1000_NS6detail15normal_iteratorINSD_10device_ptrIKfEEEEPfyS9_ffNS7_10__identityEEEvT0_T1_T2_T3_T4_T6_:
	.zero		929


//--------------------- .nv.constant0._ZN3cub18CUB_300001_SM_10006detail6reduce28DeviceReduceSingleTileKernelINS2_10policy_hubIfjN4cuda3std3__44plusIfEEE10Policy1000EPfSC_iS9_ffNS7_10__identityEEEvT0_T1_T2_T3_T4_T6_ --------------------------
	.section	.nv.constant0._ZN3cub18CUB_300001_SM_10006detail6reduce28DeviceReduceSingleTileKernelINS2_10policy_hubIfjN4cuda3std3__44plusIfEEE10Policy1000EPfSC_iS9_ffNS7_10__identityEEEvT0_T1_T2_T3_T4_T6_,"a",@progbits
	.sectionflags	@""
	.align	4
.nv.constant0._ZN3cub18CUB_300001_SM_10006detail6reduce28DeviceReduceSingleTileKernelINS2_10policy_hubIfjN4cuda3std3__44plusIfEEE10Policy1000EPfSC_iS9_ffNS7_10__identityEEEvT0_T1_T2_T3_T4_T6_:
	.zero		925


//--------------------- .nv.constant0._ZN3cub18CUB_300001_SM_10006detail6reduce18DeviceReduceKernelINS2_10policy_hubIfjN4cuda3std3__44plusIfEEE10Policy1000EN6thrust24THRUST_300001_SM_1000_NS6detail15normal_iteratorINSD_10device_ptrIKfEEEEjS9_fNS7_10__identityEEEvT0_PT3_T1_NS0_13GridEvenShareISO_EET2_T4_ --------------------------
	.section	.nv.constant0._ZN3cub18CUB_300001_SM_10006detail6reduce18DeviceReduceKernelINS2_10policy_hubIfjN4cuda3std3__44plusIfEEE10Policy1000EN6thrust24THRUST_300001_SM_1000_NS6detail15normal_iteratorINSD_10device_ptrIKfEEEEjS9_fNS7_10__identityEEEvT0_PT3_T1_NS0_13GridEvenShareISO_EET2_T4_,"a",@progbits
	.sectionflags	@""
	.align	4
.nv.constant0._ZN3cub18CUB_300001_SM_10006detail6reduce18DeviceReduceKernelINS2_10policy_hubIfjN4cuda3std3__44plusIfEEE10Policy1000EN6thrust24THRUST_300001_SM_1000_NS6detail15normal_iteratorINSD_10device_ptrIKfEEEEjS9_fNS7_10__identityEEEvT0_PT3_T1_NS0_13GridEvenShareISO_EET2_T4_:
	.zero		958


//--------------------- .nv.constant0._ZN3cub18CUB_300001_SM_10006detail6reduce28DeviceReduceSingleTileKernelINS2_10policy_hubIfjN4cuda3std3__44plusIfEEE10Policy1000EN6thrust24THRUST_300001_SM_1000_NS6detail15normal_iteratorINSD_10device_ptrIKfEEEEPfjS9_ffNS7_10__identityEEEvT0_T1_T2_T3_T4_T6_ --------------------------
	.section	.nv.constant0._ZN3cub18CUB_300001_SM_10006detail6reduce28DeviceReduceSingleTileKernelINS2_10policy_hubIfjN4cuda3std3__44plusIfEEE10Policy1000EN6thrust24THRUST_300001_SM_1000_NS6detail15normal_iteratorINSD_10device_ptrIKfEEEEPfjS9_ffNS7_10__identityEEEvT0_T1_T2_T3_T4_T6_,"a",@progbits
	.sectionflags	@""
	.align	4
.nv.constant0._ZN3cub18CUB_300001_SM_10006detail6reduce28DeviceReduceSingleTileKernelINS2_10policy_hubIfjN4cuda3std3__44plusIfEEE10Policy1000EN6thrust24THRUST_300001_SM_1000_NS6detail15normal_iteratorINSD_10device_ptrIKfEEEEPfjS9_ffNS7_10__identityEEEvT0_T1_T2_T3_T4_T6_:
	.zero		925


//--------------------- .nv.constant0._ZN3cub18CUB_300001_SM_10006detail8for_each13static_kernelINS2_12policy_hub_t12policy_500_tEmN6thrust24THRUST_300001_SM_1000_NS8cuda_cub20__uninitialized_fill7functorINS7_10device_ptrIcEEcEEEEvT0_T1_ --------------------------
	.section	.nv.constant0._ZN3cub18CUB_300001_SM_10006detail8for_each13static_kernelINS2_12policy_hub_t12policy_500_tEmN6thrust24THRUST_300001_SM_1000_NS8cuda_cub20__uninitialized_fill7functorINS7_10device_ptrIcEEcEEEEvT0_T1_,"a",@progbits
	.sectionflags	@""
	.align	4
.nv.constant0._ZN3cub18CUB_300001_SM_10006detail8for_each13static_kernelINS2_12policy_hub_t12policy_500_tEmN6thrust24THRUST_300001_SM_1000_NS8cuda_cub20__uninitialized_fill7functorINS7_10device_ptrIcEEcEEEEvT0_T1_:
	.zero		920


//--------------------- .nv.constant0._ZN3cub18CUB_300001_SM_10006detail8for_each13static_kernelINS2_12policy_hub_t12policy_500_tEmN6thrust24THRUST_300001_SM_1000_NS8cuda_cub20__uninitialized_fill7functorINS7_10device_ptrIfEEfEEEEvT0_T1_ --------------------------
	.section	.nv.constant0._ZN3cub18CUB_300001_SM_10006detail8for_each13static_kernelINS2_12policy_hub_t12policy_500_tEmN6thrust24THRUST_300001_SM_1000_NS8cuda_cub20__uninitialized_fill7functorINS7_10device_ptrIfEEfEEEEvT0_T1_,"a",@progbits
	.sectionflags	@""
	.align	4
.nv.constant0._ZN3cub18CUB_300001_SM_10006detail8for_each13static_kernelINS2_12policy_hub_t12policy_500_tEmN6thrust24THRUST_300001_SM_1000_NS8cuda_cub20__uninitialized_fill7functorINS7_10device_ptrIfEEfEEEEvT0_T1_:
	.zero		920


//--------------------- .nv.constant0._ZN3cub18CUB_300001_SM_10006detail11EmptyKernelIvEEvv --------------------------
	.section	.nv.constant0._ZN3cub18CUB_300001_SM_10006detail11EmptyKernelIvEEvv,"a",@progbits
	.sectionflags	@""
	.align	4
.nv.constant0._ZN3cub18CUB_300001_SM_10006detail11EmptyKernelIvEEvv:
	.zero		896


//--------------------- SYMBOLS --------------------------

	.type		.nv.reservedSmem.offset0,@object
	.size		.nv.reservedSmem.offset0,0x4
	.type		.nv.reservedSmem.cap,@object
	.size		.nv.reservedSmem.cap,0x4
